//
// Generated by NVIDIA NVVM Compiler
//
// Compiler Build ID: CL-36424714
// Cuda compilation tools, release 13.0, V13.0.88
// Based on NVVM 20.0.0
//

.version 9.0
.target sm_100
.address_size 64

	// .globl	_Z4compIiEvPT_
.global .align 4 .b8 precalc_xorwow_matrix[102400];
.global .align 4 .b8 precalc_xorwow_offset_matrix[102400];
.global .align 4 .b8 mrg32k3aM1[2304];
.global .align 4 .b8 mrg32k3aM2[2304];
.global .align 4 .b8 mrg32k3aM1SubSeq[2016];
.global .align 4 .b8 mrg32k3aM2SubSeq[2016];
.global .align 4 .b8 mrg32k3aM1Seq[2304];
.global .align 4 .b8 mrg32k3aM2Seq[2304];
.const .align 8 .b8 __cr_lgamma_table[72];

.visible .entry _Z4compIiEvPT_(
	.param .u64 .ptr .align 1 _Z4compIiEvPT__param_0
)
{
	.reg .pred 	%p<6>;
	.reg .b32 	%r<68>;
	.reg .b64 	%rd<5>;

	ld.param.u64 	%rd1, [_Z4compIiEvPT__param_0];
	mov.u32 	%r25, %ctaid.x;
	mov.u32 	%r1, %ntid.x;
	mov.u32 	%r26, %tid.x;
	mad.lo.s32 	%r2, %r25, %r1, %r26;
	shr.u32 	%r3, %r1, 2;
	setp.lt.u32 	%p1, %r1, 4;
	mov.u32 	%r67, %r2;
	@%p1 bra 	$L__BB0_7;
	add.s32 	%r29, %r3, -1;
	and.b32  	%r4, %r3, 3;
	setp.lt.u32 	%p2, %r29, 3;
	mov.b32 	%r62, 0;
	mov.u32 	%r67, %r2;
	@%p2 bra 	$L__BB0_4;
	and.b32  	%r62, %r3, 508;
	and.b32  	%r32, %r3, 1073741820;
	neg.s32 	%r59, %r32;
	mov.b32 	%r58, 13;
	mov.u32 	%r67, %r2;
$L__BB0_3:
	add.s32 	%r33, %r58, -13;
	add.s32 	%r34, %r58, 3;
	mul.lo.s32 	%r35, %r58, %r33;
	add.s32 	%r36, %r58, -20;
	div.s32 	%r37, %r35, %r36;
	add.s32 	%r38, %r37, %r67;
	add.s32 	%r39, %r58, -12;
	mad.lo.s32 	%r40, %r39, %r58, %r39;
	add.s32 	%r41, %r58, -19;
	div.s32 	%r42, %r40, %r41;
	add.s32 	%r43, %r42, %r38;
	add.s32 	%r44, %r58, -11;
	add.s32 	%r45, %r58, 2;
	mul.lo.s32 	%r46, %r45, %r44;
	add.s32 	%r47, %r58, -18;
	div.s32 	%r48, %r46, %r47;
	add.s32 	%r49, %r48, %r43;
	add.s32 	%r50, %r58, -10;
	mul.lo.s32 	%r51, %r34, %r50;
	add.s32 	%r52, %r58, -17;
	div.s32 	%r53, %r51, %r52;
	add.s32 	%r67, %r53, %r49;
	add.s32 	%r59, %r59, 4;
	add.s32 	%r58, %r58, 4;
	setp.ne.s32 	%p3, %r59, 0;
	@%p3 bra 	$L__BB0_3;
$L__BB0_4:
	setp.eq.s32 	%p4, %r4, 0;
	@%p4 bra 	$L__BB0_7;
	add.s32 	%r65, %r62, 13;
	neg.s32 	%r64, %r4;
$L__BB0_6:
	.pragma "nounroll";
	add.s32 	%r54, %r65, -13;
	add.s32 	%r55, %r65, -20;
	mul.lo.s32 	%r56, %r65, %r54;
	div.s32 	%r57, %r56, %r55;
	add.s32 	%r67, %r57, %r67;
	add.s32 	%r65, %r65, 1;
	add.s32 	%r64, %r64, 1;
	setp.ne.s32 	%p5, %r64, 0;
	@%p5 bra 	$L__BB0_6;
$L__BB0_7:
	cvta.to.global.u64 	%rd2, %rd1;
	mul.wide.s32 	%rd3, %r2, 4;
	add.s64 	%rd4, %rd2, %rd3;
	st.global.u32 	[%rd4], %r67;
	ret;

}
	// .globl	_Z4compIfEvPT_
.visible .entry _Z4compIfEvPT_(
	.param .u64 .ptr .align 1 _Z4compIfEvPT__param_0
)
{
	.reg .pred 	%p<6>;
	.reg .b32 	%r<52>;
	.reg .b32 	%f<23>;
	.reg .b64 	%rd<5>;

	ld.param.u64 	%rd1, [_Z4compIfEvPT__param_0];
	mov.u32 	%r18, %ctaid.x;
	mov.u32 	%r1, %ntid.x;
	mov.u32 	%r19, %tid.x;
	mad.lo.s32 	%r2, %r18, %r1, %r19;
	cvt.rn.f32.s32 	%f22, %r2;
	shr.u32 	%r3, %r1, 2;
	setp.lt.u32 	%p1, %r1, 4;
	@%p1 bra 	$L__BB1_7;
	add.s32 	%r21, %r3, -1;
	and.b32  	%r4, %r3, 3;
	setp.lt.u32 	%p2, %r21, 3;
	mov.b32 	%r49, 0;
	@%p2 bra 	$L__BB1_4;
	and.b32  	%r49, %r3, 508;
	and.b32  	%r24, %r3, 1073741820;
	neg.s32 	%r48, %r24;
	mov.b32 	%r47, 13;
$L__BB1_3:
	add.s32 	%r25, %r47, -13;
	add.s32 	%r26, %r47, 3;
	mul.lo.s32 	%r27, %r47, %r25;
	add.s32 	%r28, %r47, -20;
	div.s32 	%r29, %r27, %r28;
	cvt.rn.f32.s32 	%f10, %r29;
	add.f32 	%f11, %f22, %f10;
	add.s32 	%r30, %r47, -12;
	mad.lo.s32 	%r31, %r30, %r47, %r30;
	add.s32 	%r32, %r47, -19;
	div.s32 	%r33, %r31, %r32;
	cvt.rn.f32.s32 	%f12, %r33;
	add.f32 	%f13, %f11, %f12;
	add.s32 	%r34, %r47, -11;
	add.s32 	%r35, %r47, 2;
	mul.lo.s32 	%r36, %r35, %r34;
	add.s32 	%r37, %r47, -18;
	div.s32 	%r38, %r36, %r37;
	cvt.rn.f32.s32 	%f14, %r38;
	add.f32 	%f15, %f13, %f14;
	add.s32 	%r39, %r47, -10;
	mul.lo.s32 	%r40, %r26, %r39;
	add.s32 	%r41, %r47, -17;
	div.s32 	%r42, %r40, %r41;
	cvt.rn.f32.s32 	%f16, %r42;
	add.f32 	%f22, %f15, %f16;
	add.s32 	%r48, %r48, 4;
	add.s32 	%r47, %r47, 4;
	setp.ne.s32 	%p3, %r48, 0;
	@%p3 bra 	$L__BB1_3;
$L__BB1_4:
	setp.eq.s32 	%p4, %r4, 0;
	@%p4 bra 	$L__BB1_7;
	add.s32 	%r51, %r49, 13;
	neg.s32 	%r50, %r4;
$L__BB1_6:
	.pragma "nounroll";
	add.s32 	%r43, %r51, -13;
	add.s32 	%r44, %r51, -20;
	mul.lo.s32 	%r45, %r51, %r43;
	div.s32 	%r46, %r45, %r44;
	cvt.rn.f32.s32 	%f17, %r46;
	add.f32 	%f22, %f22, %f17;
	add.s32 	%r51, %r51, 1;
	add.s32 	%r50, %r50, 1;
	setp.ne.s32 	%p5, %r50, 0;
	@%p5 bra 	$L__BB1_6;
$L__BB1_7:
	cvta.to.global.u64 	%rd2, %rd1;
	mul.wide.s32 	%rd3, %r2, 4;
	add.s64 	%rd4, %rd2, %rd3;
	st.global.f32 	[%rd4], %f22;
	ret;

}
	// .globl	_Z4compIdEvPT_
.visible .entry _Z4compIdEvPT_(
	.param .u64 .ptr .align 1 _Z4compIdEvPT__param_0
)
{
	.reg .pred 	%p<6>;
	.reg .b32 	%r<52>;
	.reg .b64 	%rd<5>;
	.reg .b64 	%fd<23>;

	ld.param.u64 	%rd1, [_Z4compIdEvPT__param_0];
	mov.u32 	%r18, %ctaid.x;
	mov.u32 	%r1, %ntid.x;
	mov.u32 	%r19, %tid.x;
	mad.lo.s32 	%r2, %r18, %r1, %r19;
	cvt.rn.f64.s32 	%fd22, %r2;
	shr.u32 	%r3, %r1, 2;
	setp.lt.u32 	%p1, %r1, 4;
	@%p1 bra 	$L__BB2_7;
	add.s32 	%r21, %r3, -1;
	and.b32  	%r4, %r3, 3;
	setp.lt.u32 	%p2, %r21, 3;
	mov.b32 	%r49, 0;
	@%p2 bra 	$L__BB2_4;
	and.b32  	%r49, %r3, 508;
	and.b32  	%r24, %r3, 1073741820;
	neg.s32 	%r48, %r24;
	mov.b32 	%r47, 13;
$L__BB2_3:
	add.s32 	%r25, %r47, -13;
	add.s32 	%r26, %r47, 3;
	mul.lo.s32 	%r27, %r47, %r25;
	add.s32 	%r28, %r47, -20;
	div.s32 	%r29, %r27, %r28;
	cvt.rn.f64.s32 	%fd10, %r29;
	add.f64 	%fd11, %fd22, %fd10;
	add.s32 	%r30, %r47, -12;
	mad.lo.s32 	%r31, %r30, %r47, %r30;
	add.s32 	%r32, %r47, -19;
	div.s32 	%r33, %r31, %r32;
	cvt.rn.f64.s32 	%fd12, %r33;
	add.f64 	%fd13, %fd11, %fd12;
	add.s32 	%r34, %r47, -11;
	add.s32 	%r35, %r47, 2;
	mul.lo.s32 	%r36, %r35, %r34;
	add.s32 	%r37, %r47, -18;
	div.s32 	%r38, %r36, %r37;
	cvt.rn.f64.s32 	%fd14, %r38;
	add.f64 	%fd15, %fd13, %fd14;
	add.s32 	%r39, %r47, -10;
	mul.lo.s32 	%r40, %r26, %r39;
	add.s32 	%r41, %r47, -17;
	div.s32 	%r42, %r40, %r41;
	cvt.rn.f64.s32 	%fd16, %r42;
	add.f64 	%fd22, %fd15, %fd16;
	add.s32 	%r48, %r48, 4;
	add.s32 	%r47, %r47, 4;
	setp.ne.s32 	%p3, %r48, 0;
	@%p3 bra 	$L__BB2_3;
$L__BB2_4:
	setp.eq.s32 	%p4, %r4, 0;
	@%p4 bra 	$L__BB2_7;
	add.s32 	%r51, %r49, 13;
	neg.s32 	%r50, %r4;
$L__BB2_6:
	.pragma "nounroll";
	add.s32 	%r43, %r51, -13;
	add.s32 	%r44, %r51, -20;
	mul.lo.s32 	%r45, %r51, %r43;
	div.s32 	%r46, %r45, %r44;
	cvt.rn.f64.s32 	%fd17, %r46;
	add.f64 	%fd22, %fd22, %fd17;
	add.s32 	%r51, %r51, 1;
	add.s32 	%r50, %r50, 1;
	setp.ne.s32 	%p5, %r50, 0;
	@%p5 bra 	$L__BB2_6;
$L__BB2_7:
	cvta.to.global.u64 	%rd2, %rd1;
	mul.wide.s32 	%rd3, %r2, 8;
	add.s64 	%rd4, %rd2, %rd3;
	st.global.f64 	[%rd4], %fd22;
	ret;

}
	// .globl	_Z4cudfIiEvPT_
.visible .entry _Z4cudfIiEvPT_(
	.param .u64 .ptr .align 1 _Z4cudfIiEvPT__param_0
)
{
	.reg .pred 	%p<6>;
	.reg .b32 	%r<86>;
	.reg .b64 	%rd<5>;

	ld.param.u64 	%rd1, [_Z4cudfIiEvPT__param_0];
	mov.u32 	%r1, %ntid.x;
	shr.u32 	%r2, %r1, 2;
	setp.lt.u32 	%p1, %r1, 4;
	mov.b32 	%r85, 0;
	@%p1 bra 	$L__BB3_7;
	add.s32 	%r27, %r2, -1;
	and.b32  	%r3, %r2, 3;
	setp.lt.u32 	%p2, %r27, 3;
	mov.b32 	%r80, 0;
	mov.u32 	%r85, %r80;
	@%p2 bra 	$L__BB3_4;
	and.b32  	%r80, %r2, 508;
	and.b32  	%r31, %r2, 1073741820;
	neg.s32 	%r77, %r31;
	mov.b32 	%r85, 0;
	mov.b32 	%r76, 10;
$L__BB3_3:
	add.s32 	%r32, %r76, -10;
	add.s32 	%r33, %r76, 3;
	mul.hi.u32 	%r34, %r32, 613566757;
	sub.s32 	%r35, %r32, %r34;
	shr.u32 	%r36, %r35, 1;
	add.s32 	%r37, %r36, %r34;
	shr.u32 	%r38, %r37, 2;
	add.s32 	%r39, %r76, -9;
	mad.lo.s32 	%r40, %r39, %r76, %r39;
	mul.hi.u32 	%r41, %r39, 613566757;
	sub.s32 	%r42, %r39, %r41;
	shr.u32 	%r43, %r42, 1;
	add.s32 	%r44, %r43, %r41;
	shr.u32 	%r45, %r44, 2;
	mad.lo.s32 	%r46, %r76, %r32, %r85;
	add.s32 	%r47, %r38, %r45;
	add.s32 	%r48, %r76, -8;
	add.s32 	%r49, %r76, 2;
	mul.hi.u32 	%r50, %r48, 613566757;
	sub.s32 	%r51, %r48, %r50;
	shr.u32 	%r52, %r51, 1;
	add.s32 	%r53, %r52, %r50;
	shr.u32 	%r54, %r53, 2;
	add.s32 	%r55, %r46, %r40;
	add.s32 	%r56, %r47, %r54;
	add.s32 	%r57, %r76, -7;
	mul.hi.u32 	%r58, %r57, 613566757;
	sub.s32 	%r59, %r57, %r58;
	shr.u32 	%r60, %r59, 1;
	add.s32 	%r61, %r60, %r58;
	shr.u32 	%r62, %r61, 2;
	mad.lo.s32 	%r63, %r49, %r48, %r55;
	add.s32 	%r64, %r56, %r62;
	sub.s32 	%r65, %r63, %r64;
	mad.lo.s32 	%r85, %r33, %r57, %r65;
	add.s32 	%r77, %r77, 4;
	add.s32 	%r76, %r76, 4;
	setp.ne.s32 	%p3, %r77, 0;
	@%p3 bra 	$L__BB3_3;
$L__BB3_4:
	setp.eq.s32 	%p4, %r3, 0;
	@%p4 bra 	$L__BB3_7;
	add.s32 	%r83, %r80, 10;
	neg.s32 	%r82, %r3;
$L__BB3_6:
	.pragma "nounroll";
	add.s32 	%r66, %r83, -10;
	mul.hi.u32 	%r67, %r66, 613566757;
	sub.s32 	%r68, %r66, %r67;
	shr.u32 	%r69, %r68, 1;
	add.s32 	%r70, %r69, %r67;
	shr.u32 	%r71, %r70, 2;
	sub.s32 	%r72, %r85, %r71;
	mad.lo.s32 	%r85, %r83, %r66, %r72;
	add.s32 	%r83, %r83, 1;
	add.s32 	%r82, %r82, 1;
	setp.ne.s32 	%p5, %r82, 0;
	@%p5 bra 	$L__BB3_6;
$L__BB3_7:
	cvta.to.global.u64 	%rd2, %rd1;
	mov.u32 	%r73, %tid.x;
	mov.u32 	%r74, %ctaid.x;
	mad.lo.s32 	%r75, %r74, %r1, %r73;
	mul.wide.s32 	%rd3, %r75, 4;
	add.s64 	%rd4, %rd2, %rd3;
	st.global.u32 	[%rd4], %r85;
	ret;

}
	// .globl	_Z4cudfIfEvPT_
.visible .entry _Z4cudfIfEvPT_(
	.param .u64 .ptr .align 1 _Z4cudfIfEvPT__param_0
)
{
	.reg .pred 	%p<6>;
	.reg .b32 	%r<72>;
	.reg .b32 	%f<25>;
	.reg .b64 	%rd<5>;

	ld.param.u64 	%rd1, [_Z4cudfIfEvPT__param_0];
	mov.u32 	%r1, %ntid.x;
	shr.u32 	%r2, %r1, 2;
	setp.lt.u32 	%p1, %r1, 4;
	mov.f32 	%f24, 0f00000000;
	@%p1 bra 	$L__BB4_7;
	add.s32 	%r18, %r2, -1;
	and.b32  	%r3, %r2, 3;
	setp.lt.u32 	%p2, %r18, 3;
	mov.f32 	%f24, 0f00000000;
	mov.b32 	%r69, 0;
	@%p2 bra 	$L__BB4_4;
	and.b32  	%r69, %r2, 508;
	and.b32  	%r21, %r2, 1073741820;
	neg.s32 	%r68, %r21;
	mov.f32 	%f24, 0f00000000;
	mov.b32 	%r67, 10;
$L__BB4_3:
	add.s32 	%r22, %r67, -10;
	add.s32 	%r23, %r67, 3;
	mul.lo.s32 	%r24, %r67, %r22;
	mul.hi.u32 	%r25, %r22, 613566757;
	sub.s32 	%r26, %r22, %r25;
	shr.u32 	%r27, %r26, 1;
	add.s32 	%r28, %r27, %r25;
	shr.u32 	%r29, %r28, 2;
	sub.s32 	%r30, %r24, %r29;
	cvt.rn.f32.s32 	%f12, %r30;
	add.f32 	%f13, %f24, %f12;
	add.s32 	%r31, %r67, -9;
	mad.lo.s32 	%r32, %r31, %r67, %r31;
	mul.hi.u32 	%r33, %r31, 613566757;
	sub.s32 	%r34, %r31, %r33;
	shr.u32 	%r35, %r34, 1;
	add.s32 	%r36, %r35, %r33;
	shr.u32 	%r37, %r36, 2;
	sub.s32 	%r38, %r32, %r37;
	cvt.rn.f32.s32 	%f14, %r38;
	add.f32 	%f15, %f13, %f14;
	add.s32 	%r39, %r67, -8;
	add.s32 	%r40, %r67, 2;
	mul.lo.s32 	%r41, %r40, %r39;
	mul.hi.u32 	%r42, %r39, 613566757;
	sub.s32 	%r43, %r39, %r42;
	shr.u32 	%r44, %r43, 1;
	add.s32 	%r45, %r44, %r42;
	shr.u32 	%r46, %r45, 2;
	sub.s32 	%r47, %r41, %r46;
	cvt.rn.f32.s32 	%f16, %r47;
	add.f32 	%f17, %f15, %f16;
	add.s32 	%r48, %r67, -7;
	mul.lo.s32 	%r49, %r23, %r48;
	mul.hi.u32 	%r50, %r48, 613566757;
	sub.s32 	%r51, %r48, %r50;
	shr.u32 	%r52, %r51, 1;
	add.s32 	%r53, %r52, %r50;
	shr.u32 	%r54, %r53, 2;
	sub.s32 	%r55, %r49, %r54;
	cvt.rn.f32.s32 	%f18, %r55;
	add.f32 	%f24, %f17, %f18;
	add.s32 	%r68, %r68, 4;
	add.s32 	%r67, %r67, 4;
	setp.ne.s32 	%p3, %r68, 0;
	@%p3 bra 	$L__BB4_3;
$L__BB4_4:
	setp.eq.s32 	%p4, %r3, 0;
	@%p4 bra 	$L__BB4_7;
	add.s32 	%r71, %r69, 10;
	neg.s32 	%r70, %r3;
$L__BB4_6:
	.pragma "nounroll";
	add.s32 	%r56, %r71, -10;
	mul.lo.s32 	%r57, %r71, %r56;
	mul.hi.u32 	%r58, %r56, 613566757;
	sub.s32 	%r59, %r56, %r58;
	shr.u32 	%r60, %r59, 1;
	add.s32 	%r61, %r60, %r58;
	shr.u32 	%r62, %r61, 2;
	sub.s32 	%r63, %r57, %r62;
	cvt.rn.f32.s32 	%f19, %r63;
	add.f32 	%f24, %f24, %f19;
	add.s32 	%r71, %r71, 1;
	add.s32 	%r70, %r70, 1;
	setp.ne.s32 	%p5, %r70, 0;
	@%p5 bra 	$L__BB4_6;
$L__BB4_7:
	cvta.to.global.u64 	%rd2, %rd1;
	mov.u32 	%r64, %tid.x;
	mov.u32 	%r65, %ctaid.x;
	mad.lo.s32 	%r66, %r65, %r1, %r64;
	mul.wide.s32 	%rd3, %r66, 4;
	add.s64 	%rd4, %rd2, %rd3;
	st.global.f32 	[%rd4], %f24;
	ret;

}
	// .globl	_Z4cudfIdEvPT_
.visible .entry _Z4cudfIdEvPT_(
	.param .u64 .ptr .align 1 _Z4cudfIdEvPT__param_0
)
{
	.reg .pred 	%p<6>;
	.reg .b32 	%r<72>;
	.reg .b64 	%rd<5>;
	.reg .b64 	%fd<25>;

	ld.param.u64 	%rd1, [_Z4cudfIdEvPT__param_0];
	mov.u32 	%r1, %ntid.x;
	shr.u32 	%r2, %r1, 2;
	setp.lt.u32 	%p1, %r1, 4;
	mov.f64 	%fd24, 0d0000000000000000;
	@%p1 bra 	$L__BB5_7;
	add.s32 	%r18, %r2, -1;
	and.b32  	%r3, %r2, 3;
	setp.lt.u32 	%p2, %r18, 3;
	mov.f64 	%fd24, 0d0000000000000000;
	mov.b32 	%r69, 0;
	@%p2 bra 	$L__BB5_4;
	and.b32  	%r69, %r2, 508;
	and.b32  	%r21, %r2, 1073741820;
	neg.s32 	%r68, %r21;
	mov.f64 	%fd24, 0d0000000000000000;
	mov.b32 	%r67, 10;
$L__BB5_3:
	add.s32 	%r22, %r67, -10;
	add.s32 	%r23, %r67, 3;
	mul.lo.s32 	%r24, %r67, %r22;
	mul.hi.u32 	%r25, %r22, 613566757;
	sub.s32 	%r26, %r22, %r25;
	shr.u32 	%r27, %r26, 1;
	add.s32 	%r28, %r27, %r25;
	shr.u32 	%r29, %r28, 2;
	sub.s32 	%r30, %r24, %r29;
	cvt.rn.f64.s32 	%fd12, %r30;
	add.f64 	%fd13, %fd24, %fd12;
	add.s32 	%r31, %r67, -9;
	mad.lo.s32 	%r32, %r31, %r67, %r31;
	mul.hi.u32 	%r33, %r31, 613566757;
	sub.s32 	%r34, %r31, %r33;
	shr.u32 	%r35, %r34, 1;
	add.s32 	%r36, %r35, %r33;
	shr.u32 	%r37, %r36, 2;
	sub.s32 	%r38, %r32, %r37;
	cvt.rn.f64.s32 	%fd14, %r38;
	add.f64 	%fd15, %fd13, %fd14;
	add.s32 	%r39, %r67, -8;
	add.s32 	%r40, %r67, 2;
	mul.lo.s32 	%r41, %r40, %r39;
	mul.hi.u32 	%r42, %r39, 613566757;
	sub.s32 	%r43, %r39, %r42;
	shr.u32 	%r44, %r43, 1;
	add.s32 	%r45, %r44, %r42;
	shr.u32 	%r46, %r45, 2;
	sub.s32 	%r47, %r41, %r46;
	cvt.rn.f64.s32 	%fd16, %r47;
	add.f64 	%fd17, %fd15, %fd16;
	add.s32 	%r48, %r67, -7;
	mul.lo.s32 	%r49, %r23, %r48;
	mul.hi.u32 	%r50, %r48, 613566757;
	sub.s32 	%r51, %r48, %r50;
	shr.u32 	%r52, %r51, 1;
	add.s32 	%r53, %r52, %r50;
	shr.u32 	%r54, %r53, 2;
	sub.s32 	%r55, %r49, %r54;
	cvt.rn.f64.s32 	%fd18, %r55;
	add.f64 	%fd24, %fd17, %fd18;
	add.s32 	%r68, %r68, 4;
	add.s32 	%r67, %r67, 4;
	setp.ne.s32 	%p3, %r68, 0;
	@%p3 bra 	$L__BB5_3;
$L__BB5_4:
	setp.eq.s32 	%p4, %r3, 0;
	@%p4 bra 	$L__BB5_7;
	add.s32 	%r71, %r69, 10;
	neg.s32 	%r70, %r3;
$L__BB5_6:
	.pragma "nounroll";
	add.s32 	%r56, %r71, -10;
	mul.lo.s32 	%r57, %r71, %r56;
	mul.hi.u32 	%r58, %r56, 613566757;
	sub.s32 	%r59, %r56, %r58;
	shr.u32 	%r60, %r59, 1;
	add.s32 	%r61, %r60, %r58;
	shr.u32 	%r62, %r61, 2;
	sub.s32 	%r63, %r57, %r62;
	cvt.rn.f64.s32 	%fd19, %r63;
	add.f64 	%fd24, %fd24, %fd19;
	add.s32 	%r71, %r71, 1;
	add.s32 	%r70, %r70, 1;
	setp.ne.s32 	%p5, %r70, 0;
	@%p5 bra 	$L__BB5_6;
$L__BB5_7:
	cvta.to.global.u64 	%rd2, %rd1;
	mov.u32 	%r64, %tid.x;
	mov.u32 	%r65, %ctaid.x;
	mad.lo.s32 	%r66, %r65, %r1, %r64;
	mul.wide.s32 	%rd3, %r66, 8;
	add.s64 	%rd4, %rd2, %rd3;
	st.global.f64 	[%rd4], %fd24;
	ret;

}
	// .globl	_Z4gevvIiEvPT_S1_S1_
.visible .entry _Z4gevvIiEvPT_S1_S1_(
	.param .u64 .ptr .align 1 _Z4gevvIiEvPT_S1_S1__param_0,
	.param .u64 .ptr .align 1 _Z4gevvIiEvPT_S1_S1__param_1,
	.param .u64 .ptr .align 1 _Z4gevvIiEvPT_S1_S1__param_2
)
{
	.reg .b32 	%r<8>;
	.reg .b64 	%rd<11>;

	ld.param.u64 	%rd1, [_Z4gevvIiEvPT_S1_S1__param_0];
	ld.param.u64 	%rd2, [_Z4gevvIiEvPT_S1_S1__param_1];
	ld.param.u64 	%rd3, [_Z4gevvIiEvPT_S1_S1__param_2];
	cvta.to.global.u64 	%rd4, %rd1;
	cvta.to.global.u64 	%rd5, %rd3;
	cvta.to.global.u64 	%rd6, %rd2;
	mov.u32 	%r1, %ctaid.x;
	mov.u32 	%r2, %ntid.x;
	mov.u32 	%r3, %tid.x;
	mad.lo.s32 	%r4, %r1, %r2, %r3;
	mul.wide.s32 	%rd7, %r4, 4;
	add.s64 	%rd8, %rd6, %rd7;
	ld.global.u32 	%r5, [%rd8];
	add.s64 	%rd9, %rd5, %rd7;
	ld.global.u32 	%r6, [%rd9];
	add.s32 	%r7, %r6, %r5;
	add.s64 	%rd10, %rd4, %rd7;
	st.global.u32 	[%rd10], %r7;
	ret;

}
	// .globl	_Z4gevvIfEvPT_S1_S1_
.visible .entry _Z4gevvIfEvPT_S1_S1_(
	.param .u64 .ptr .align 1 _Z4gevvIfEvPT_S1_S1__param_0,
	.param .u64 .ptr .align 1 _Z4gevvIfEvPT_S1_S1__param_1,
	.param .u64 .ptr .align 1 _Z4gevvIfEvPT_S1_S1__param_2
)
{
	.reg .b32 	%r<5>;
	.reg .b32 	%f<4>;
	.reg .b64 	%rd<11>;

	ld.param.u64 	%rd1, [_Z4gevvIfEvPT_S1_S1__param_0];
	ld.param.u64 	%rd2, [_Z4gevvIfEvPT_S1_S1__param_1];
	ld.param.u64 	%rd3, [_Z4gevvIfEvPT_S1_S1__param_2];
	cvta.to.global.u64 	%rd4, %rd1;
	cvta.to.global.u64 	%rd5, %rd3;
	cvta.to.global.u64 	%rd6, %rd2;
	mov.u32 	%r1, %ctaid.x;
	mov.u32 	%r2, %ntid.x;
	mov.u32 	%r3, %tid.x;
	mad.lo.s32 	%r4, %r1, %r2, %r3;
	mul.wide.s32 	%rd7, %r4, 4;
	add.s64 	%rd8, %rd6, %rd7;
	ld.global.f32 	%f1, [%rd8];
	add.s64 	%rd9, %rd5, %rd7;
	ld.global.f32 	%f2, [%rd9];
	add.f32 	%f3, %f1, %f2;
	add.s64 	%rd10, %rd4, %rd7;
	st.global.f32 	[%rd10], %f3;
	ret;

}
	// .globl	_Z4gevvIdEvPT_S1_S1_
.visible .entry _Z4gevvIdEvPT_S1_S1_(
	.param .u64 .ptr .align 1 _Z4gevvIdEvPT_S1_S1__param_0,
	.param .u64 .ptr .align 1 _Z4gevvIdEvPT_S1_S1__param_1,
	.param .u64 .ptr .align 1 _Z4gevvIdEvPT_S1_S1__param_2
)
{
	.reg .b32 	%r<5>;
	.reg .b64 	%rd<11>;
	.reg .b64 	%fd<4>;

	ld.param.u64 	%rd1, [_Z4gevvIdEvPT_S1_S1__param_0];
	ld.param.u64 	%rd2, [_Z4gevvIdEvPT_S1_S1__param_1];
	ld.param.u64 	%rd3, [_Z4gevvIdEvPT_S1_S1__param_2];
	cvta.to.global.u64 	%rd4, %rd1;
	cvta.to.global.u64 	%rd5, %rd3;
	cvta.to.global.u64 	%rd6, %rd2;
	mov.u32 	%r1, %ctaid.x;
	mov.u32 	%r2, %ntid.x;
	mov.u32 	%r3, %tid.x;
	mad.lo.s32 	%r4, %r1, %r2, %r3;
	mul.wide.s32 	%rd7, %r4, 8;
	add.s64 	%rd8, %rd6, %rd7;
	ld.global.f64 	%fd1, [%rd8];
	add.s64 	%rd9, %rd5, %rd7;
	ld.global.f64 	%fd2, [%rd9];
	add.f64 	%fd3, %fd1, %fd2;
	add.s64 	%rd10, %rd4, %rd7;
	st.global.f64 	[%rd10], %fd3;
	ret;

}
	// .globl	_Z4stvvIiEvPT_S1_S1_i
.visible .entry _Z4stvvIiEvPT_S1_S1_i(
	.param .u64 .ptr .align 1 _Z4stvvIiEvPT_S1_S1_i_param_0,
	.param .u64 .ptr .align 1 _Z4stvvIiEvPT_S1_S1_i_param_1,
	.param .u64 .ptr .align 1 _Z4stvvIiEvPT_S1_S1_i_param_2,
	.param .u32 _Z4stvvIiEvPT_S1_S1_i_param_3
)
{
	.reg .b32 	%r<10>;
	.reg .b64 	%rd<11>;

	ld.param.u64 	%rd1, [_Z4stvvIiEvPT_S1_S1_i_param_0];
	ld.param.u64 	%rd2, [_Z4stvvIiEvPT_S1_S1_i_param_1];
	ld.param.u64 	%rd3, [_Z4stvvIiEvPT_S1_S1_i_param_2];
	ld.param.u32 	%r1, [_Z4stvvIiEvPT_S1_S1_i_param_3];
	cvta.to.global.u64 	%rd4, %rd1;
	cvta.to.global.u64 	%rd5, %rd3;
	cvta.to.global.u64 	%rd6, %rd2;
	mov.u32 	%r2, %ctaid.x;
	mov.u32 	%r3, %ntid.x;
	mov.u32 	%r4, %tid.x;
	mad.lo.s32 	%r5, %r2, %r3, %r4;
	mul.lo.s32 	%r6, %r1, %r5;
	mul.wide.s32 	%rd7, %r6, 4;
	add.s64 	%rd8, %rd6, %rd7;
	ld.global.u32 	%r7, [%rd8];
	add.s64 	%rd9, %rd5, %rd7;
	ld.global.u32 	%r8, [%rd9];
	add.s32 	%r9, %r8, %r7;
	add.s64 	%rd10, %rd4, %rd7;
	st.global.u32 	[%rd10], %r9;
	ret;

}
	// .globl	_Z4stvvIfEvPT_S1_S1_i
.visible .entry _Z4stvvIfEvPT_S1_S1_i(
	.param .u64 .ptr .align 1 _Z4stvvIfEvPT_S1_S1_i_param_0,
	.param .u64 .ptr .align 1 _Z4stvvIfEvPT_S1_S1_i_param_1,
	.param .u64 .ptr .align 1 _Z4stvvIfEvPT_S1_S1_i_param_2,
	.param .u32 _Z4stvvIfEvPT_S1_S1_i_param_3
)
{
	.reg .b32 	%r<7>;
	.reg .b32 	%f<4>;
	.reg .b64 	%rd<11>;

	ld.param.u64 	%rd1, [_Z4stvvIfEvPT_S1_S1_i_param_0];
	ld.param.u64 	%rd2, [_Z4stvvIfEvPT_S1_S1_i_param_1];
	ld.param.u64 	%rd3, [_Z4stvvIfEvPT_S1_S1_i_param_2];
	ld.param.u32 	%r1, [_Z4stvvIfEvPT_S1_S1_i_param_3];
	cvta.to.global.u64 	%rd4, %rd1;
	cvta.to.global.u64 	%rd5, %rd3;
	cvta.to.global.u64 	%rd6, %rd2;
	mov.u32 	%r2, %ctaid.x;
	mov.u32 	%r3, %ntid.x;
	mov.u32 	%r4, %tid.x;
	mad.lo.s32 	%r5, %r2, %r3, %r4;
	mul.lo.s32 	%r6, %r1, %r5;
	mul.wide.s32 	%rd7, %r6, 4;
	add.s64 	%rd8, %rd6, %rd7;
	ld.global.f32 	%f1, [%rd8];
	add.s64 	%rd9, %rd5, %rd7;
	ld.global.f32 	%f2, [%rd9];
	add.f32 	%f3, %f1, %f2;
	add.s64 	%rd10, %rd4, %rd7;
	st.global.f32 	[%rd10], %f3;
	ret;

}
	// .globl	_Z4stvvIdEvPT_S1_S1_i
.visible .entry _Z4stvvIdEvPT_S1_S1_i(
	.param .u64 .ptr .align 1 _Z4stvvIdEvPT_S1_S1_i_param_0,
	.param .u64 .ptr .align 1 _Z4stvvIdEvPT_S1_S1_i_param_1,
	.param .u64 .ptr .align 1 _Z4stvvIdEvPT_S1_S1_i_param_2,
	.param .u32 _Z4stvvIdEvPT_S1_S1_i_param_3
)
{
	.reg .b32 	%r<7>;
	.reg .b64 	%rd<11>;
	.reg .b64 	%fd<4>;

	ld.param.u64 	%rd1, [_Z4stvvIdEvPT_S1_S1_i_param_0];
	ld.param.u64 	%rd2, [_Z4stvvIdEvPT_S1_S1_i_param_1];
	ld.param.u64 	%rd3, [_Z4stvvIdEvPT_S1_S1_i_param_2];
	ld.param.u32 	%r1, [_Z4stvvIdEvPT_S1_S1_i_param_3];
	cvta.to.global.u64 	%rd4, %rd1;
	cvta.to.global.u64 	%rd5, %rd3;
	cvta.to.global.u64 	%rd6, %rd2;
	mov.u32 	%r2, %ctaid.x;
	mov.u32 	%r3, %ntid.x;
	mov.u32 	%r4, %tid.x;
	mad.lo.s32 	%r5, %r2, %r3, %r4;
	mul.lo.s32 	%r6, %r1, %r5;
	mul.wide.s32 	%rd7, %r6, 8;
	add.s64 	%rd8, %rd6, %rd7;
	ld.global.f64 	%fd1, [%rd8];
	add.s64 	%rd9, %rd5, %rd7;
	ld.global.f64 	%fd2, [%rd9];
	add.f64 	%fd3, %fd1, %fd2;
	add.s64 	%rd10, %rd4, %rd7;
	st.global.f64 	[%rd10], %fd3;
	ret;

}
	// .globl	_Z4irvvIiEvPT_S1_S1_Pi
.visible .entry _Z4irvvIiEvPT_S1_S1_Pi(
	.param .u64 .ptr .align 1 _Z4irvvIiEvPT_S1_S1_Pi_param_0,
	.param .u64 .ptr .align 1 _Z4irvvIiEvPT_S1_S1_Pi_param_1,
	.param .u64 .ptr .align 1 _Z4irvvIiEvPT_S1_S1_Pi_param_2,
	.param .u64 .ptr .align 1 _Z4irvvIiEvPT_S1_S1_Pi_param_3
)
{
	.reg .b32 	%r<9>;
	.reg .b64 	%rd<15>;

	ld.param.u64 	%rd1, [_Z4irvvIiEvPT_S1_S1_Pi_param_0];
	ld.param.u64 	%rd2, [_Z4irvvIiEvPT_S1_S1_Pi_param_1];
	ld.param.u64 	%rd3, [_Z4irvvIiEvPT_S1_S1_Pi_param_2];
	ld.param.u64 	%rd4, [_Z4irvvIiEvPT_S1_S1_Pi_param_3];
	cvta.to.global.u64 	%rd5, %rd1;
	cvta.to.global.u64 	%rd6, %rd3;
	cvta.to.global.u64 	%rd7, %rd2;
	cvta.to.global.u64 	%rd8, %rd4;
	mov.u32 	%r1, %ctaid.x;
	mov.u32 	%r2, %ntid.x;
	mov.u32 	%r3, %tid.x;
	mad.lo.s32 	%r4, %r1, %r2, %r3;
	mul.wide.s32 	%rd9, %r4, 4;
	add.s64 	%rd10, %rd8, %rd9;
	ld.global.u32 	%r5, [%rd10];
	mul.wide.s32 	%rd11, %r5, 4;
	add.s64 	%rd12, %rd7, %rd11;
	ld.global.u32 	%r6, [%rd12];
	add.s64 	%rd13, %rd6, %rd11;
	ld.global.u32 	%r7, [%rd13];
	add.s32 	%r8, %r7, %r6;
	add.s64 	%rd14, %rd5, %rd11;
	st.global.u32 	[%rd14], %r8;
	ret;

}
	// .globl	_Z4irvvIfEvPT_S1_S1_Pi
.visible .entry _Z4irvvIfEvPT_S1_S1_Pi(
	.param .u64 .ptr .align 1 _Z4irvvIfEvPT_S1_S1_Pi_param_0,
	.param .u64 .ptr .align 1 _Z4irvvIfEvPT_S1_S1_Pi_param_1,
	.param .u64 .ptr .align 1 _Z4irvvIfEvPT_S1_S1_Pi_param_2,
	.param .u64 .ptr .align 1 _Z4irvvIfEvPT_S1_S1_Pi_param_3
)
{
	.reg .b32 	%r<6>;
	.reg .b32 	%f<4>;
	.reg .b64 	%rd<15>;

	ld.param.u64 	%rd1, [_Z4irvvIfEvPT_S1_S1_Pi_param_0];
	ld.param.u64 	%rd2, [_Z4irvvIfEvPT_S1_S1_Pi_param_1];
	ld.param.u64 	%rd3, [_Z4irvvIfEvPT_S1_S1_Pi_param_2];
	ld.param.u64 	%rd4, [_Z4irvvIfEvPT_S1_S1_Pi_param_3];
	cvta.to.global.u64 	%rd5, %rd1;
	cvta.to.global.u64 	%rd6, %rd3;
	cvta.to.global.u64 	%rd7, %rd2;
	cvta.to.global.u64 	%rd8, %rd4;
	mov.u32 	%r1, %ctaid.x;
	mov.u32 	%r2, %ntid.x;
	mov.u32 	%r3, %tid.x;
	mad.lo.s32 	%r4, %r1, %r2, %r3;
	mul.wide.s32 	%rd9, %r4, 4;
	add.s64 	%rd10, %rd8, %rd9;
	ld.global.u32 	%r5, [%rd10];
	mul.wide.s32 	%rd11, %r5, 4;
	add.s64 	%rd12, %rd7, %rd11;
	ld.global.f32 	%f1, [%rd12];
	add.s64 	%rd13, %rd6, %rd11;
	ld.global.f32 	%f2, [%rd13];
	add.f32 	%f3, %f1, %f2;
	add.s64 	%rd14, %rd5, %rd11;
	st.global.f32 	[%rd14], %f3;
	ret;

}
	// .globl	_Z4irvvIdEvPT_S1_S1_Pi
.visible .entry _Z4irvvIdEvPT_S1_S1_Pi(
	.param .u64 .ptr .align 1 _Z4irvvIdEvPT_S1_S1_Pi_param_0,
	.param .u64 .ptr .align 1 _Z4irvvIdEvPT_S1_S1_Pi_param_1,
	.param .u64 .ptr .align 1 _Z4irvvIdEvPT_S1_S1_Pi_param_2,
	.param .u64 .ptr .align 1 _Z4irvvIdEvPT_S1_S1_Pi_param_3
)
{
	.reg .b32 	%r<6>;
	.reg .b64 	%rd<15>;
	.reg .b64 	%fd<4>;

	ld.param.u64 	%rd1, [_Z4irvvIdEvPT_S1_S1_Pi_param_0];
	ld.param.u64 	%rd2, [_Z4irvvIdEvPT_S1_S1_Pi_param_1];
	ld.param.u64 	%rd3, [_Z4irvvIdEvPT_S1_S1_Pi_param_2];
	ld.param.u64 	%rd4, [_Z4irvvIdEvPT_S1_S1_Pi_param_3];
	cvta.to.global.u64 	%rd5, %rd1;
	cvta.to.global.u64 	%rd6, %rd3;
	cvta.to.global.u64 	%rd7, %rd2;
	cvta.to.global.u64 	%rd8, %rd4;
	mov.u32 	%r1, %ctaid.x;
	mov.u32 	%r2, %ntid.x;
	mov.u32 	%r3, %tid.x;
	mad.lo.s32 	%r4, %r1, %r2, %r3;
	mul.wide.s32 	%rd9, %r4, 4;
	add.s64 	%rd10, %rd8, %rd9;
	ld.global.u32 	%r5, [%rd10];
	mul.wide.s32 	%rd11, %r5, 8;
	add.s64 	%rd12, %rd7, %rd11;
	ld.global.f64 	%fd1, [%rd12];
	add.s64 	%rd13, %rd6, %rd11;
	ld.global.f64 	%fd2, [%rd13];
	add.f64 	%fd3, %fd1, %fd2;
	add.s64 	%rd14, %rd5, %rd11;
	st.global.f64 	[%rd14], %fd3;
	ret;

}
	// .globl	_Z4isvvIiEvPT_S1_S1_Pi
.visible .entry _Z4isvvIiEvPT_S1_S1_Pi(
	.param .u64 .ptr .align 1 _Z4isvvIiEvPT_S1_S1_Pi_param_0,
	.param .u64 .ptr .align 1 _Z4isvvIiEvPT_S1_S1_Pi_param_1,
	.param .u64 .ptr .align 1 _Z4isvvIiEvPT_S1_S1_Pi_param_2,
	.param .u64 .ptr .align 1 _Z4isvvIiEvPT_S1_S1_Pi_param_3
)
{
	.reg .b32 	%r<9>;
	.reg .b64 	%rd<15>;

	ld.param.u64 	%rd1, [_Z4isvvIiEvPT_S1_S1_Pi_param_0];
	ld.param.u64 	%rd2, [_Z4isvvIiEvPT_S1_S1_Pi_param_1];
	ld.param.u64 	%rd3, [_Z4isvvIiEvPT_S1_S1_Pi_param_2];
	ld.param.u64 	%rd4, [_Z4isvvIiEvPT_S1_S1_Pi_param_3];
	cvta.to.global.u64 	%rd5, %rd1;
	cvta.to.global.u64 	%rd6, %rd3;
	cvta.to.global.u64 	%rd7, %rd2;
	cvta.to.global.u64 	%rd8, %rd4;
	mov.u32 	%r1, %ctaid.x;
	mov.u32 	%r2, %ntid.x;
	mov.u32 	%r3, %tid.x;
	mad.lo.s32 	%r4, %r1, %r2, %r3;
	mul.wide.s32 	%rd9, %r4, 4;
	add.s64 	%rd10, %rd8, %rd9;
	ld.global.u32 	%r5, [%rd10];
	mul.wide.s32 	%rd11, %r5, 4;
	add.s64 	%rd12, %rd7, %rd11;
	ld.global.u32 	%r6, [%rd12];
	add.s64 	%rd13, %rd6, %rd11;
	ld.global.u32 	%r7, [%rd13];
	add.s32 	%r8, %r7, %r6;
	add.s64 	%rd14, %rd5, %rd11;
	st.global.u32 	[%rd14], %r8;
	ret;

}
	// .globl	_Z4isvvIfEvPT_S1_S1_Pi
.visible .entry _Z4isvvIfEvPT_S1_S1_Pi(
	.param .u64 .ptr .align 1 _Z4isvvIfEvPT_S1_S1_Pi_param_0,
	.param .u64 .ptr .align 1 _Z4isvvIfEvPT_S1_S1_Pi_param_1,
	.param .u64 .ptr .align 1 _Z4isvvIfEvPT_S1_S1_Pi_param_2,
	.param .u64 .ptr .align 1 _Z4isvvIfEvPT_S1_S1_Pi_param_3
)
{
	.reg .b32 	%r<6>;
	.reg .b32 	%f<4>;
	.reg .b64 	%rd<15>;

	ld.param.u64 	%rd1, [_Z4isvvIfEvPT_S1_S1_Pi_param_0];
	ld.param.u64 	%rd2, [_Z4isvvIfEvPT_S1_S1_Pi_param_1];
	ld.param.u64 	%rd3, [_Z4isvvIfEvPT_S1_S1_Pi_param_2];
	ld.param.u64 	%rd4, [_Z4isvvIfEvPT_S1_S1_Pi_param_3];
	cvta.to.global.u64 	%rd5, %rd1;
	cvta.to.global.u64 	%rd6, %rd3;
	cvta.to.global.u64 	%rd7, %rd2;
	cvta.to.global.u64 	%rd8, %rd4;
	mov.u32 	%r1, %ctaid.x;
	mov.u32 	%r2, %ntid.x;
	mov.u32 	%r3, %tid.x;
	mad.lo.s32 	%r4, %r1, %r2, %r3;
	mul.wide.s32 	%rd9, %r4, 4;
	add.s64 	%rd10, %rd8, %rd9;
	ld.global.u32 	%r5, [%rd10];
	mul.wide.s32 	%rd11, %r5, 4;
	add.s64 	%rd12, %rd7, %rd11;
	ld.global.f32 	%f1, [%rd12];
	add.s64 	%rd13, %rd6, %rd11;
	ld.global.f32 	%f2, [%rd13];
	add.f32 	%f3, %f1, %f2;
	add.s64 	%rd14, %rd5, %rd11;
	st.global.f32 	[%rd14], %f3;
	ret;

}
	// .globl	_Z4isvvIdEvPT_S1_S1_Pi
.visible .entry _Z4isvvIdEvPT_S1_S1_Pi(
	.param .u64 .ptr .align 1 _Z4isvvIdEvPT_S1_S1_Pi_param_0,
	.param .u64 .ptr .align 1 _Z4isvvIdEvPT_S1_S1_Pi_param_1,
	.param .u64 .ptr .align 1 _Z4isvvIdEvPT_S1_S1_Pi_param_2,
	.param .u64 .ptr .align 1 _Z4isvvIdEvPT_S1_S1_Pi_param_3
)
{
	.reg .b32 	%r<6>;
	.reg .b64 	%rd<15>;
	.reg .b64 	%fd<4>;

	ld.param.u64 	%rd1, [_Z4isvvIdEvPT_S1_S1_Pi_param_0];
	ld.param.u64 	%rd2, [_Z4isvvIdEvPT_S1_S1_Pi_param_1];
	ld.param.u64 	%rd3, [_Z4isvvIdEvPT_S1_S1_Pi_param_2];
	ld.param.u64 	%rd4, [_Z4isvvIdEvPT_S1_S1_Pi_param_3];
	cvta.to.global.u64 	%rd5, %rd1;
	cvta.to.global.u64 	%rd6, %rd3;
	cvta.to.global.u64 	%rd7, %rd2;
	cvta.to.global.u64 	%rd8, %rd4;
	mov.u32 	%r1, %ctaid.x;
	mov.u32 	%r2, %ntid.x;
	mov.u32 	%r3, %tid.x;
	mad.lo.s32 	%r4, %r1, %r2, %r3;
	mul.wide.s32 	%rd9, %r4, 4;
	add.s64 	%rd10, %rd8, %rd9;
	ld.global.u32 	%r5, [%rd10];
	mul.wide.s32 	%rd11, %r5, 8;
	add.s64 	%rd12, %rd7, %rd11;
	ld.global.f64 	%fd1, [%rd12];
	add.s64 	%rd13, %rd6, %rd11;
	ld.global.f64 	%fd2, [%rd13];
	add.f64 	%fd3, %fd1, %fd2;
	add.s64 	%rd14, %rd5, %rd11;
	st.global.f64 	[%rd14], %fd3;
	ret;

}
	// .globl	_Z4gemvIiEvPT_S1_S1_i
.visible .entry _Z4gemvIiEvPT_S1_S1_i(
	.param .u64 .ptr .align 1 _Z4gemvIiEvPT_S1_S1_i_param_0,
	.param .u64 .ptr .align 1 _Z4gemvIiEvPT_S1_S1_i_param_1,
	.param .u64 .ptr .align 1 _Z4gemvIiEvPT_S1_S1_i_param_2,
	.param .u32 _Z4gemvIiEvPT_S1_S1_i_param_3
)
{
	.reg .pred 	%p<10>;
	.reg .b32 	%r<135>;
	.reg .b64 	%rd<31>;

	ld.param.u64 	%rd11, [_Z4gemvIiEvPT_S1_S1_i_param_0];
	ld.param.u64 	%rd12, [_Z4gemvIiEvPT_S1_S1_i_param_1];
	ld.param.u64 	%rd13, [_Z4gemvIiEvPT_S1_S1_i_param_2];
	ld.param.u32 	%r32, [_Z4gemvIiEvPT_S1_S1_i_param_3];
	cvta.to.global.u64 	%rd1, %rd13;
	cvta.to.global.u64 	%rd2, %rd12;
	setp.lt.s32 	%p1, %r32, 1;
	@%p1 bra 	$L__BB18_13;
	mov.u32 	%r34, %tid.x;
	mov.u32 	%r35, %ntid.x;
	mov.u32 	%r36, %ctaid.x;
	mad.lo.s32 	%r37, %r36, %r35, %r34;
	cvta.to.global.u64 	%rd14, %rd11;
	mul.lo.s32 	%r1, %r32, %r37;
	mul.wide.s32 	%rd15, %r37, 4;
	add.s64 	%rd3, %rd14, %rd15;
	ld.global.u32 	%r126, [%rd3];
	and.b32  	%r3, %r32, 15;
	setp.lt.u32 	%p2, %r32, 16;
	mov.b32 	%r129, 0;
	@%p2 bra 	$L__BB18_4;
	and.b32  	%r129, %r32, 2147483632;
	neg.s32 	%r124, %r129;
	add.s64 	%rd4, %rd2, 32;
	add.s64 	%rd29, %rd1, 32;
	mov.u32 	%r123, %r1;
$L__BB18_3:
	.pragma "nounroll";
	mul.wide.s32 	%rd16, %r123, 4;
	add.s64 	%rd17, %rd4, %rd16;
	ld.global.u32 	%r38, [%rd17+-32];
	ld.global.u32 	%r39, [%rd29+-32];
	mad.lo.s32 	%r40, %r39, %r38, %r126;
	st.global.u32 	[%rd3], %r40;
	ld.global.u32 	%r41, [%rd17+-28];
	ld.global.u32 	%r42, [%rd29+-28];
	mad.lo.s32 	%r43, %r42, %r41, %r40;
	st.global.u32 	[%rd3], %r43;
	ld.global.u32 	%r44, [%rd17+-24];
	ld.global.u32 	%r45, [%rd29+-24];
	mad.lo.s32 	%r46, %r45, %r44, %r43;
	st.global.u32 	[%rd3], %r46;
	ld.global.u32 	%r47, [%rd17+-20];
	ld.global.u32 	%r48, [%rd29+-20];
	mad.lo.s32 	%r49, %r48, %r47, %r46;
	st.global.u32 	[%rd3], %r49;
	ld.global.u32 	%r50, [%rd17+-16];
	ld.global.u32 	%r51, [%rd29+-16];
	mad.lo.s32 	%r52, %r51, %r50, %r49;
	st.global.u32 	[%rd3], %r52;
	ld.global.u32 	%r53, [%rd17+-12];
	ld.global.u32 	%r54, [%rd29+-12];
	mad.lo.s32 	%r55, %r54, %r53, %r52;
	st.global.u32 	[%rd3], %r55;
	ld.global.u32 	%r56, [%rd17+-8];
	ld.global.u32 	%r57, [%rd29+-8];
	mad.lo.s32 	%r58, %r57, %r56, %r55;
	st.global.u32 	[%rd3], %r58;
	ld.global.u32 	%r59, [%rd17+-4];
	ld.global.u32 	%r60, [%rd29+-4];
	mad.lo.s32 	%r61, %r60, %r59, %r58;
	st.global.u32 	[%rd3], %r61;
	ld.global.u32 	%r62, [%rd17];
	ld.global.u32 	%r63, [%rd29];
	mad.lo.s32 	%r64, %r63, %r62, %r61;
	st.global.u32 	[%rd3], %r64;
	ld.global.u32 	%r65, [%rd17+4];
	ld.global.u32 	%r66, [%rd29+4];
	mad.lo.s32 	%r67, %r66, %r65, %r64;
	st.global.u32 	[%rd3], %r67;
	ld.global.u32 	%r68, [%rd17+8];
	ld.global.u32 	%r69, [%rd29+8];
	mad.lo.s32 	%r70, %r69, %r68, %r67;
	st.global.u32 	[%rd3], %r70;
	ld.global.u32 	%r71, [%rd17+12];
	ld.global.u32 	%r72, [%rd29+12];
	mad.lo.s32 	%r73, %r72, %r71, %r70;
	st.global.u32 	[%rd3], %r73;
	ld.global.u32 	%r74, [%rd17+16];
	ld.global.u32 	%r75, [%rd29+16];
	mad.lo.s32 	%r76, %r75, %r74, %r73;
	st.global.u32 	[%rd3], %r76;
	ld.global.u32 	%r77, [%rd17+20];
	ld.global.u32 	%r78, [%rd29+20];
	mad.lo.s32 	%r79, %r78, %r77, %r76;
	st.global.u32 	[%rd3], %r79;
	ld.global.u32 	%r80, [%rd17+24];
	ld.global.u32 	%r81, [%rd29+24];
	mad.lo.s32 	%r82, %r81, %r80, %r79;
	st.global.u32 	[%rd3], %r82;
	ld.global.u32 	%r83, [%rd17+28];
	ld.global.u32 	%r84, [%rd29+28];
	mad.lo.s32 	%r126, %r84, %r83, %r82;
	st.global.u32 	[%rd3], %r126;
	add.s32 	%r124, %r124, 16;
	add.s32 	%r123, %r123, 16;
	add.s64 	%rd29, %rd29, 64;
	setp.ne.s32 	%p3, %r124, 0;
	@%p3 bra 	$L__BB18_3;
$L__BB18_4:
	setp.eq.s32 	%p4, %r3, 0;
	@%p4 bra 	$L__BB18_13;
	and.b32  	%r14, %r32, 7;
	setp.lt.u32 	%p5, %r3, 8;
	@%p5 bra 	$L__BB18_7;
	add.s32 	%r85, %r129, %r1;
	mul.wide.s32 	%rd18, %r85, 4;
	add.s64 	%rd19, %rd2, %rd18;
	ld.global.u32 	%r86, [%rd19];
	mul.wide.u32 	%rd20, %r129, 4;
	add.s64 	%rd21, %rd1, %rd20;
	ld.global.u32 	%r87, [%rd21];
	mad.lo.s32 	%r88, %r87, %r86, %r126;
	st.global.u32 	[%rd3], %r88;
	ld.global.u32 	%r89, [%rd19+4];
	ld.global.u32 	%r90, [%rd21+4];
	mad.lo.s32 	%r91, %r90, %r89, %r88;
	st.global.u32 	[%rd3], %r91;
	ld.global.u32 	%r92, [%rd19+8];
	ld.global.u32 	%r93, [%rd21+8];
	mad.lo.s32 	%r94, %r93, %r92, %r91;
	st.global.u32 	[%rd3], %r94;
	ld.global.u32 	%r95, [%rd19+12];
	ld.global.u32 	%r96, [%rd21+12];
	mad.lo.s32 	%r97, %r96, %r95, %r94;
	st.global.u32 	[%rd3], %r97;
	ld.global.u32 	%r98, [%rd19+16];
	ld.global.u32 	%r99, [%rd21+16];
	mad.lo.s32 	%r100, %r99, %r98, %r97;
	st.global.u32 	[%rd3], %r100;
	ld.global.u32 	%r101, [%rd19+20];
	ld.global.u32 	%r102, [%rd21+20];
	mad.lo.s32 	%r103, %r102, %r101, %r100;
	st.global.u32 	[%rd3], %r103;
	ld.global.u32 	%r104, [%rd19+24];
	ld.global.u32 	%r105, [%rd21+24];
	mad.lo.s32 	%r106, %r105, %r104, %r103;
	st.global.u32 	[%rd3], %r106;
	ld.global.u32 	%r107, [%rd19+28];
	ld.global.u32 	%r108, [%rd21+28];
	mad.lo.s32 	%r126, %r108, %r107, %r106;
	st.global.u32 	[%rd3], %r126;
	add.s32 	%r129, %r129, 8;
$L__BB18_7:
	setp.eq.s32 	%p6, %r14, 0;
	@%p6 bra 	$L__BB18_13;
	and.b32  	%r19, %r32, 3;
	setp.lt.u32 	%p7, %r14, 4;
	@%p7 bra 	$L__BB18_10;
	add.s32 	%r109, %r129, %r1;
	mul.wide.s32 	%rd22, %r109, 4;
	add.s64 	%rd23, %rd2, %rd22;
	ld.global.u32 	%r110, [%rd23];
	mul.wide.u32 	%rd24, %r129, 4;
	add.s64 	%rd25, %rd1, %rd24;
	ld.global.u32 	%r111, [%rd25];
	mad.lo.s32 	%r112, %r111, %r110, %r126;
	st.global.u32 	[%rd3], %r112;
	ld.global.u32 	%r113, [%rd23+4];
	ld.global.u32 	%r114, [%rd25+4];
	mad.lo.s32 	%r115, %r114, %r113, %r112;
	st.global.u32 	[%rd3], %r115;
	ld.global.u32 	%r116, [%rd23+8];
	ld.global.u32 	%r117, [%rd25+8];
	mad.lo.s32 	%r118, %r117, %r116, %r115;
	st.global.u32 	[%rd3], %r118;
	ld.global.u32 	%r119, [%rd23+12];
	ld.global.u32 	%r120, [%rd25+12];
	mad.lo.s32 	%r126, %r120, %r119, %r118;
	st.global.u32 	[%rd3], %r126;
	add.s32 	%r129, %r129, 4;
$L__BB18_10:
	setp.eq.s32 	%p8, %r19, 0;
	@%p8 bra 	$L__BB18_13;
	mul.wide.u32 	%rd26, %r129, 4;
	add.s64 	%rd30, %rd1, %rd26;
	add.s32 	%r133, %r129, %r1;
	neg.s32 	%r132, %r19;
$L__BB18_12:
	.pragma "nounroll";
	mul.wide.s32 	%rd27, %r133, 4;
	add.s64 	%rd28, %rd2, %rd27;
	ld.global.u32 	%r121, [%rd28];
	ld.global.u32 	%r122, [%rd30];
	mad.lo.s32 	%r126, %r122, %r121, %r126;
	st.global.u32 	[%rd3], %r126;
	add.s64 	%rd30, %rd30, 4;
	add.s32 	%r133, %r133, 1;
	add.s32 	%r132, %r132, 1;
	setp.ne.s32 	%p9, %r132, 0;
	@%p9 bra 	$L__BB18_12;
$L__BB18_13:
	ret;

}
	// .globl	_Z4gemvIfEvPT_S1_S1_i
.visible .entry _Z4gemvIfEvPT_S1_S1_i(
	.param .u64 .ptr .align 1 _Z4gemvIfEvPT_S1_S1_i_param_0,
	.param .u64 .ptr .align 1 _Z4gemvIfEvPT_S1_S1_i_param_1,
	.param .u64 .ptr .align 1 _Z4gemvIfEvPT_S1_S1_i_param_2,
	.param .u32 _Z4gemvIfEvPT_S1_S1_i_param_3
)
{
	.reg .pred 	%p<10>;
	.reg .b32 	%r<37>;
	.reg .b32 	%f<99>;
	.reg .b64 	%rd<31>;

	ld.param.u64 	%rd11, [_Z4gemvIfEvPT_S1_S1_i_param_0];
	ld.param.u64 	%rd12, [_Z4gemvIfEvPT_S1_S1_i_param_1];
	ld.param.u64 	%rd13, [_Z4gemvIfEvPT_S1_S1_i_param_2];
	ld.param.u32 	%r22, [_Z4gemvIfEvPT_S1_S1_i_param_3];
	cvta.to.global.u64 	%rd1, %rd13;
	cvta.to.global.u64 	%rd2, %rd12;
	setp.lt.s32 	%p1, %r22, 1;
	@%p1 bra 	$L__BB19_13;
	mov.u32 	%r24, %tid.x;
	mov.u32 	%r25, %ntid.x;
	mov.u32 	%r26, %ctaid.x;
	mad.lo.s32 	%r27, %r26, %r25, %r24;
	cvta.to.global.u64 	%rd14, %rd11;
	mul.lo.s32 	%r1, %r22, %r27;
	mul.wide.s32 	%rd15, %r27, 4;
	add.s64 	%rd3, %rd14, %rd15;
	ld.global.f32 	%f95, [%rd3];
	and.b32  	%r2, %r22, 15;
	setp.lt.u32 	%p2, %r22, 16;
	mov.b32 	%r33, 0;
	@%p2 bra 	$L__BB19_4;
	and.b32  	%r33, %r22, 2147483632;
	neg.s32 	%r31, %r33;
	add.s64 	%rd4, %rd2, 32;
	add.s64 	%rd29, %rd1, 32;
	mov.u32 	%r30, %r1;
$L__BB19_3:
	.pragma "nounroll";
	mul.wide.s32 	%rd16, %r30, 4;
	add.s64 	%rd17, %rd4, %rd16;
	ld.global.f32 	%f11, [%rd17+-32];
	ld.global.f32 	%f12, [%rd29+-32];
	fma.rn.f32 	%f13, %f11, %f12, %f95;
	st.global.f32 	[%rd3], %f13;
	ld.global.f32 	%f14, [%rd17+-28];
	ld.global.f32 	%f15, [%rd29+-28];
	fma.rn.f32 	%f16, %f14, %f15, %f13;
	st.global.f32 	[%rd3], %f16;
	ld.global.f32 	%f17, [%rd17+-24];
	ld.global.f32 	%f18, [%rd29+-24];
	fma.rn.f32 	%f19, %f17, %f18, %f16;
	st.global.f32 	[%rd3], %f19;
	ld.global.f32 	%f20, [%rd17+-20];
	ld.global.f32 	%f21, [%rd29+-20];
	fma.rn.f32 	%f22, %f20, %f21, %f19;
	st.global.f32 	[%rd3], %f22;
	ld.global.f32 	%f23, [%rd17+-16];
	ld.global.f32 	%f24, [%rd29+-16];
	fma.rn.f32 	%f25, %f23, %f24, %f22;
	st.global.f32 	[%rd3], %f25;
	ld.global.f32 	%f26, [%rd17+-12];
	ld.global.f32 	%f27, [%rd29+-12];
	fma.rn.f32 	%f28, %f26, %f27, %f25;
	st.global.f32 	[%rd3], %f28;
	ld.global.f32 	%f29, [%rd17+-8];
	ld.global.f32 	%f30, [%rd29+-8];
	fma.rn.f32 	%f31, %f29, %f30, %f28;
	st.global.f32 	[%rd3], %f31;
	ld.global.f32 	%f32, [%rd17+-4];
	ld.global.f32 	%f33, [%rd29+-4];
	fma.rn.f32 	%f34, %f32, %f33, %f31;
	st.global.f32 	[%rd3], %f34;
	ld.global.f32 	%f35, [%rd17];
	ld.global.f32 	%f36, [%rd29];
	fma.rn.f32 	%f37, %f35, %f36, %f34;
	st.global.f32 	[%rd3], %f37;
	ld.global.f32 	%f38, [%rd17+4];
	ld.global.f32 	%f39, [%rd29+4];
	fma.rn.f32 	%f40, %f38, %f39, %f37;
	st.global.f32 	[%rd3], %f40;
	ld.global.f32 	%f41, [%rd17+8];
	ld.global.f32 	%f42, [%rd29+8];
	fma.rn.f32 	%f43, %f41, %f42, %f40;
	st.global.f32 	[%rd3], %f43;
	ld.global.f32 	%f44, [%rd17+12];
	ld.global.f32 	%f45, [%rd29+12];
	fma.rn.f32 	%f46, %f44, %f45, %f43;
	st.global.f32 	[%rd3], %f46;
	ld.global.f32 	%f47, [%rd17+16];
	ld.global.f32 	%f48, [%rd29+16];
	fma.rn.f32 	%f49, %f47, %f48, %f46;
	st.global.f32 	[%rd3], %f49;
	ld.global.f32 	%f50, [%rd17+20];
	ld.global.f32 	%f51, [%rd29+20];
	fma.rn.f32 	%f52, %f50, %f51, %f49;
	st.global.f32 	[%rd3], %f52;
	ld.global.f32 	%f53, [%rd17+24];
	ld.global.f32 	%f54, [%rd29+24];
	fma.rn.f32 	%f55, %f53, %f54, %f52;
	st.global.f32 	[%rd3], %f55;
	ld.global.f32 	%f56, [%rd17+28];
	ld.global.f32 	%f57, [%rd29+28];
	fma.rn.f32 	%f95, %f56, %f57, %f55;
	st.global.f32 	[%rd3], %f95;
	add.s32 	%r31, %r31, 16;
	add.s32 	%r30, %r30, 16;
	add.s64 	%rd29, %rd29, 64;
	setp.ne.s32 	%p3, %r31, 0;
	@%p3 bra 	$L__BB19_3;
$L__BB19_4:
	setp.eq.s32 	%p4, %r2, 0;
	@%p4 bra 	$L__BB19_13;
	and.b32  	%r10, %r22, 7;
	setp.lt.u32 	%p5, %r2, 8;
	@%p5 bra 	$L__BB19_7;
	add.s32 	%r28, %r33, %r1;
	mul.wide.s32 	%rd18, %r28, 4;
	add.s64 	%rd19, %rd2, %rd18;
	ld.global.f32 	%f58, [%rd19];
	mul.wide.u32 	%rd20, %r33, 4;
	add.s64 	%rd21, %rd1, %rd20;
	ld.global.f32 	%f59, [%rd21];
	fma.rn.f32 	%f60, %f58, %f59, %f95;
	st.global.f32 	[%rd3], %f60;
	ld.global.f32 	%f61, [%rd19+4];
	ld.global.f32 	%f62, [%rd21+4];
	fma.rn.f32 	%f63, %f61, %f62, %f60;
	st.global.f32 	[%rd3], %f63;
	ld.global.f32 	%f64, [%rd19+8];
	ld.global.f32 	%f65, [%rd21+8];
	fma.rn.f32 	%f66, %f64, %f65, %f63;
	st.global.f32 	[%rd3], %f66;
	ld.global.f32 	%f67, [%rd19+12];
	ld.global.f32 	%f68, [%rd21+12];
	fma.rn.f32 	%f69, %f67, %f68, %f66;
	st.global.f32 	[%rd3], %f69;
	ld.global.f32 	%f70, [%rd19+16];
	ld.global.f32 	%f71, [%rd21+16];
	fma.rn.f32 	%f72, %f70, %f71, %f69;
	st.global.f32 	[%rd3], %f72;
	ld.global.f32 	%f73, [%rd19+20];
	ld.global.f32 	%f74, [%rd21+20];
	fma.rn.f32 	%f75, %f73, %f74, %f72;
	st.global.f32 	[%rd3], %f75;
	ld.global.f32 	%f76, [%rd19+24];
	ld.global.f32 	%f77, [%rd21+24];
	fma.rn.f32 	%f78, %f76, %f77, %f75;
	st.global.f32 	[%rd3], %f78;
	ld.global.f32 	%f79, [%rd19+28];
	ld.global.f32 	%f80, [%rd21+28];
	fma.rn.f32 	%f95, %f79, %f80, %f78;
	st.global.f32 	[%rd3], %f95;
	add.s32 	%r33, %r33, 8;
$L__BB19_7:
	setp.eq.s32 	%p6, %r10, 0;
	@%p6 bra 	$L__BB19_13;
	and.b32  	%r13, %r22, 3;
	setp.lt.u32 	%p7, %r10, 4;
	@%p7 bra 	$L__BB19_10;
	add.s32 	%r29, %r33, %r1;
	mul.wide.s32 	%rd22, %r29, 4;
	add.s64 	%rd23, %rd2, %rd22;
	ld.global.f32 	%f81, [%rd23];
	mul.wide.u32 	%rd24, %r33, 4;
	add.s64 	%rd25, %rd1, %rd24;
	ld.global.f32 	%f82, [%rd25];
	fma.rn.f32 	%f83, %f81, %f82, %f95;
	st.global.f32 	[%rd3], %f83;
	ld.global.f32 	%f84, [%rd23+4];
	ld.global.f32 	%f85, [%rd25+4];
	fma.rn.f32 	%f86, %f84, %f85, %f83;
	st.global.f32 	[%rd3], %f86;
	ld.global.f32 	%f87, [%rd23+8];
	ld.global.f32 	%f88, [%rd25+8];
	fma.rn.f32 	%f89, %f87, %f88, %f86;
	st.global.f32 	[%rd3], %f89;
	ld.global.f32 	%f90, [%rd23+12];
	ld.global.f32 	%f91, [%rd25+12];
	fma.rn.f32 	%f95, %f90, %f91, %f89;
	st.global.f32 	[%rd3], %f95;
	add.s32 	%r33, %r33, 4;
$L__BB19_10:
	setp.eq.s32 	%p8, %r13, 0;
	@%p8 bra 	$L__BB19_13;
	mul.wide.u32 	%rd26, %r33, 4;
	add.s64 	%rd30, %rd1, %rd26;
	add.s32 	%r36, %r33, %r1;
	neg.s32 	%r35, %r13;
$L__BB19_12:
	.pragma "nounroll";
	mul.wide.s32 	%rd27, %r36, 4;
	add.s64 	%rd28, %rd2, %rd27;
	ld.global.f32 	%f92, [%rd28];
	ld.global.f32 	%f93, [%rd30];
	fma.rn.f32 	%f95, %f92, %f93, %f95;
	st.global.f32 	[%rd3], %f95;
	add.s64 	%rd30, %rd30, 4;
	add.s32 	%r36, %r36, 1;
	add.s32 	%r35, %r35, 1;
	setp.ne.s32 	%p9, %r35, 0;
	@%p9 bra 	$L__BB19_12;
$L__BB19_13:
	ret;

}
	// .globl	_Z4gemvIdEvPT_S1_S1_i
.visible .entry _Z4gemvIdEvPT_S1_S1_i(
	.param .u64 .ptr .align 1 _Z4gemvIdEvPT_S1_S1_i_param_0,
	.param .u64 .ptr .align 1 _Z4gemvIdEvPT_S1_S1_i_param_1,
	.param .u64 .ptr .align 1 _Z4gemvIdEvPT_S1_S1_i_param_2,
	.param .u32 _Z4gemvIdEvPT_S1_S1_i_param_3
)
{
	.reg .pred 	%p<10>;
	.reg .b32 	%r<37>;
	.reg .b64 	%rd<31>;
	.reg .b64 	%fd<99>;

	ld.param.u64 	%rd11, [_Z4gemvIdEvPT_S1_S1_i_param_0];
	ld.param.u64 	%rd12, [_Z4gemvIdEvPT_S1_S1_i_param_1];
	ld.param.u64 	%rd13, [_Z4gemvIdEvPT_S1_S1_i_param_2];
	ld.param.u32 	%r22, [_Z4gemvIdEvPT_S1_S1_i_param_3];
	cvta.to.global.u64 	%rd1, %rd13;
	cvta.to.global.u64 	%rd2, %rd12;
	setp.lt.s32 	%p1, %r22, 1;
	@%p1 bra 	$L__BB20_13;
	mov.u32 	%r24, %tid.x;
	mov.u32 	%r25, %ntid.x;
	mov.u32 	%r26, %ctaid.x;
	mad.lo.s32 	%r27, %r26, %r25, %r24;
	cvta.to.global.u64 	%rd14, %rd11;
	mul.lo.s32 	%r1, %r22, %r27;
	mul.wide.s32 	%rd15, %r27, 8;
	add.s64 	%rd3, %rd14, %rd15;
	ld.global.f64 	%fd95, [%rd3];
	and.b32  	%r2, %r22, 15;
	setp.lt.u32 	%p2, %r22, 16;
	mov.b32 	%r33, 0;
	@%p2 bra 	$L__BB20_4;
	and.b32  	%r33, %r22, 2147483632;
	neg.s32 	%r31, %r33;
	add.s64 	%rd4, %rd2, 64;
	add.s64 	%rd29, %rd1, 64;
	mov.u32 	%r30, %r1;
$L__BB20_3:
	.pragma "nounroll";
	mul.wide.s32 	%rd16, %r30, 8;
	add.s64 	%rd17, %rd4, %rd16;
	ld.global.f64 	%fd11, [%rd17+-64];
	ld.global.f64 	%fd12, [%rd29+-64];
	fma.rn.f64 	%fd13, %fd11, %fd12, %fd95;
	st.global.f64 	[%rd3], %fd13;
	ld.global.f64 	%fd14, [%rd17+-56];
	ld.global.f64 	%fd15, [%rd29+-56];
	fma.rn.f64 	%fd16, %fd14, %fd15, %fd13;
	st.global.f64 	[%rd3], %fd16;
	ld.global.f64 	%fd17, [%rd17+-48];
	ld.global.f64 	%fd18, [%rd29+-48];
	fma.rn.f64 	%fd19, %fd17, %fd18, %fd16;
	st.global.f64 	[%rd3], %fd19;
	ld.global.f64 	%fd20, [%rd17+-40];
	ld.global.f64 	%fd21, [%rd29+-40];
	fma.rn.f64 	%fd22, %fd20, %fd21, %fd19;
	st.global.f64 	[%rd3], %fd22;
	ld.global.f64 	%fd23, [%rd17+-32];
	ld.global.f64 	%fd24, [%rd29+-32];
	fma.rn.f64 	%fd25, %fd23, %fd24, %fd22;
	st.global.f64 	[%rd3], %fd25;
	ld.global.f64 	%fd26, [%rd17+-24];
	ld.global.f64 	%fd27, [%rd29+-24];
	fma.rn.f64 	%fd28, %fd26, %fd27, %fd25;
	st.global.f64 	[%rd3], %fd28;
	ld.global.f64 	%fd29, [%rd17+-16];
	ld.global.f64 	%fd30, [%rd29+-16];
	fma.rn.f64 	%fd31, %fd29, %fd30, %fd28;
	st.global.f64 	[%rd3], %fd31;
	ld.global.f64 	%fd32, [%rd17+-8];
	ld.global.f64 	%fd33, [%rd29+-8];
	fma.rn.f64 	%fd34, %fd32, %fd33, %fd31;
	st.global.f64 	[%rd3], %fd34;
	ld.global.f64 	%fd35, [%rd17];
	ld.global.f64 	%fd36, [%rd29];
	fma.rn.f64 	%fd37, %fd35, %fd36, %fd34;
	st.global.f64 	[%rd3], %fd37;
	ld.global.f64 	%fd38, [%rd17+8];
	ld.global.f64 	%fd39, [%rd29+8];
	fma.rn.f64 	%fd40, %fd38, %fd39, %fd37;
	st.global.f64 	[%rd3], %fd40;
	ld.global.f64 	%fd41, [%rd17+16];
	ld.global.f64 	%fd42, [%rd29+16];
	fma.rn.f64 	%fd43, %fd41, %fd42, %fd40;
	st.global.f64 	[%rd3], %fd43;
	ld.global.f64 	%fd44, [%rd17+24];
	ld.global.f64 	%fd45, [%rd29+24];
	fma.rn.f64 	%fd46, %fd44, %fd45, %fd43;
	st.global.f64 	[%rd3], %fd46;
	ld.global.f64 	%fd47, [%rd17+32];
	ld.global.f64 	%fd48, [%rd29+32];
	fma.rn.f64 	%fd49, %fd47, %fd48, %fd46;
	st.global.f64 	[%rd3], %fd49;
	ld.global.f64 	%fd50, [%rd17+40];
	ld.global.f64 	%fd51, [%rd29+40];
	fma.rn.f64 	%fd52, %fd50, %fd51, %fd49;
	st.global.f64 	[%rd3], %fd52;
	ld.global.f64 	%fd53, [%rd17+48];
	ld.global.f64 	%fd54, [%rd29+48];
	fma.rn.f64 	%fd55, %fd53, %fd54, %fd52;
	st.global.f64 	[%rd3], %fd55;
	ld.global.f64 	%fd56, [%rd17+56];
	ld.global.f64 	%fd57, [%rd29+56];
	fma.rn.f64 	%fd95, %fd56, %fd57, %fd55;
	st.global.f64 	[%rd3], %fd95;
	add.s32 	%r31, %r31, 16;
	add.s32 	%r30, %r30, 16;
	add.s64 	%rd29, %rd29, 128;
	setp.ne.s32 	%p3, %r31, 0;
	@%p3 bra 	$L__BB20_3;
$L__BB20_4:
	setp.eq.s32 	%p4, %r2, 0;
	@%p4 bra 	$L__BB20_13;
	and.b32  	%r10, %r22, 7;
	setp.lt.u32 	%p5, %r2, 8;
	@%p5 bra 	$L__BB20_7;
	add.s32 	%r28, %r33, %r1;
	mul.wide.s32 	%rd18, %r28, 8;
	add.s64 	%rd19, %rd2, %rd18;
	ld.global.f64 	%fd58, [%rd19];
	mul.wide.u32 	%rd20, %r33, 8;
	add.s64 	%rd21, %rd1, %rd20;
	ld.global.f64 	%fd59, [%rd21];
	fma.rn.f64 	%fd60, %fd58, %fd59, %fd95;
	st.global.f64 	[%rd3], %fd60;
	ld.global.f64 	%fd61, [%rd19+8];
	ld.global.f64 	%fd62, [%rd21+8];
	fma.rn.f64 	%fd63, %fd61, %fd62, %fd60;
	st.global.f64 	[%rd3], %fd63;
	ld.global.f64 	%fd64, [%rd19+16];
	ld.global.f64 	%fd65, [%rd21+16];
	fma.rn.f64 	%fd66, %fd64, %fd65, %fd63;
	st.global.f64 	[%rd3], %fd66;
	ld.global.f64 	%fd67, [%rd19+24];
	ld.global.f64 	%fd68, [%rd21+24];
	fma.rn.f64 	%fd69, %fd67, %fd68, %fd66;
	st.global.f64 	[%rd3], %fd69;
	ld.global.f64 	%fd70, [%rd19+32];
	ld.global.f64 	%fd71, [%rd21+32];
	fma.rn.f64 	%fd72, %fd70, %fd71, %fd69;
	st.global.f64 	[%rd3], %fd72;
	ld.global.f64 	%fd73, [%rd19+40];
	ld.global.f64 	%fd74, [%rd21+40];
	fma.rn.f64 	%fd75, %fd73, %fd74, %fd72;
	st.global.f64 	[%rd3], %fd75;
	ld.global.f64 	%fd76, [%rd19+48];
	ld.global.f64 	%fd77, [%rd21+48];
	fma.rn.f64 	%fd78, %fd76, %fd77, %fd75;
	st.global.f64 	[%rd3], %fd78;
	ld.global.f64 	%fd79, [%rd19+56];
	ld.global.f64 	%fd80, [%rd21+56];
	fma.rn.f64 	%fd95, %fd79, %fd80, %fd78;
	st.global.f64 	[%rd3], %fd95;
	add.s32 	%r33, %r33, 8;
$L__BB20_7:
	setp.eq.s32 	%p6, %r10, 0;
	@%p6 bra 	$L__BB20_13;
	and.b32  	%r13, %r22, 3;
	setp.lt.u32 	%p7, %r10, 4;
	@%p7 bra 	$L__BB20_10;
	add.s32 	%r29, %r33, %r1;
	mul.wide.s32 	%rd22, %r29, 8;
	add.s64 	%rd23, %rd2, %rd22;
	ld.global.f64 	%fd81, [%rd23];
	mul.wide.u32 	%rd24, %r33, 8;
	add.s64 	%rd25, %rd1, %rd24;
	ld.global.f64 	%fd82, [%rd25];
	fma.rn.f64 	%fd83, %fd81, %fd82, %fd95;
	st.global.f64 	[%rd3], %fd83;
	ld.global.f64 	%fd84, [%rd23+8];
	ld.global.f64 	%fd85, [%rd25+8];
	fma.rn.f64 	%fd86, %fd84, %fd85, %fd83;
	st.global.f64 	[%rd3], %fd86;
	ld.global.f64 	%fd87, [%rd23+16];
	ld.global.f64 	%fd88, [%rd25+16];
	fma.rn.f64 	%fd89, %fd87, %fd88, %fd86;
	st.global.f64 	[%rd3], %fd89;
	ld.global.f64 	%fd90, [%rd23+24];
	ld.global.f64 	%fd91, [%rd25+24];
	fma.rn.f64 	%fd95, %fd90, %fd91, %fd89;
	st.global.f64 	[%rd3], %fd95;
	add.s32 	%r33, %r33, 4;
$L__BB20_10:
	setp.eq.s32 	%p8, %r13, 0;
	@%p8 bra 	$L__BB20_13;
	mul.wide.u32 	%rd26, %r33, 8;
	add.s64 	%rd30, %rd1, %rd26;
	add.s32 	%r36, %r33, %r1;
	neg.s32 	%r35, %r13;
$L__BB20_12:
	.pragma "nounroll";
	mul.wide.s32 	%rd27, %r36, 8;
	add.s64 	%rd28, %rd2, %rd27;
	ld.global.f64 	%fd92, [%rd28];
	ld.global.f64 	%fd93, [%rd30];
	fma.rn.f64 	%fd95, %fd92, %fd93, %fd95;
	st.global.f64 	[%rd3], %fd95;
	add.s64 	%rd30, %rd30, 8;
	add.s32 	%r36, %r36, 1;
	add.s32 	%r35, %r35, 1;
	setp.ne.s32 	%p9, %r35, 0;
	@%p9 bra 	$L__BB20_12;
$L__BB20_13:
	ret;

}
	// .globl	_Z4spmvIiEvPT_S1_S1_PiS2_
.visible .entry _Z4spmvIiEvPT_S1_S1_PiS2_(
	.param .u64 .ptr .align 1 _Z4spmvIiEvPT_S1_S1_PiS2__param_0,
	.param .u64 .ptr .align 1 _Z4spmvIiEvPT_S1_S1_PiS2__param_1,
	.param .u64 .ptr .align 1 _Z4spmvIiEvPT_S1_S1_PiS2__param_2,
	.param .u64 .ptr .align 1 _Z4spmvIiEvPT_S1_S1_PiS2__param_3,
	.param .u64 .ptr .align 1 _Z4spmvIiEvPT_S1_S1_PiS2__param_4
)
{
	.reg .pred 	%p<6>;
	.reg .b32 	%r<53>;
	.reg .b64 	%rd<33>;

	ld.param.u64 	%rd7, [_Z4spmvIiEvPT_S1_S1_PiS2__param_0];
	ld.param.u64 	%rd8, [_Z4spmvIiEvPT_S1_S1_PiS2__param_1];
	ld.param.u64 	%rd9, [_Z4spmvIiEvPT_S1_S1_PiS2__param_2];
	ld.param.u64 	%rd10, [_Z4spmvIiEvPT_S1_S1_PiS2__param_3];
	ld.param.u64 	%rd11, [_Z4spmvIiEvPT_S1_S1_PiS2__param_4];
	cvta.to.global.u64 	%rd1, %rd9;
	cvta.to.global.u64 	%rd2, %rd11;
	cvta.to.global.u64 	%rd3, %rd8;
	cvta.to.global.u64 	%rd12, %rd10;
	mov.u32 	%r22, %ctaid.x;
	mov.u32 	%r23, %ntid.x;
	mov.u32 	%r24, %tid.x;
	mad.lo.s32 	%r1, %r22, %r23, %r24;
	mul.wide.s32 	%rd13, %r1, 4;
	add.s64 	%rd14, %rd12, %rd13;
	ld.global.u32 	%r2, [%rd14];
	ld.global.u32 	%r3, [%rd14+4];
	setp.ge.s32 	%p1, %r2, %r3;
	@%p1 bra 	$L__BB21_7;
	cvta.to.global.u64 	%rd15, %rd7;
	add.s64 	%rd4, %rd15, %rd13;
	ld.global.u32 	%r48, [%rd4];
	sub.s32 	%r25, %r3, %r2;
	and.b32  	%r5, %r25, 3;
	setp.eq.s32 	%p2, %r5, 0;
	mov.u32 	%r49, %r2;
	@%p2 bra 	$L__BB21_4;
	neg.s32 	%r45, %r5;
	mov.u32 	%r49, %r2;
$L__BB21_3:
	.pragma "nounroll";
	mul.wide.s32 	%rd17, %r49, 4;
	add.s64 	%rd18, %rd2, %rd17;
	add.s64 	%rd19, %rd3, %rd17;
	ld.global.u32 	%r26, [%rd19];
	ld.global.u32 	%r27, [%rd18];
	mul.wide.s32 	%rd20, %r27, 4;
	add.s64 	%rd21, %rd1, %rd20;
	ld.global.u32 	%r28, [%rd21];
	mad.lo.s32 	%r48, %r28, %r26, %r48;
	st.global.u32 	[%rd4], %r48;
	add.s32 	%r49, %r49, 1;
	add.s32 	%r45, %r45, 1;
	setp.ne.s32 	%p3, %r45, 0;
	@%p3 bra 	$L__BB21_3;
$L__BB21_4:
	sub.s32 	%r29, %r2, %r3;
	setp.gt.u32 	%p4, %r29, -4;
	@%p4 bra 	$L__BB21_7;
	sub.s32 	%r50, %r49, %r3;
	add.s64 	%rd5, %rd3, 8;
	add.s64 	%rd6, %rd2, 8;
$L__BB21_6:
	mul.wide.s32 	%rd22, %r49, 4;
	add.s64 	%rd23, %rd5, %rd22;
	add.s64 	%rd24, %rd6, %rd22;
	ld.global.u32 	%r30, [%rd23+-8];
	ld.global.u32 	%r31, [%rd24+-8];
	mul.wide.s32 	%rd25, %r31, 4;
	add.s64 	%rd26, %rd1, %rd25;
	ld.global.u32 	%r32, [%rd26];
	mad.lo.s32 	%r33, %r32, %r30, %r48;
	st.global.u32 	[%rd4], %r33;
	ld.global.u32 	%r34, [%rd23+-4];
	ld.global.u32 	%r35, [%rd24+-4];
	mul.wide.s32 	%rd27, %r35, 4;
	add.s64 	%rd28, %rd1, %rd27;
	ld.global.u32 	%r36, [%rd28];
	mad.lo.s32 	%r37, %r36, %r34, %r33;
	st.global.u32 	[%rd4], %r37;
	ld.global.u32 	%r38, [%rd23];
	ld.global.u32 	%r39, [%rd24];
	mul.wide.s32 	%rd29, %r39, 4;
	add.s64 	%rd30, %rd1, %rd29;
	ld.global.u32 	%r40, [%rd30];
	mad.lo.s32 	%r41, %r40, %r38, %r37;
	st.global.u32 	[%rd4], %r41;
	ld.global.u32 	%r42, [%rd23+4];
	ld.global.u32 	%r43, [%rd24+4];
	mul.wide.s32 	%rd31, %r43, 4;
	add.s64 	%rd32, %rd1, %rd31;
	ld.global.u32 	%r44, [%rd32];
	mad.lo.s32 	%r48, %r44, %r42, %r41;
	st.global.u32 	[%rd4], %r48;
	add.s32 	%r49, %r49, 4;
	add.s32 	%r50, %r50, 4;
	setp.ne.s32 	%p5, %r50, 0;
	@%p5 bra 	$L__BB21_6;
$L__BB21_7:
	ret;

}
	// .globl	_Z4spmvIfEvPT_S1_S1_PiS2_
.visible .entry _Z4spmvIfEvPT_S1_S1_PiS2_(
	.param .u64 .ptr .align 1 _Z4spmvIfEvPT_S1_S1_PiS2__param_0,
	.param .u64 .ptr .align 1 _Z4spmvIfEvPT_S1_S1_PiS2__param_1,
	.param .u64 .ptr .align 1 _Z4spmvIfEvPT_S1_S1_PiS2__param_2,
	.param .u64 .ptr .align 1 _Z4spmvIfEvPT_S1_S1_PiS2__param_3,
	.param .u64 .ptr .align 1 _Z4spmvIfEvPT_S1_S1_PiS2__param_4
)
{
	.reg .pred 	%p<6>;
	.reg .b32 	%r<31>;
	.reg .b32 	%f<23>;
	.reg .b64 	%rd<33>;

	ld.param.u64 	%rd7, [_Z4spmvIfEvPT_S1_S1_PiS2__param_0];
	ld.param.u64 	%rd8, [_Z4spmvIfEvPT_S1_S1_PiS2__param_1];
	ld.param.u64 	%rd9, [_Z4spmvIfEvPT_S1_S1_PiS2__param_2];
	ld.param.u64 	%rd10, [_Z4spmvIfEvPT_S1_S1_PiS2__param_3];
	ld.param.u64 	%rd11, [_Z4spmvIfEvPT_S1_S1_PiS2__param_4];
	cvta.to.global.u64 	%rd1, %rd9;
	cvta.to.global.u64 	%rd2, %rd11;
	cvta.to.global.u64 	%rd3, %rd8;
	cvta.to.global.u64 	%rd12, %rd10;
	mov.u32 	%r16, %ctaid.x;
	mov.u32 	%r17, %ntid.x;
	mov.u32 	%r18, %tid.x;
	mad.lo.s32 	%r1, %r16, %r17, %r18;
	mul.wide.s32 	%rd13, %r1, 4;
	add.s64 	%rd14, %rd12, %rd13;
	ld.global.u32 	%r2, [%rd14];
	ld.global.u32 	%r3, [%rd14+4];
	setp.ge.s32 	%p1, %r2, %r3;
	@%p1 bra 	$L__BB22_7;
	cvta.to.global.u64 	%rd15, %rd7;
	add.s64 	%rd4, %rd15, %rd13;
	ld.global.f32 	%f21, [%rd4];
	sub.s32 	%r19, %r3, %r2;
	and.b32  	%r4, %r19, 3;
	setp.eq.s32 	%p2, %r4, 0;
	mov.u32 	%r28, %r2;
	@%p2 bra 	$L__BB22_4;
	neg.s32 	%r26, %r4;
	mov.u32 	%r28, %r2;
$L__BB22_3:
	.pragma "nounroll";
	mul.wide.s32 	%rd17, %r28, 4;
	add.s64 	%rd18, %rd2, %rd17;
	add.s64 	%rd19, %rd3, %rd17;
	ld.global.f32 	%f7, [%rd19];
	ld.global.u32 	%r20, [%rd18];
	mul.wide.s32 	%rd20, %r20, 4;
	add.s64 	%rd21, %rd1, %rd20;
	ld.global.f32 	%f8, [%rd21];
	fma.rn.f32 	%f21, %f7, %f8, %f21;
	st.global.f32 	[%rd4], %f21;
	add.s32 	%r28, %r28, 1;
	add.s32 	%r26, %r26, 1;
	setp.ne.s32 	%p3, %r26, 0;
	@%p3 bra 	$L__BB22_3;
$L__BB22_4:
	sub.s32 	%r21, %r2, %r3;
	setp.gt.u32 	%p4, %r21, -4;
	@%p4 bra 	$L__BB22_7;
	sub.s32 	%r29, %r28, %r3;
	add.s64 	%rd5, %rd3, 8;
	add.s64 	%rd6, %rd2, 8;
$L__BB22_6:
	mul.wide.s32 	%rd22, %r28, 4;
	add.s64 	%rd23, %rd5, %rd22;
	add.s64 	%rd24, %rd6, %rd22;
	ld.global.f32 	%f9, [%rd23+-8];
	ld.global.u32 	%r22, [%rd24+-8];
	mul.wide.s32 	%rd25, %r22, 4;
	add.s64 	%rd26, %rd1, %rd25;
	ld.global.f32 	%f10, [%rd26];
	fma.rn.f32 	%f11, %f9, %f10, %f21;
	st.global.f32 	[%rd4], %f11;
	ld.global.f32 	%f12, [%rd23+-4];
	ld.global.u32 	%r23, [%rd24+-4];
	mul.wide.s32 	%rd27, %r23, 4;
	add.s64 	%rd28, %rd1, %rd27;
	ld.global.f32 	%f13, [%rd28];
	fma.rn.f32 	%f14, %f12, %f13, %f11;
	st.global.f32 	[%rd4], %f14;
	ld.global.f32 	%f15, [%rd23];
	ld.global.u32 	%r24, [%rd24];
	mul.wide.s32 	%rd29, %r24, 4;
	add.s64 	%rd30, %rd1, %rd29;
	ld.global.f32 	%f16, [%rd30];
	fma.rn.f32 	%f17, %f15, %f16, %f14;
	st.global.f32 	[%rd4], %f17;
	ld.global.f32 	%f18, [%rd23+4];
	ld.global.u32 	%r25, [%rd24+4];
	mul.wide.s32 	%rd31, %r25, 4;
	add.s64 	%rd32, %rd1, %rd31;
	ld.global.f32 	%f19, [%rd32];
	fma.rn.f32 	%f21, %f18, %f19, %f17;
	st.global.f32 	[%rd4], %f21;
	add.s32 	%r28, %r28, 4;
	add.s32 	%r29, %r29, 4;
	setp.ne.s32 	%p5, %r29, 0;
	@%p5 bra 	$L__BB22_6;
$L__BB22_7:
	ret;

}
	// .globl	_Z4spmvIdEvPT_S1_S1_PiS2_
.visible .entry _Z4spmvIdEvPT_S1_S1_PiS2_(
	.param .u64 .ptr .align 1 _Z4spmvIdEvPT_S1_S1_PiS2__param_0,
	.param .u64 .ptr .align 1 _Z4spmvIdEvPT_S1_S1_PiS2__param_1,
	.param .u64 .ptr .align 1 _Z4spmvIdEvPT_S1_S1_PiS2__param_2,
	.param .u64 .ptr .align 1 _Z4spmvIdEvPT_S1_S1_PiS2__param_3,
	.param .u64 .ptr .align 1 _Z4spmvIdEvPT_S1_S1_PiS2__param_4
)
{
	.reg .pred 	%p<6>;
	.reg .b32 	%r<31>;
	.reg .b64 	%rd<35>;
	.reg .b64 	%fd<23>;

	ld.param.u64 	%rd7, [_Z4spmvIdEvPT_S1_S1_PiS2__param_0];
	ld.param.u64 	%rd8, [_Z4spmvIdEvPT_S1_S1_PiS2__param_1];
	ld.param.u64 	%rd9, [_Z4spmvIdEvPT_S1_S1_PiS2__param_2];
	ld.param.u64 	%rd10, [_Z4spmvIdEvPT_S1_S1_PiS2__param_3];
	ld.param.u64 	%rd11, [_Z4spmvIdEvPT_S1_S1_PiS2__param_4];
	cvta.to.global.u64 	%rd1, %rd9;
	cvta.to.global.u64 	%rd2, %rd11;
	cvta.to.global.u64 	%rd3, %rd8;
	cvta.to.global.u64 	%rd12, %rd10;
	mov.u32 	%r16, %ctaid.x;
	mov.u32 	%r17, %ntid.x;
	mov.u32 	%r18, %tid.x;
	mad.lo.s32 	%r1, %r16, %r17, %r18;
	mul.wide.s32 	%rd13, %r1, 4;
	add.s64 	%rd14, %rd12, %rd13;
	ld.global.u32 	%r2, [%rd14];
	ld.global.u32 	%r3, [%rd14+4];
	setp.ge.s32 	%p1, %r2, %r3;
	@%p1 bra 	$L__BB23_7;
	cvta.to.global.u64 	%rd15, %rd7;
	mul.wide.s32 	%rd16, %r1, 8;
	add.s64 	%rd4, %rd15, %rd16;
	ld.global.f64 	%fd21, [%rd4];
	sub.s32 	%r19, %r3, %r2;
	and.b32  	%r4, %r19, 3;
	setp.eq.s32 	%p2, %r4, 0;
	mov.u32 	%r28, %r2;
	@%p2 bra 	$L__BB23_4;
	neg.s32 	%r26, %r4;
	mov.u32 	%r28, %r2;
$L__BB23_3:
	.pragma "nounroll";
	mul.wide.s32 	%rd17, %r28, 4;
	add.s64 	%rd18, %rd2, %rd17;
	mul.wide.s32 	%rd19, %r28, 8;
	add.s64 	%rd20, %rd3, %rd19;
	ld.global.f64 	%fd7, [%rd20];
	ld.global.u32 	%r20, [%rd18];
	mul.wide.s32 	%rd21, %r20, 8;
	add.s64 	%rd22, %rd1, %rd21;
	ld.global.f64 	%fd8, [%rd22];
	fma.rn.f64 	%fd21, %fd7, %fd8, %fd21;
	st.global.f64 	[%rd4], %fd21;
	add.s32 	%r28, %r28, 1;
	add.s32 	%r26, %r26, 1;
	setp.ne.s32 	%p3, %r26, 0;
	@%p3 bra 	$L__BB23_3;
$L__BB23_4:
	sub.s32 	%r21, %r2, %r3;
	setp.gt.u32 	%p4, %r21, -4;
	@%p4 bra 	$L__BB23_7;
	sub.s32 	%r29, %r28, %r3;
	add.s64 	%rd5, %rd3, 16;
	add.s64 	%rd6, %rd2, 8;
$L__BB23_6:
	mul.wide.s32 	%rd23, %r28, 8;
	add.s64 	%rd24, %rd5, %rd23;
	mul.wide.s32 	%rd25, %r28, 4;
	add.s64 	%rd26, %rd6, %rd25;
	ld.global.f64 	%fd9, [%rd24+-16];
	ld.global.u32 	%r22, [%rd26+-8];
	mul.wide.s32 	%rd27, %r22, 8;
	add.s64 	%rd28, %rd1, %rd27;
	ld.global.f64 	%fd10, [%rd28];
	fma.rn.f64 	%fd11, %fd9, %fd10, %fd21;
	st.global.f64 	[%rd4], %fd11;
	ld.global.f64 	%fd12, [%rd24+-8];
	ld.global.u32 	%r23, [%rd26+-4];
	mul.wide.s32 	%rd29, %r23, 8;
	add.s64 	%rd30, %rd1, %rd29;
	ld.global.f64 	%fd13, [%rd30];
	fma.rn.f64 	%fd14, %fd12, %fd13, %fd11;
	st.global.f64 	[%rd4], %fd14;
	ld.global.f64 	%fd15, [%rd24];
	ld.global.u32 	%r24, [%rd26];
	mul.wide.s32 	%rd31, %r24, 8;
	add.s64 	%rd32, %rd1, %rd31;
	ld.global.f64 	%fd16, [%rd32];
	fma.rn.f64 	%fd17, %fd15, %fd16, %fd14;
	st.global.f64 	[%rd4], %fd17;
	ld.global.f64 	%fd18, [%rd24+8];
	ld.global.u32 	%r25, [%rd26+4];
	mul.wide.s32 	%rd33, %r25, 8;
	add.s64 	%rd34, %rd1, %rd33;
	ld.global.f64 	%fd19, [%rd34];
	fma.rn.f64 	%fd21, %fd18, %fd19, %fd17;
	st.global.f64 	[%rd4], %fd21;
	add.s32 	%r28, %r28, 4;
	add.s32 	%r29, %r29, 4;
	setp.ne.s32 	%p5, %r29, 0;
	@%p5 bra 	$L__BB23_6;
$L__BB23_7:
	ret;

}
	// .globl	_Z4gemmIiEvPT_S1_S1_i
.visible .entry _Z4gemmIiEvPT_S1_S1_i(
	.param .u64 .ptr .align 1 _Z4gemmIiEvPT_S1_S1_i_param_0,
	.param .u64 .ptr .align 1 _Z4gemmIiEvPT_S1_S1_i_param_1,
	.param .u64 .ptr .align 1 _Z4gemmIiEvPT_S1_S1_i_param_2,
	.param .u32 _Z4gemmIiEvPT_S1_S1_i_param_3
)
{
	.reg .pred 	%p<10>;
	.reg .b32 	%r<94>;
	.reg .b64 	%rd<66>;

	ld.param.u64 	%rd14, [_Z4gemmIiEvPT_S1_S1_i_param_0];
	ld.param.u64 	%rd15, [_Z4gemmIiEvPT_S1_S1_i_param_1];
	ld.param.u64 	%rd16, [_Z4gemmIiEvPT_S1_S1_i_param_2];
	ld.param.u32 	%r24, [_Z4gemmIiEvPT_S1_S1_i_param_3];
	cvta.to.global.u64 	%rd1, %rd16;
	cvta.to.global.u64 	%rd2, %rd15;
	mov.u32 	%r25, %ctaid.x;
	mov.u32 	%r26, %ntid.x;
	mov.u32 	%r27, %tid.x;
	mad.lo.s32 	%r1, %r25, %r26, %r27;
	setp.lt.s32 	%p1, %r24, 1;
	@%p1 bra 	$L__BB24_12;
	cvta.to.global.u64 	%rd17, %rd14;
	mov.u32 	%r29, %tid.y;
	mov.u32 	%r30, %ntid.y;
	mov.u32 	%r31, %ctaid.y;
	mad.lo.s32 	%r32, %r31, %r30, %r29;
	mul.lo.s32 	%r2, %r24, %r32;
	add.s32 	%r33, %r2, %r1;
	mul.wide.s32 	%rd18, %r33, 4;
	add.s64 	%rd3, %rd17, %rd18;
	ld.global.u32 	%r88, [%rd3];
	and.b32  	%r4, %r24, 7;
	setp.lt.u32 	%p2, %r24, 8;
	mov.b32 	%r91, 0;
	@%p2 bra 	$L__BB24_4;
	and.b32  	%r34, %r24, 2147483640;
	neg.s32 	%r86, %r34;
	mul.wide.u32 	%rd19, %r24, 4;
	add.s64 	%rd4, %rd1, %rd19;
	mul.wide.u32 	%rd20, %r24, 8;
	add.s64 	%rd5, %rd1, %rd20;
	mul.wide.u32 	%rd21, %r24, 12;
	add.s64 	%rd6, %rd1, %rd21;
	mul.wide.u32 	%rd22, %r24, 16;
	add.s64 	%rd7, %rd1, %rd22;
	mul.wide.u32 	%rd23, %r24, 20;
	add.s64 	%rd8, %rd1, %rd23;
	mul.wide.u32 	%rd24, %r24, 24;
	add.s64 	%rd9, %rd1, %rd24;
	mul.wide.u32 	%rd25, %r24, 28;
	add.s64 	%rd10, %rd1, %rd25;
	mul.wide.u32 	%rd26, %r2, 4;
	add.s64 	%rd27, %rd26, %rd2;
	add.s64 	%rd65, %rd27, 16;
	mov.u32 	%r85, %r1;
$L__BB24_3:
	.pragma "nounroll";
	and.b32  	%r91, %r24, 2147483640;
	mul.wide.s32 	%rd28, %r85, 4;
	add.s64 	%rd29, %rd4, %rd28;
	add.s64 	%rd30, %rd5, %rd28;
	add.s64 	%rd31, %rd6, %rd28;
	add.s64 	%rd32, %rd7, %rd28;
	add.s64 	%rd33, %rd8, %rd28;
	add.s64 	%rd34, %rd9, %rd28;
	add.s64 	%rd35, %rd10, %rd28;
	add.s64 	%rd36, %rd1, %rd28;
	ld.global.u32 	%r35, [%rd65+-16];
	ld.global.u32 	%r36, [%rd36];
	mad.lo.s32 	%r37, %r36, %r35, %r88;
	st.global.u32 	[%rd3], %r37;
	ld.global.u32 	%r38, [%rd65+-12];
	ld.global.u32 	%r39, [%rd29];
	mad.lo.s32 	%r40, %r39, %r38, %r37;
	st.global.u32 	[%rd3], %r40;
	ld.global.u32 	%r41, [%rd65+-8];
	ld.global.u32 	%r42, [%rd30];
	mad.lo.s32 	%r43, %r42, %r41, %r40;
	st.global.u32 	[%rd3], %r43;
	ld.global.u32 	%r44, [%rd65+-4];
	ld.global.u32 	%r45, [%rd31];
	mad.lo.s32 	%r46, %r45, %r44, %r43;
	st.global.u32 	[%rd3], %r46;
	ld.global.u32 	%r47, [%rd65];
	ld.global.u32 	%r48, [%rd32];
	mad.lo.s32 	%r49, %r48, %r47, %r46;
	st.global.u32 	[%rd3], %r49;
	ld.global.u32 	%r50, [%rd65+4];
	ld.global.u32 	%r51, [%rd33];
	mad.lo.s32 	%r52, %r51, %r50, %r49;
	st.global.u32 	[%rd3], %r52;
	ld.global.u32 	%r53, [%rd65+8];
	ld.global.u32 	%r54, [%rd34];
	mad.lo.s32 	%r55, %r54, %r53, %r52;
	st.global.u32 	[%rd3], %r55;
	ld.global.u32 	%r56, [%rd65+12];
	ld.global.u32 	%r57, [%rd35];
	mad.lo.s32 	%r88, %r57, %r56, %r55;
	st.global.u32 	[%rd3], %r88;
	add.s32 	%r86, %r86, 8;
	shl.b32 	%r58, %r24, 3;
	add.s32 	%r85, %r85, %r58;
	add.s64 	%rd65, %rd65, 32;
	setp.ne.s32 	%p3, %r86, 0;
	@%p3 bra 	$L__BB24_3;
$L__BB24_4:
	setp.eq.s32 	%p4, %r4, 0;
	@%p4 bra 	$L__BB24_12;
	and.b32  	%r15, %r24, 3;
	setp.lt.u32 	%p5, %r4, 4;
	@%p5 bra 	$L__BB24_7;
	add.s32 	%r59, %r91, %r2;
	mul.wide.u32 	%rd37, %r59, 4;
	add.s64 	%rd38, %rd2, %rd37;
	ld.global.u32 	%r60, [%rd38];
	mad.lo.s32 	%r61, %r91, %r24, %r1;
	mul.wide.s32 	%rd39, %r61, 4;
	add.s64 	%rd40, %rd1, %rd39;
	ld.global.u32 	%r62, [%rd40];
	mad.lo.s32 	%r63, %r62, %r60, %r88;
	st.global.u32 	[%rd3], %r63;
	cvt.u64.u32 	%rd41, %r2;
	cvt.u64.u32 	%rd42, %r91;
	add.s64 	%rd43, %rd42, %rd41;
	shl.b64 	%rd44, %rd43, 2;
	add.s64 	%rd45, %rd2, %rd44;
	ld.global.u32 	%r64, [%rd45+4];
	mul.wide.u32 	%rd46, %r24, 4;
	add.s64 	%rd47, %rd40, %rd46;
	ld.global.u32 	%r65, [%rd47];
	mad.lo.s32 	%r66, %r65, %r64, %r63;
	st.global.u32 	[%rd3], %r66;
	ld.global.u32 	%r67, [%rd45+8];
	add.s64 	%rd48, %rd47, %rd46;
	ld.global.u32 	%r68, [%rd48];
	mad.lo.s32 	%r69, %r68, %r67, %r66;
	st.global.u32 	[%rd3], %r69;
	ld.global.u32 	%r70, [%rd45+12];
	add.s64 	%rd49, %rd48, %rd46;
	ld.global.u32 	%r71, [%rd49];
	mad.lo.s32 	%r88, %r71, %r70, %r69;
	st.global.u32 	[%rd3], %r88;
	add.s32 	%r91, %r91, 4;
$L__BB24_7:
	setp.eq.s32 	%p6, %r15, 0;
	@%p6 bra 	$L__BB24_12;
	setp.eq.s32 	%p7, %r15, 1;
	@%p7 bra 	$L__BB24_10;
	add.s32 	%r72, %r91, %r2;
	mul.wide.u32 	%rd50, %r72, 4;
	add.s64 	%rd51, %rd2, %rd50;
	ld.global.u32 	%r73, [%rd51];
	mad.lo.s32 	%r74, %r91, %r24, %r1;
	mul.wide.s32 	%rd52, %r74, 4;
	add.s64 	%rd53, %rd1, %rd52;
	ld.global.u32 	%r75, [%rd53];
	mad.lo.s32 	%r76, %r75, %r73, %r88;
	st.global.u32 	[%rd3], %r76;
	cvt.u64.u32 	%rd54, %r2;
	cvt.u64.u32 	%rd55, %r91;
	add.s64 	%rd56, %rd55, %rd54;
	shl.b64 	%rd57, %rd56, 2;
	add.s64 	%rd58, %rd2, %rd57;
	ld.global.u32 	%r77, [%rd58+4];
	mul.wide.u32 	%rd59, %r24, 4;
	add.s64 	%rd60, %rd53, %rd59;
	ld.global.u32 	%r78, [%rd60];
	mad.lo.s32 	%r88, %r78, %r77, %r76;
	st.global.u32 	[%rd3], %r88;
	add.s32 	%r91, %r91, 2;
$L__BB24_10:
	and.b32  	%r79, %r24, 1;
	setp.eq.b32 	%p8, %r79, 1;
	not.pred 	%p9, %p8;
	@%p9 bra 	$L__BB24_12;
	add.s32 	%r80, %r91, %r2;
	mul.wide.u32 	%rd61, %r80, 4;
	add.s64 	%rd62, %rd2, %rd61;
	ld.global.u32 	%r81, [%rd62];
	mad.lo.s32 	%r82, %r91, %r24, %r1;
	mul.wide.s32 	%rd63, %r82, 4;
	add.s64 	%rd64, %rd1, %rd63;
	ld.global.u32 	%r83, [%rd64];
	mad.lo.s32 	%r84, %r83, %r81, %r88;
	st.global.u32 	[%rd3], %r84;
$L__BB24_12:
	ret;

}
	// .globl	_Z4gemmIfEvPT_S1_S1_i
.visible .entry _Z4gemmIfEvPT_S1_S1_i(
	.param .u64 .ptr .align 1 _Z4gemmIfEvPT_S1_S1_i_param_0,
	.param .u64 .ptr .align 1 _Z4gemmIfEvPT_S1_S1_i_param_1,
	.param .u64 .ptr .align 1 _Z4gemmIfEvPT_S1_S1_i_param_2,
	.param .u32 _Z4gemmIfEvPT_S1_S1_i_param_3
)
{
	.reg .pred 	%p<10>;
	.reg .b32 	%r<40>;
	.reg .b32 	%f<55>;
	.reg .b64 	%rd<66>;

	ld.param.u64 	%rd14, [_Z4gemmIfEvPT_S1_S1_i_param_0];
	ld.param.u64 	%rd15, [_Z4gemmIfEvPT_S1_S1_i_param_1];
	ld.param.u64 	%rd16, [_Z4gemmIfEvPT_S1_S1_i_param_2];
	ld.param.u32 	%r16, [_Z4gemmIfEvPT_S1_S1_i_param_3];
	cvta.to.global.u64 	%rd1, %rd16;
	cvta.to.global.u64 	%rd2, %rd15;
	mov.u32 	%r17, %ctaid.x;
	mov.u32 	%r18, %ntid.x;
	mov.u32 	%r19, %tid.x;
	mad.lo.s32 	%r1, %r17, %r18, %r19;
	setp.lt.s32 	%p1, %r16, 1;
	@%p1 bra 	$L__BB25_12;
	cvta.to.global.u64 	%rd17, %rd14;
	mov.u32 	%r21, %tid.y;
	mov.u32 	%r22, %ntid.y;
	mov.u32 	%r23, %ctaid.y;
	mad.lo.s32 	%r24, %r23, %r22, %r21;
	mul.lo.s32 	%r2, %r16, %r24;
	add.s32 	%r25, %r2, %r1;
	mul.wide.s32 	%rd18, %r25, 4;
	add.s64 	%rd3, %rd17, %rd18;
	ld.global.f32 	%f52, [%rd3];
	and.b32  	%r3, %r16, 7;
	setp.lt.u32 	%p2, %r16, 8;
	mov.b32 	%r38, 0;
	@%p2 bra 	$L__BB25_4;
	and.b32  	%r26, %r16, 2147483640;
	neg.s32 	%r36, %r26;
	mul.wide.u32 	%rd19, %r16, 4;
	add.s64 	%rd4, %rd1, %rd19;
	mul.wide.u32 	%rd20, %r16, 8;
	add.s64 	%rd5, %rd1, %rd20;
	mul.wide.u32 	%rd21, %r16, 12;
	add.s64 	%rd6, %rd1, %rd21;
	mul.wide.u32 	%rd22, %r16, 16;
	add.s64 	%rd7, %rd1, %rd22;
	mul.wide.u32 	%rd23, %r16, 20;
	add.s64 	%rd8, %rd1, %rd23;
	mul.wide.u32 	%rd24, %r16, 24;
	add.s64 	%rd9, %rd1, %rd24;
	mul.wide.u32 	%rd25, %r16, 28;
	add.s64 	%rd10, %rd1, %rd25;
	mul.wide.u32 	%rd26, %r2, 4;
	add.s64 	%rd27, %rd26, %rd2;
	add.s64 	%rd65, %rd27, 16;
	mov.u32 	%r35, %r1;
$L__BB25_3:
	.pragma "nounroll";
	and.b32  	%r38, %r16, 2147483640;
	mul.wide.s32 	%rd28, %r35, 4;
	add.s64 	%rd29, %rd4, %rd28;
	add.s64 	%rd30, %rd5, %rd28;
	add.s64 	%rd31, %rd6, %rd28;
	add.s64 	%rd32, %rd7, %rd28;
	add.s64 	%rd33, %rd8, %rd28;
	add.s64 	%rd34, %rd9, %rd28;
	add.s64 	%rd35, %rd10, %rd28;
	add.s64 	%rd36, %rd1, %rd28;
	ld.global.f32 	%f9, [%rd65+-16];
	ld.global.f32 	%f10, [%rd36];
	fma.rn.f32 	%f11, %f9, %f10, %f52;
	st.global.f32 	[%rd3], %f11;
	ld.global.f32 	%f12, [%rd65+-12];
	ld.global.f32 	%f13, [%rd29];
	fma.rn.f32 	%f14, %f12, %f13, %f11;
	st.global.f32 	[%rd3], %f14;
	ld.global.f32 	%f15, [%rd65+-8];
	ld.global.f32 	%f16, [%rd30];
	fma.rn.f32 	%f17, %f15, %f16, %f14;
	st.global.f32 	[%rd3], %f17;
	ld.global.f32 	%f18, [%rd65+-4];
	ld.global.f32 	%f19, [%rd31];
	fma.rn.f32 	%f20, %f18, %f19, %f17;
	st.global.f32 	[%rd3], %f20;
	ld.global.f32 	%f21, [%rd65];
	ld.global.f32 	%f22, [%rd32];
	fma.rn.f32 	%f23, %f21, %f22, %f20;
	st.global.f32 	[%rd3], %f23;
	ld.global.f32 	%f24, [%rd65+4];
	ld.global.f32 	%f25, [%rd33];
	fma.rn.f32 	%f26, %f24, %f25, %f23;
	st.global.f32 	[%rd3], %f26;
	ld.global.f32 	%f27, [%rd65+8];
	ld.global.f32 	%f28, [%rd34];
	fma.rn.f32 	%f29, %f27, %f28, %f26;
	st.global.f32 	[%rd3], %f29;
	ld.global.f32 	%f30, [%rd65+12];
	ld.global.f32 	%f31, [%rd35];
	fma.rn.f32 	%f52, %f30, %f31, %f29;
	st.global.f32 	[%rd3], %f52;
	add.s32 	%r36, %r36, 8;
	shl.b32 	%r27, %r16, 3;
	add.s32 	%r35, %r35, %r27;
	add.s64 	%rd65, %rd65, 32;
	setp.ne.s32 	%p3, %r36, 0;
	@%p3 bra 	$L__BB25_3;
$L__BB25_4:
	setp.eq.s32 	%p4, %r3, 0;
	@%p4 bra 	$L__BB25_12;
	and.b32  	%r11, %r16, 3;
	setp.lt.u32 	%p5, %r3, 4;
	@%p5 bra 	$L__BB25_7;
	add.s32 	%r28, %r38, %r2;
	mul.wide.u32 	%rd37, %r28, 4;
	add.s64 	%rd38, %rd2, %rd37;
	ld.global.f32 	%f32, [%rd38];
	mad.lo.s32 	%r29, %r38, %r16, %r1;
	mul.wide.s32 	%rd39, %r29, 4;
	add.s64 	%rd40, %rd1, %rd39;
	ld.global.f32 	%f33, [%rd40];
	fma.rn.f32 	%f34, %f32, %f33, %f52;
	st.global.f32 	[%rd3], %f34;
	cvt.u64.u32 	%rd41, %r2;
	cvt.u64.u32 	%rd42, %r38;
	add.s64 	%rd43, %rd42, %rd41;
	shl.b64 	%rd44, %rd43, 2;
	add.s64 	%rd45, %rd2, %rd44;
	ld.global.f32 	%f35, [%rd45+4];
	mul.wide.u32 	%rd46, %r16, 4;
	add.s64 	%rd47, %rd40, %rd46;
	ld.global.f32 	%f36, [%rd47];
	fma.rn.f32 	%f37, %f35, %f36, %f34;
	st.global.f32 	[%rd3], %f37;
	ld.global.f32 	%f38, [%rd45+8];
	add.s64 	%rd48, %rd47, %rd46;
	ld.global.f32 	%f39, [%rd48];
	fma.rn.f32 	%f40, %f38, %f39, %f37;
	st.global.f32 	[%rd3], %f40;
	ld.global.f32 	%f41, [%rd45+12];
	add.s64 	%rd49, %rd48, %rd46;
	ld.global.f32 	%f42, [%rd49];
	fma.rn.f32 	%f52, %f41, %f42, %f40;
	st.global.f32 	[%rd3], %f52;
	add.s32 	%r38, %r38, 4;
$L__BB25_7:
	setp.eq.s32 	%p6, %r11, 0;
	@%p6 bra 	$L__BB25_12;
	setp.eq.s32 	%p7, %r11, 1;
	@%p7 bra 	$L__BB25_10;
	add.s32 	%r30, %r38, %r2;
	mul.wide.u32 	%rd50, %r30, 4;
	add.s64 	%rd51, %rd2, %rd50;
	ld.global.f32 	%f43, [%rd51];
	mad.lo.s32 	%r31, %r38, %r16, %r1;
	mul.wide.s32 	%rd52, %r31, 4;
	add.s64 	%rd53, %rd1, %rd52;
	ld.global.f32 	%f44, [%rd53];
	fma.rn.f32 	%f45, %f43, %f44, %f52;
	st.global.f32 	[%rd3], %f45;
	cvt.u64.u32 	%rd54, %r2;
	cvt.u64.u32 	%rd55, %r38;
	add.s64 	%rd56, %rd55, %rd54;
	shl.b64 	%rd57, %rd56, 2;
	add.s64 	%rd58, %rd2, %rd57;
	ld.global.f32 	%f46, [%rd58+4];
	mul.wide.u32 	%rd59, %r16, 4;
	add.s64 	%rd60, %rd53, %rd59;
	ld.global.f32 	%f47, [%rd60];
	fma.rn.f32 	%f52, %f46, %f47, %f45;
	st.global.f32 	[%rd3], %f52;
	add.s32 	%r38, %r38, 2;
$L__BB25_10:
	and.b32  	%r32, %r16, 1;
	setp.eq.b32 	%p8, %r32, 1;
	not.pred 	%p9, %p8;
	@%p9 bra 	$L__BB25_12;
	add.s32 	%r33, %r38, %r2;
	mul.wide.u32 	%rd61, %r33, 4;
	add.s64 	%rd62, %rd2, %rd61;
	ld.global.f32 	%f48, [%rd62];
	mad.lo.s32 	%r34, %r38, %r16, %r1;
	mul.wide.s32 	%rd63, %r34, 4;
	add.s64 	%rd64, %rd1, %rd63;
	ld.global.f32 	%f49, [%rd64];
	fma.rn.f32 	%f50, %f48, %f49, %f52;
	st.global.f32 	[%rd3], %f50;
$L__BB25_12:
	ret;

}
	// .globl	_Z4gemmIdEvPT_S1_S1_i
.visible .entry _Z4gemmIdEvPT_S1_S1_i(
	.param .u64 .ptr .align 1 _Z4gemmIdEvPT_S1_S1_i_param_0,
	.param .u64 .ptr .align 1 _Z4gemmIdEvPT_S1_S1_i_param_1,
	.param .u64 .ptr .align 1 _Z4gemmIdEvPT_S1_S1_i_param_2,
	.param .u32 _Z4gemmIdEvPT_S1_S1_i_param_3
)
{
	.reg .pred 	%p<10>;
	.reg .b32 	%r<40>;
	.reg .b64 	%rd<65>;
	.reg .b64 	%fd<55>;

	ld.param.u64 	%rd13, [_Z4gemmIdEvPT_S1_S1_i_param_0];
	ld.param.u64 	%rd14, [_Z4gemmIdEvPT_S1_S1_i_param_1];
	ld.param.u64 	%rd15, [_Z4gemmIdEvPT_S1_S1_i_param_2];
	ld.param.u32 	%r16, [_Z4gemmIdEvPT_S1_S1_i_param_3];
	cvta.to.global.u64 	%rd1, %rd15;
	cvta.to.global.u64 	%rd2, %rd14;
	mov.u32 	%r17, %ctaid.x;
	mov.u32 	%r18, %ntid.x;
	mov.u32 	%r19, %tid.x;
	mad.lo.s32 	%r1, %r17, %r18, %r19;
	setp.lt.s32 	%p1, %r16, 1;
	@%p1 bra 	$L__BB26_12;
	cvta.to.global.u64 	%rd16, %rd13;
	mov.u32 	%r21, %tid.y;
	mov.u32 	%r22, %ntid.y;
	mov.u32 	%r23, %ctaid.y;
	mad.lo.s32 	%r24, %r23, %r22, %r21;
	mul.lo.s32 	%r2, %r16, %r24;
	add.s32 	%r25, %r2, %r1;
	mul.wide.s32 	%rd17, %r25, 8;
	add.s64 	%rd3, %rd16, %rd17;
	ld.global.f64 	%fd52, [%rd3];
	and.b32  	%r3, %r16, 7;
	setp.lt.u32 	%p2, %r16, 8;
	mov.b32 	%r38, 0;
	@%p2 bra 	$L__BB26_4;
	and.b32  	%r26, %r16, 2147483640;
	neg.s32 	%r36, %r26;
	mul.wide.u32 	%rd18, %r16, 16;
	add.s64 	%rd4, %rd1, %rd18;
	mul.wide.u32 	%rd19, %r16, 24;
	add.s64 	%rd5, %rd1, %rd19;
	mul.wide.u32 	%rd20, %r16, 32;
	add.s64 	%rd6, %rd1, %rd20;
	mul.wide.u32 	%rd21, %r16, 40;
	add.s64 	%rd7, %rd1, %rd21;
	mul.wide.u32 	%rd22, %r16, 48;
	add.s64 	%rd8, %rd1, %rd22;
	mul.wide.u32 	%rd23, %r16, 56;
	add.s64 	%rd9, %rd1, %rd23;
	mul.wide.u32 	%rd24, %r2, 8;
	add.s64 	%rd25, %rd24, %rd2;
	add.s64 	%rd64, %rd25, 32;
	mov.u32 	%r35, %r1;
$L__BB26_3:
	.pragma "nounroll";
	and.b32  	%r38, %r16, 2147483640;
	mul.wide.s32 	%rd26, %r35, 8;
	mul.wide.u32 	%rd27, %r16, 8;
	add.s64 	%rd28, %rd1, %rd26;
	add.s64 	%rd29, %rd28, %rd27;
	add.s64 	%rd30, %rd4, %rd26;
	add.s64 	%rd31, %rd5, %rd26;
	add.s64 	%rd32, %rd6, %rd26;
	add.s64 	%rd33, %rd7, %rd26;
	add.s64 	%rd34, %rd8, %rd26;
	add.s64 	%rd35, %rd9, %rd26;
	ld.global.f64 	%fd9, [%rd64+-32];
	ld.global.f64 	%fd10, [%rd28];
	fma.rn.f64 	%fd11, %fd9, %fd10, %fd52;
	st.global.f64 	[%rd3], %fd11;
	ld.global.f64 	%fd12, [%rd64+-24];
	ld.global.f64 	%fd13, [%rd29];
	fma.rn.f64 	%fd14, %fd12, %fd13, %fd11;
	st.global.f64 	[%rd3], %fd14;
	ld.global.f64 	%fd15, [%rd64+-16];
	ld.global.f64 	%fd16, [%rd30];
	fma.rn.f64 	%fd17, %fd15, %fd16, %fd14;
	st.global.f64 	[%rd3], %fd17;
	ld.global.f64 	%fd18, [%rd64+-8];
	ld.global.f64 	%fd19, [%rd31];
	fma.rn.f64 	%fd20, %fd18, %fd19, %fd17;
	st.global.f64 	[%rd3], %fd20;
	ld.global.f64 	%fd21, [%rd64];
	ld.global.f64 	%fd22, [%rd32];
	fma.rn.f64 	%fd23, %fd21, %fd22, %fd20;
	st.global.f64 	[%rd3], %fd23;
	ld.global.f64 	%fd24, [%rd64+8];
	ld.global.f64 	%fd25, [%rd33];
	fma.rn.f64 	%fd26, %fd24, %fd25, %fd23;
	st.global.f64 	[%rd3], %fd26;
	ld.global.f64 	%fd27, [%rd64+16];
	ld.global.f64 	%fd28, [%rd34];
	fma.rn.f64 	%fd29, %fd27, %fd28, %fd26;
	st.global.f64 	[%rd3], %fd29;
	ld.global.f64 	%fd30, [%rd64+24];
	ld.global.f64 	%fd31, [%rd35];
	fma.rn.f64 	%fd52, %fd30, %fd31, %fd29;
	st.global.f64 	[%rd3], %fd52;
	add.s32 	%r36, %r36, 8;
	shl.b32 	%r27, %r16, 3;
	add.s32 	%r35, %r35, %r27;
	add.s64 	%rd64, %rd64, 64;
	setp.ne.s32 	%p3, %r36, 0;
	@%p3 bra 	$L__BB26_3;
$L__BB26_4:
	setp.eq.s32 	%p4, %r3, 0;
	@%p4 bra 	$L__BB26_12;
	and.b32  	%r11, %r16, 3;
	setp.lt.u32 	%p5, %r3, 4;
	@%p5 bra 	$L__BB26_7;
	add.s32 	%r28, %r38, %r2;
	mul.wide.u32 	%rd36, %r28, 8;
	add.s64 	%rd37, %rd2, %rd36;
	ld.global.f64 	%fd32, [%rd37];
	mad.lo.s32 	%r29, %r38, %r16, %r1;
	mul.wide.s32 	%rd38, %r29, 8;
	add.s64 	%rd39, %rd1, %rd38;
	ld.global.f64 	%fd33, [%rd39];
	fma.rn.f64 	%fd34, %fd32, %fd33, %fd52;
	st.global.f64 	[%rd3], %fd34;
	cvt.u64.u32 	%rd40, %r2;
	cvt.u64.u32 	%rd41, %r38;
	add.s64 	%rd42, %rd41, %rd40;
	shl.b64 	%rd43, %rd42, 3;
	add.s64 	%rd44, %rd2, %rd43;
	ld.global.f64 	%fd35, [%rd44+8];
	mul.wide.u32 	%rd45, %r16, 8;
	add.s64 	%rd46, %rd39, %rd45;
	ld.global.f64 	%fd36, [%rd46];
	fma.rn.f64 	%fd37, %fd35, %fd36, %fd34;
	st.global.f64 	[%rd3], %fd37;
	ld.global.f64 	%fd38, [%rd44+16];
	add.s64 	%rd47, %rd46, %rd45;
	ld.global.f64 	%fd39, [%rd47];
	fma.rn.f64 	%fd40, %fd38, %fd39, %fd37;
	st.global.f64 	[%rd3], %fd40;
	ld.global.f64 	%fd41, [%rd44+24];
	add.s64 	%rd48, %rd47, %rd45;
	ld.global.f64 	%fd42, [%rd48];
	fma.rn.f64 	%fd52, %fd41, %fd42, %fd40;
	st.global.f64 	[%rd3], %fd52;
	add.s32 	%r38, %r38, 4;
$L__BB26_7:
	setp.eq.s32 	%p6, %r11, 0;
	@%p6 bra 	$L__BB26_12;
	setp.eq.s32 	%p7, %r11, 1;
	@%p7 bra 	$L__BB26_10;
	add.s32 	%r30, %r38, %r2;
	mul.wide.u32 	%rd49, %r30, 8;
	add.s64 	%rd50, %rd2, %rd49;
	ld.global.f64 	%fd43, [%rd50];
	mad.lo.s32 	%r31, %r38, %r16, %r1;
	mul.wide.s32 	%rd51, %r31, 8;
	add.s64 	%rd52, %rd1, %rd51;
	ld.global.f64 	%fd44, [%rd52];
	fma.rn.f64 	%fd45, %fd43, %fd44, %fd52;
	st.global.f64 	[%rd3], %fd45;
	cvt.u64.u32 	%rd53, %r2;
	cvt.u64.u32 	%rd54, %r38;
	add.s64 	%rd55, %rd54, %rd53;
	shl.b64 	%rd56, %rd55, 3;
	add.s64 	%rd57, %rd2, %rd56;
	ld.global.f64 	%fd46, [%rd57+8];
	mul.wide.u32 	%rd58, %r16, 8;
	add.s64 	%rd59, %rd52, %rd58;
	ld.global.f64 	%fd47, [%rd59];
	fma.rn.f64 	%fd52, %fd46, %fd47, %fd45;
	st.global.f64 	[%rd3], %fd52;
	add.s32 	%r38, %r38, 2;
$L__BB26_10:
	and.b32  	%r32, %r16, 1;
	setp.eq.b32 	%p8, %r32, 1;
	not.pred 	%p9, %p8;
	@%p9 bra 	$L__BB26_12;
	add.s32 	%r33, %r38, %r2;
	mul.wide.u32 	%rd60, %r33, 8;
	add.s64 	%rd61, %rd2, %rd60;
	ld.global.f64 	%fd48, [%rd61];
	mad.lo.s32 	%r34, %r38, %r16, %r1;
	mul.wide.s32 	%rd62, %r34, 8;
	add.s64 	%rd63, %rd1, %rd62;
	ld.global.f64 	%fd49, [%rd63];
	fma.rn.f64 	%fd50, %fd48, %fd49, %fd52;
	st.global.f64 	[%rd3], %fd50;
$L__BB26_12:
	ret;

}
	// .globl	_Z4randIiEvPT_i
.visible .entry _Z4randIiEvPT_i(
	.param .u64 .ptr .align 1 _Z4randIiEvPT_i_param_0,
	.param .u32 _Z4randIiEvPT_i_param_1
)
{
	.local .align 8 .b8 	__local_depot27[48];
	.reg .b64 	%SP;
	.reg .b64 	%SPL;
	.reg .pred 	%p<63>;
	.reg .b32 	%r<1196>;
	.reg .b64 	%rd<27>;

	mov.u64 	%SPL, __local_depot27;
	ld.param.u64 	%rd10, [_Z4randIiEvPT_i_param_0];
	ld.param.u32 	%r538, [_Z4randIiEvPT_i_param_1];
	add.u64 	%rd1, %SPL, 0;
	mov.u32 	%r541, %ctaid.x;
	mov.u32 	%r542, %ntid.x;
	mov.u32 	%r543, %tid.x;
	mad.lo.s32 	%r1, %r541, %r542, %r543;
	mov.b32 	%r932, 1478573778;
	mov.b32 	%r544, 716983765;
	st.local.v2.u32 	[%rd1], {%r544, %r932};
	mov.b32 	%r545, -123459836;
	mov.b32 	%r546, 1163863128;
	st.local.v2.u32 	[%rd1+8], {%r546, %r545};
	mov.b32 	%r928, 1360900310;
	mov.b32 	%r547, -589760388;
	st.local.v2.u32 	[%rd1+16], {%r547, %r928};
	setp.eq.s32 	%p1, %r1, 0;
	@%p1 bra 	$L__BB27_115;
	cvt.s64.s32 	%rd26, %r1;
	mov.b32 	%r915, 0;
	mov.b32 	%r932, 1478573778;
	mov.b32 	%r928, 1360900310;
$L__BB27_2:
	mov.u64 	%rd3, %rd26;
	and.b64  	%rd4, %rd3, 3;
	setp.eq.s64 	%p2, %rd4, 0;
	@%p2 bra 	$L__BB27_114;
	mul.wide.u32 	%rd12, %r915, 3200;
	mov.u64 	%rd13, precalc_xorwow_matrix;
	add.s64 	%rd5, %rd13, %rd12;
	mov.b32 	%r928, 0;
	mov.u32 	%r929, %r928;
	mov.u32 	%r930, %r928;
	mov.u32 	%r931, %r928;
	mov.u32 	%r932, %r928;
	mov.u32 	%r921, %r928;
$L__BB27_4:
	mul.wide.u32 	%rd14, %r921, 4;
	add.s64 	%rd15, %rd1, %rd14;
	ld.local.u32 	%r11, [%rd15+4];
	shl.b32 	%r12, %r921, 5;
	mov.b32 	%r927, 0;
$L__BB27_5:
	.pragma "nounroll";
	shr.u32 	%r553, %r11, %r927;
	and.b32  	%r554, %r553, 1;
	setp.eq.b32 	%p3, %r554, 1;
	not.pred 	%p4, %p3;
	add.s32 	%r555, %r12, %r927;
	mul.lo.s32 	%r556, %r555, 5;
	mul.wide.u32 	%rd16, %r556, 4;
	add.s64 	%rd6, %rd5, %rd16;
	@%p4 bra 	$L__BB27_7;
	ld.global.u32 	%r557, [%rd6];
	xor.b32  	%r932, %r932, %r557;
	ld.global.u32 	%r558, [%rd6+4];
	xor.b32  	%r931, %r931, %r558;
	ld.global.u32 	%r559, [%rd6+8];
	xor.b32  	%r930, %r930, %r559;
	ld.global.u32 	%r560, [%rd6+12];
	xor.b32  	%r929, %r929, %r560;
	ld.global.u32 	%r561, [%rd6+16];
	xor.b32  	%r928, %r928, %r561;
$L__BB27_7:
	and.b32  	%r563, %r553, 2;
	setp.eq.s32 	%p5, %r563, 0;
	@%p5 bra 	$L__BB27_9;
	ld.global.u32 	%r564, [%rd6+20];
	xor.b32  	%r932, %r932, %r564;
	ld.global.u32 	%r565, [%rd6+24];
	xor.b32  	%r931, %r931, %r565;
	ld.global.u32 	%r566, [%rd6+28];
	xor.b32  	%r930, %r930, %r566;
	ld.global.u32 	%r567, [%rd6+32];
	xor.b32  	%r929, %r929, %r567;
	ld.global.u32 	%r568, [%rd6+36];
	xor.b32  	%r928, %r928, %r568;
$L__BB27_9:
	and.b32  	%r570, %r553, 4;
	setp.eq.s32 	%p6, %r570, 0;
	@%p6 bra 	$L__BB27_11;
	ld.global.u32 	%r571, [%rd6+40];
	xor.b32  	%r932, %r932, %r571;
	ld.global.u32 	%r572, [%rd6+44];
	xor.b32  	%r931, %r931, %r572;
	ld.global.u32 	%r573, [%rd6+48];
	xor.b32  	%r930, %r930, %r573;
	ld.global.u32 	%r574, [%rd6+52];
	xor.b32  	%r929, %r929, %r574;
	ld.global.u32 	%r575, [%rd6+56];
	xor.b32  	%r928, %r928, %r575;
$L__BB27_11:
	and.b32  	%r577, %r553, 8;
	setp.eq.s32 	%p7, %r577, 0;
	@%p7 bra 	$L__BB27_13;
	ld.global.u32 	%r578, [%rd6+60];
	xor.b32  	%r932, %r932, %r578;
	ld.global.u32 	%r579, [%rd6+64];
	xor.b32  	%r931, %r931, %r579;
	ld.global.u32 	%r580, [%rd6+68];
	xor.b32  	%r930, %r930, %r580;
	ld.global.u32 	%r581, [%rd6+72];
	xor.b32  	%r929, %r929, %r581;
	ld.global.u32 	%r582, [%rd6+76];
	xor.b32  	%r928, %r928, %r582;
$L__BB27_13:
	and.b32  	%r584, %r553, 16;
	setp.eq.s32 	%p8, %r584, 0;
	@%p8 bra 	$L__BB27_15;
	ld.global.u32 	%r585, [%rd6+80];
	xor.b32  	%r932, %r932, %r585;
	ld.global.u32 	%r586, [%rd6+84];
	xor.b32  	%r931, %r931, %r586;
	ld.global.u32 	%r587, [%rd6+88];
	xor.b32  	%r930, %r930, %r587;
	ld.global.u32 	%r588, [%rd6+92];
	xor.b32  	%r929, %r929, %r588;
	ld.global.u32 	%r589, [%rd6+96];
	xor.b32  	%r928, %r928, %r589;
$L__BB27_15:
	and.b32  	%r591, %r553, 32;
	setp.eq.s32 	%p9, %r591, 0;
	@%p9 bra 	$L__BB27_17;
	ld.global.u32 	%r592, [%rd6+100];
	xor.b32  	%r932, %r932, %r592;
	ld.global.u32 	%r593, [%rd6+104];
	xor.b32  	%r931, %r931, %r593;
	ld.global.u32 	%r594, [%rd6+108];
	xor.b32  	%r930, %r930, %r594;
	ld.global.u32 	%r595, [%rd6+112];
	xor.b32  	%r929, %r929, %r595;
	ld.global.u32 	%r596, [%rd6+116];
	xor.b32  	%r928, %r928, %r596;
$L__BB27_17:
	and.b32  	%r598, %r553, 64;
	setp.eq.s32 	%p10, %r598, 0;
	@%p10 bra 	$L__BB27_19;
	ld.global.u32 	%r599, [%rd6+120];
	xor.b32  	%r932, %r932, %r599;
	ld.global.u32 	%r600, [%rd6+124];
	xor.b32  	%r931, %r931, %r600;
	ld.global.u32 	%r601, [%rd6+128];
	xor.b32  	%r930, %r930, %r601;
	ld.global.u32 	%r602, [%rd6+132];
	xor.b32  	%r929, %r929, %r602;
	ld.global.u32 	%r603, [%rd6+136];
	xor.b32  	%r928, %r928, %r603;
$L__BB27_19:
	and.b32  	%r605, %r553, 128;
	setp.eq.s32 	%p11, %r605, 0;
	@%p11 bra 	$L__BB27_21;
	ld.global.u32 	%r606, [%rd6+140];
	xor.b32  	%r932, %r932, %r606;
	ld.global.u32 	%r607, [%rd6+144];
	xor.b32  	%r931, %r931, %r607;
	ld.global.u32 	%r608, [%rd6+148];
	xor.b32  	%r930, %r930, %r608;
	ld.global.u32 	%r609, [%rd6+152];
	xor.b32  	%r929, %r929, %r609;
	ld.global.u32 	%r610, [%rd6+156];
	xor.b32  	%r928, %r928, %r610;
$L__BB27_21:
	and.b32  	%r612, %r553, 256;
	setp.eq.s32 	%p12, %r612, 0;
	@%p12 bra 	$L__BB27_23;
	ld.global.u32 	%r613, [%rd6+160];
	xor.b32  	%r932, %r932, %r613;
	ld.global.u32 	%r614, [%rd6+164];
	xor.b32  	%r931, %r931, %r614;
	ld.global.u32 	%r615, [%rd6+168];
	xor.b32  	%r930, %r930, %r615;
	ld.global.u32 	%r616, [%rd6+172];
	xor.b32  	%r929, %r929, %r616;
	ld.global.u32 	%r617, [%rd6+176];
	xor.b32  	%r928, %r928, %r617;
$L__BB27_23:
	and.b32  	%r619, %r553, 512;
	setp.eq.s32 	%p13, %r619, 0;
	@%p13 bra 	$L__BB27_25;
	ld.global.u32 	%r620, [%rd6+180];
	xor.b32  	%r932, %r932, %r620;
	ld.global.u32 	%r621, [%rd6+184];
	xor.b32  	%r931, %r931, %r621;
	ld.global.u32 	%r622, [%rd6+188];
	xor.b32  	%r930, %r930, %r622;
	ld.global.u32 	%r623, [%rd6+192];
	xor.b32  	%r929, %r929, %r623;
	ld.global.u32 	%r624, [%rd6+196];
	xor.b32  	%r928, %r928, %r624;
$L__BB27_25:
	and.b32  	%r626, %r553, 1024;
	setp.eq.s32 	%p14, %r626, 0;
	@%p14 bra 	$L__BB27_27;
	ld.global.u32 	%r627, [%rd6+200];
	xor.b32  	%r932, %r932, %r627;
	ld.global.u32 	%r628, [%rd6+204];
	xor.b32  	%r931, %r931, %r628;
	ld.global.u32 	%r629, [%rd6+208];
	xor.b32  	%r930, %r930, %r629;
	ld.global.u32 	%r630, [%rd6+212];
	xor.b32  	%r929, %r929, %r630;
	ld.global.u32 	%r631, [%rd6+216];
	xor.b32  	%r928, %r928, %r631;
$L__BB27_27:
	and.b32  	%r633, %r553, 2048;
	setp.eq.s32 	%p15, %r633, 0;
	@%p15 bra 	$L__BB27_29;
	ld.global.u32 	%r634, [%rd6+220];
	xor.b32  	%r932, %r932, %r634;
	ld.global.u32 	%r635, [%rd6+224];
	xor.b32  	%r931, %r931, %r635;
	ld.global.u32 	%r636, [%rd6+228];
	xor.b32  	%r930, %r930, %r636;
	ld.global.u32 	%r637, [%rd6+232];
	xor.b32  	%r929, %r929, %r637;
	ld.global.u32 	%r638, [%rd6+236];
	xor.b32  	%r928, %r928, %r638;
$L__BB27_29:
	and.b32  	%r640, %r553, 4096;
	setp.eq.s32 	%p16, %r640, 0;
	@%p16 bra 	$L__BB27_31;
	ld.global.u32 	%r641, [%rd6+240];
	xor.b32  	%r932, %r932, %r641;
	ld.global.u32 	%r642, [%rd6+244];
	xor.b32  	%r931, %r931, %r642;
	ld.global.u32 	%r643, [%rd6+248];
	xor.b32  	%r930, %r930, %r643;
	ld.global.u32 	%r644, [%rd6+252];
	xor.b32  	%r929, %r929, %r644;
	ld.global.u32 	%r645, [%rd6+256];
	xor.b32  	%r928, %r928, %r645;
$L__BB27_31:
	and.b32  	%r647, %r553, 8192;
	setp.eq.s32 	%p17, %r647, 0;
	@%p17 bra 	$L__BB27_33;
	ld.global.u32 	%r648, [%rd6+260];
	xor.b32  	%r932, %r932, %r648;
	ld.global.u32 	%r649, [%rd6+264];
	xor.b32  	%r931, %r931, %r649;
	ld.global.u32 	%r650, [%rd6+268];
	xor.b32  	%r930, %r930, %r650;
	ld.global.u32 	%r651, [%rd6+272];
	xor.b32  	%r929, %r929, %r651;
	ld.global.u32 	%r652, [%rd6+276];
	xor.b32  	%r928, %r928, %r652;
$L__BB27_33:
	and.b32  	%r654, %r553, 16384;
	setp.eq.s32 	%p18, %r654, 0;
	@%p18 bra 	$L__BB27_35;
	ld.global.u32 	%r655, [%rd6+280];
	xor.b32  	%r932, %r932, %r655;
	ld.global.u32 	%r656, [%rd6+284];
	xor.b32  	%r931, %r931, %r656;
	ld.global.u32 	%r657, [%rd6+288];
	xor.b32  	%r930, %r930, %r657;
	ld.global.u32 	%r658, [%rd6+292];
	xor.b32  	%r929, %r929, %r658;
	ld.global.u32 	%r659, [%rd6+296];
	xor.b32  	%r928, %r928, %r659;
$L__BB27_35:
	and.b32  	%r661, %r553, 32768;
	setp.eq.s32 	%p19, %r661, 0;
	@%p19 bra 	$L__BB27_37;
	ld.global.u32 	%r662, [%rd6+300];
	xor.b32  	%r932, %r932, %r662;
	ld.global.u32 	%r663, [%rd6+304];
	xor.b32  	%r931, %r931, %r663;
	ld.global.u32 	%r664, [%rd6+308];
	xor.b32  	%r930, %r930, %r664;
	ld.global.u32 	%r665, [%rd6+312];
	xor.b32  	%r929, %r929, %r665;
	ld.global.u32 	%r666, [%rd6+316];
	xor.b32  	%r928, %r928, %r666;
$L__BB27_37:
	add.s32 	%r927, %r927, 16;
	setp.ne.s32 	%p20, %r927, 32;
	@%p20 bra 	$L__BB27_5;
	mad.lo.s32 	%r667, %r921, -31, %r12;
	add.s32 	%r921, %r667, 1;
	setp.ne.s32 	%p21, %r921, 5;
	@%p21 bra 	$L__BB27_4;
	st.local.u32 	[%rd1+4], %r932;
	st.local.v2.u32 	[%rd1+8], {%r931, %r930};
	st.local.v2.u32 	[%rd1+16], {%r929, %r928};
	setp.eq.s64 	%p22, %rd4, 1;
	@%p22 bra 	$L__BB27_114;
	mov.b32 	%r928, 0;
	mov.u32 	%r1021, %r928;
	mov.u32 	%r1022, %r928;
	mov.u32 	%r1023, %r928;
	mov.u32 	%r932, %r928;
	mov.u32 	%r1013, %r928;
$L__BB27_41:
	mul.wide.u32 	%rd17, %r1013, 4;
	add.s64 	%rd18, %rd1, %rd17;
	ld.local.u32 	%r187, [%rd18+4];
	shl.b32 	%r188, %r1013, 5;
	mov.b32 	%r1019, 0;
$L__BB27_42:
	.pragma "nounroll";
	shr.u32 	%r670, %r187, %r1019;
	and.b32  	%r671, %r670, 1;
	setp.eq.b32 	%p23, %r671, 1;
	not.pred 	%p24, %p23;
	add.s32 	%r672, %r188, %r1019;
	mul.lo.s32 	%r673, %r672, 5;
	mul.wide.u32 	%rd19, %r673, 4;
	add.s64 	%rd7, %rd5, %rd19;
	@%p24 bra 	$L__BB27_44;
	ld.global.u32 	%r674, [%rd7];
	xor.b32  	%r932, %r932, %r674;
	ld.global.u32 	%r675, [%rd7+4];
	xor.b32  	%r1023, %r1023, %r675;
	ld.global.u32 	%r676, [%rd7+8];
	xor.b32  	%r1022, %r1022, %r676;
	ld.global.u32 	%r677, [%rd7+12];
	xor.b32  	%r1021, %r1021, %r677;
	ld.global.u32 	%r678, [%rd7+16];
	xor.b32  	%r928, %r928, %r678;
$L__BB27_44:
	and.b32  	%r680, %r670, 2;
	setp.eq.s32 	%p25, %r680, 0;
	@%p25 bra 	$L__BB27_46;
	ld.global.u32 	%r681, [%rd7+20];
	xor.b32  	%r932, %r932, %r681;
	ld.global.u32 	%r682, [%rd7+24];
	xor.b32  	%r1023, %r1023, %r682;
	ld.global.u32 	%r683, [%rd7+28];
	xor.b32  	%r1022, %r1022, %r683;
	ld.global.u32 	%r684, [%rd7+32];
	xor.b32  	%r1021, %r1021, %r684;
	ld.global.u32 	%r685, [%rd7+36];
	xor.b32  	%r928, %r928, %r685;
$L__BB27_46:
	and.b32  	%r687, %r670, 4;
	setp.eq.s32 	%p26, %r687, 0;
	@%p26 bra 	$L__BB27_48;
	ld.global.u32 	%r688, [%rd7+40];
	xor.b32  	%r932, %r932, %r688;
	ld.global.u32 	%r689, [%rd7+44];
	xor.b32  	%r1023, %r1023, %r689;
	ld.global.u32 	%r690, [%rd7+48];
	xor.b32  	%r1022, %r1022, %r690;
	ld.global.u32 	%r691, [%rd7+52];
	xor.b32  	%r1021, %r1021, %r691;
	ld.global.u32 	%r692, [%rd7+56];
	xor.b32  	%r928, %r928, %r692;
$L__BB27_48:
	and.b32  	%r694, %r670, 8;
	setp.eq.s32 	%p27, %r694, 0;
	@%p27 bra 	$L__BB27_50;
	ld.global.u32 	%r695, [%rd7+60];
	xor.b32  	%r932, %r932, %r695;
	ld.global.u32 	%r696, [%rd7+64];
	xor.b32  	%r1023, %r1023, %r696;
	ld.global.u32 	%r697, [%rd7+68];
	xor.b32  	%r1022, %r1022, %r697;
	ld.global.u32 	%r698, [%rd7+72];
	xor.b32  	%r1021, %r1021, %r698;
	ld.global.u32 	%r699, [%rd7+76];
	xor.b32  	%r928, %r928, %r699;
$L__BB27_50:
	and.b32  	%r701, %r670, 16;
	setp.eq.s32 	%p28, %r701, 0;
	@%p28 bra 	$L__BB27_52;
	ld.global.u32 	%r702, [%rd7+80];
	xor.b32  	%r932, %r932, %r702;
	ld.global.u32 	%r703, [%rd7+84];
	xor.b32  	%r1023, %r1023, %r703;
	ld.global.u32 	%r704, [%rd7+88];
	xor.b32  	%r1022, %r1022, %r704;
	ld.global.u32 	%r705, [%rd7+92];
	xor.b32  	%r1021, %r1021, %r705;
	ld.global.u32 	%r706, [%rd7+96];
	xor.b32  	%r928, %r928, %r706;
$L__BB27_52:
	and.b32  	%r708, %r670, 32;
	setp.eq.s32 	%p29, %r708, 0;
	@%p29 bra 	$L__BB27_54;
	ld.global.u32 	%r709, [%rd7+100];
	xor.b32  	%r932, %r932, %r709;
	ld.global.u32 	%r710, [%rd7+104];
	xor.b32  	%r1023, %r1023, %r710;
	ld.global.u32 	%r711, [%rd7+108];
	xor.b32  	%r1022, %r1022, %r711;
	ld.global.u32 	%r712, [%rd7+112];
	xor.b32  	%r1021, %r1021, %r712;
	ld.global.u32 	%r713, [%rd7+116];
	xor.b32  	%r928, %r928, %r713;
$L__BB27_54:
	and.b32  	%r715, %r670, 64;
	setp.eq.s32 	%p30, %r715, 0;
	@%p30 bra 	$L__BB27_56;
	ld.global.u32 	%r716, [%rd7+120];
	xor.b32  	%r932, %r932, %r716;
	ld.global.u32 	%r717, [%rd7+124];
	xor.b32  	%r1023, %r1023, %r717;
	ld.global.u32 	%r718, [%rd7+128];
	xor.b32  	%r1022, %r1022, %r718;
	ld.global.u32 	%r719, [%rd7+132];
	xor.b32  	%r1021, %r1021, %r719;
	ld.global.u32 	%r720, [%rd7+136];
	xor.b32  	%r928, %r928, %r720;
$L__BB27_56:
	and.b32  	%r722, %r670, 128;
	setp.eq.s32 	%p31, %r722, 0;
	@%p31 bra 	$L__BB27_58;
	ld.global.u32 	%r723, [%rd7+140];
	xor.b32  	%r932, %r932, %r723;
	ld.global.u32 	%r724, [%rd7+144];
	xor.b32  	%r1023, %r1023, %r724;
	ld.global.u32 	%r725, [%rd7+148];
	xor.b32  	%r1022, %r1022, %r725;
	ld.global.u32 	%r726, [%rd7+152];
	xor.b32  	%r1021, %r1021, %r726;
	ld.global.u32 	%r727, [%rd7+156];
	xor.b32  	%r928, %r928, %r727;
$L__BB27_58:
	and.b32  	%r729, %r670, 256;
	setp.eq.s32 	%p32, %r729, 0;
	@%p32 bra 	$L__BB27_60;
	ld.global.u32 	%r730, [%rd7+160];
	xor.b32  	%r932, %r932, %r730;
	ld.global.u32 	%r731, [%rd7+164];
	xor.b32  	%r1023, %r1023, %r731;
	ld.global.u32 	%r732, [%rd7+168];
	xor.b32  	%r1022, %r1022, %r732;
	ld.global.u32 	%r733, [%rd7+172];
	xor.b32  	%r1021, %r1021, %r733;
	ld.global.u32 	%r734, [%rd7+176];
	xor.b32  	%r928, %r928, %r734;
$L__BB27_60:
	and.b32  	%r736, %r670, 512;
	setp.eq.s32 	%p33, %r736, 0;
	@%p33 bra 	$L__BB27_62;
	ld.global.u32 	%r737, [%rd7+180];
	xor.b32  	%r932, %r932, %r737;
	ld.global.u32 	%r738, [%rd7+184];
	xor.b32  	%r1023, %r1023, %r738;
	ld.global.u32 	%r739, [%rd7+188];
	xor.b32  	%r1022, %r1022, %r739;
	ld.global.u32 	%r740, [%rd7+192];
	xor.b32  	%r1021, %r1021, %r740;
	ld.global.u32 	%r741, [%rd7+196];
	xor.b32  	%r928, %r928, %r741;
$L__BB27_62:
	and.b32  	%r743, %r670, 1024;
	setp.eq.s32 	%p34, %r743, 0;
	@%p34 bra 	$L__BB27_64;
	ld.global.u32 	%r744, [%rd7+200];
	xor.b32  	%r932, %r932, %r744;
	ld.global.u32 	%r745, [%rd7+204];
	xor.b32  	%r1023, %r1023, %r745;
	ld.global.u32 	%r746, [%rd7+208];
	xor.b32  	%r1022, %r1022, %r746;
	ld.global.u32 	%r747, [%rd7+212];
	xor.b32  	%r1021, %r1021, %r747;
	ld.global.u32 	%r748, [%rd7+216];
	xor.b32  	%r928, %r928, %r748;
$L__BB27_64:
	and.b32  	%r750, %r670, 2048;
	setp.eq.s32 	%p35, %r750, 0;
	@%p35 bra 	$L__BB27_66;
	ld.global.u32 	%r751, [%rd7+220];
	xor.b32  	%r932, %r932, %r751;
	ld.global.u32 	%r752, [%rd7+224];
	xor.b32  	%r1023, %r1023, %r752;
	ld.global.u32 	%r753, [%rd7+228];
	xor.b32  	%r1022, %r1022, %r753;
	ld.global.u32 	%r754, [%rd7+232];
	xor.b32  	%r1021, %r1021, %r754;
	ld.global.u32 	%r755, [%rd7+236];
	xor.b32  	%r928, %r928, %r755;
$L__BB27_66:
	and.b32  	%r757, %r670, 4096;
	setp.eq.s32 	%p36, %r757, 0;
	@%p36 bra 	$L__BB27_68;
	ld.global.u32 	%r758, [%rd7+240];
	xor.b32  	%r932, %r932, %r758;
	ld.global.u32 	%r759, [%rd7+244];
	xor.b32  	%r1023, %r1023, %r759;
	ld.global.u32 	%r760, [%rd7+248];
	xor.b32  	%r1022, %r1022, %r760;
	ld.global.u32 	%r761, [%rd7+252];
	xor.b32  	%r1021, %r1021, %r761;
	ld.global.u32 	%r762, [%rd7+256];
	xor.b32  	%r928, %r928, %r762;
$L__BB27_68:
	and.b32  	%r764, %r670, 8192;
	setp.eq.s32 	%p37, %r764, 0;
	@%p37 bra 	$L__BB27_70;
	ld.global.u32 	%r765, [%rd7+260];
	xor.b32  	%r932, %r932, %r765;
	ld.global.u32 	%r766, [%rd7+264];
	xor.b32  	%r1023, %r1023, %r766;
	ld.global.u32 	%r767, [%rd7+268];
	xor.b32  	%r1022, %r1022, %r767;
	ld.global.u32 	%r768, [%rd7+272];
	xor.b32  	%r1021, %r1021, %r768;
	ld.global.u32 	%r769, [%rd7+276];
	xor.b32  	%r928, %r928, %r769;
$L__BB27_70:
	and.b32  	%r771, %r670, 16384;
	setp.eq.s32 	%p38, %r771, 0;
	@%p38 bra 	$L__BB27_72;
	ld.global.u32 	%r772, [%rd7+280];
	xor.b32  	%r932, %r932, %r772;
	ld.global.u32 	%r773, [%rd7+284];
	xor.b32  	%r1023, %r1023, %r773;
	ld.global.u32 	%r774, [%rd7+288];
	xor.b32  	%r1022, %r1022, %r774;
	ld.global.u32 	%r775, [%rd7+292];
	xor.b32  	%r1021, %r1021, %r775;
	ld.global.u32 	%r776, [%rd7+296];
	xor.b32  	%r928, %r928, %r776;
$L__BB27_72:
	and.b32  	%r778, %r670, 32768;
	setp.eq.s32 	%p39, %r778, 0;
	@%p39 bra 	$L__BB27_74;
	ld.global.u32 	%r779, [%rd7+300];
	xor.b32  	%r932, %r932, %r779;
	ld.global.u32 	%r780, [%rd7+304];
	xor.b32  	%r1023, %r1023, %r780;
	ld.global.u32 	%r781, [%rd7+308];
	xor.b32  	%r1022, %r1022, %r781;
	ld.global.u32 	%r782, [%rd7+312];
	xor.b32  	%r1021, %r1021, %r782;
	ld.global.u32 	%r783, [%rd7+316];
	xor.b32  	%r928, %r928, %r783;
$L__BB27_74:
	add.s32 	%r1019, %r1019, 16;
	setp.ne.s32 	%p40, %r1019, 32;
	@%p40 bra 	$L__BB27_42;
	mad.lo.s32 	%r784, %r1013, -31, %r188;
	add.s32 	%r1013, %r784, 1;
	setp.ne.s32 	%p41, %r1013, 5;
	@%p41 bra 	$L__BB27_41;
	st.local.u32 	[%rd1+4], %r932;
	st.local.v2.u32 	[%rd1+8], {%r1023, %r1022};
	st.local.v2.u32 	[%rd1+16], {%r1021, %r928};
	setp.ne.s64 	%p42, %rd4, 3;
	@%p42 bra 	$L__BB27_114;
	mov.b32 	%r928, 0;
	mov.u32 	%r1113, %r928;
	mov.u32 	%r1114, %r928;
	mov.u32 	%r1115, %r928;
	mov.u32 	%r932, %r928;
	mov.u32 	%r1105, %r928;
$L__BB27_78:
	mul.wide.u32 	%rd20, %r1105, 4;
	add.s64 	%rd21, %rd1, %rd20;
	ld.local.u32 	%r363, [%rd21+4];
	shl.b32 	%r364, %r1105, 5;
	mov.b32 	%r1111, 0;
$L__BB27_79:
	.pragma "nounroll";
	shr.u32 	%r787, %r363, %r1111;
	and.b32  	%r788, %r787, 1;
	setp.eq.b32 	%p43, %r788, 1;
	not.pred 	%p44, %p43;
	add.s32 	%r789, %r364, %r1111;
	mul.lo.s32 	%r790, %r789, 5;
	mul.wide.u32 	%rd22, %r790, 4;
	add.s64 	%rd8, %rd5, %rd22;
	@%p44 bra 	$L__BB27_81;
	ld.global.u32 	%r791, [%rd8];
	xor.b32  	%r932, %r932, %r791;
	ld.global.u32 	%r792, [%rd8+4];
	xor.b32  	%r1115, %r1115, %r792;
	ld.global.u32 	%r793, [%rd8+8];
	xor.b32  	%r1114, %r1114, %r793;
	ld.global.u32 	%r794, [%rd8+12];
	xor.b32  	%r1113, %r1113, %r794;
	ld.global.u32 	%r795, [%rd8+16];
	xor.b32  	%r928, %r928, %r795;
$L__BB27_81:
	and.b32  	%r797, %r787, 2;
	setp.eq.s32 	%p45, %r797, 0;
	@%p45 bra 	$L__BB27_83;
	ld.global.u32 	%r798, [%rd8+20];
	xor.b32  	%r932, %r932, %r798;
	ld.global.u32 	%r799, [%rd8+24];
	xor.b32  	%r1115, %r1115, %r799;
	ld.global.u32 	%r800, [%rd8+28];
	xor.b32  	%r1114, %r1114, %r800;
	ld.global.u32 	%r801, [%rd8+32];
	xor.b32  	%r1113, %r1113, %r801;
	ld.global.u32 	%r802, [%rd8+36];
	xor.b32  	%r928, %r928, %r802;
$L__BB27_83:
	and.b32  	%r804, %r787, 4;
	setp.eq.s32 	%p46, %r804, 0;
	@%p46 bra 	$L__BB27_85;
	ld.global.u32 	%r805, [%rd8+40];
	xor.b32  	%r932, %r932, %r805;
	ld.global.u32 	%r806, [%rd8+44];
	xor.b32  	%r1115, %r1115, %r806;
	ld.global.u32 	%r807, [%rd8+48];
	xor.b32  	%r1114, %r1114, %r807;
	ld.global.u32 	%r808, [%rd8+52];
	xor.b32  	%r1113, %r1113, %r808;
	ld.global.u32 	%r809, [%rd8+56];
	xor.b32  	%r928, %r928, %r809;
$L__BB27_85:
	and.b32  	%r811, %r787, 8;
	setp.eq.s32 	%p47, %r811, 0;
	@%p47 bra 	$L__BB27_87;
	ld.global.u32 	%r812, [%rd8+60];
	xor.b32  	%r932, %r932, %r812;
	ld.global.u32 	%r813, [%rd8+64];
	xor.b32  	%r1115, %r1115, %r813;
	ld.global.u32 	%r814, [%rd8+68];
	xor.b32  	%r1114, %r1114, %r814;
	ld.global.u32 	%r815, [%rd8+72];
	xor.b32  	%r1113, %r1113, %r815;
	ld.global.u32 	%r816, [%rd8+76];
	xor.b32  	%r928, %r928, %r816;
$L__BB27_87:
	and.b32  	%r818, %r787, 16;
	setp.eq.s32 	%p48, %r818, 0;
	@%p48 bra 	$L__BB27_89;
	ld.global.u32 	%r819, [%rd8+80];
	xor.b32  	%r932, %r932, %r819;
	ld.global.u32 	%r820, [%rd8+84];
	xor.b32  	%r1115, %r1115, %r820;
	ld.global.u32 	%r821, [%rd8+88];
	xor.b32  	%r1114, %r1114, %r821;
	ld.global.u32 	%r822, [%rd8+92];
	xor.b32  	%r1113, %r1113, %r822;
	ld.global.u32 	%r823, [%rd8+96];
	xor.b32  	%r928, %r928, %r823;
$L__BB27_89:
	and.b32  	%r825, %r787, 32;
	setp.eq.s32 	%p49, %r825, 0;
	@%p49 bra 	$L__BB27_91;
	ld.global.u32 	%r826, [%rd8+100];
	xor.b32  	%r932, %r932, %r826;
	ld.global.u32 	%r827, [%rd8+104];
	xor.b32  	%r1115, %r1115, %r827;
	ld.global.u32 	%r828, [%rd8+108];
	xor.b32  	%r1114, %r1114, %r828;
	ld.global.u32 	%r829, [%rd8+112];
	xor.b32  	%r1113, %r1113, %r829;
	ld.global.u32 	%r830, [%rd8+116];
	xor.b32  	%r928, %r928, %r830;
$L__BB27_91:
	and.b32  	%r832, %r787, 64;
	setp.eq.s32 	%p50, %r832, 0;
	@%p50 bra 	$L__BB27_93;
	ld.global.u32 	%r833, [%rd8+120];
	xor.b32  	%r932, %r932, %r833;
	ld.global.u32 	%r834, [%rd8+124];
	xor.b32  	%r1115, %r1115, %r834;
	ld.global.u32 	%r835, [%rd8+128];
	xor.b32  	%r1114, %r1114, %r835;
	ld.global.u32 	%r836, [%rd8+132];
	xor.b32  	%r1113, %r1113, %r836;
	ld.global.u32 	%r837, [%rd8+136];
	xor.b32  	%r928, %r928, %r837;
$L__BB27_93:
	and.b32  	%r839, %r787, 128;
	setp.eq.s32 	%p51, %r839, 0;
	@%p51 bra 	$L__BB27_95;
	ld.global.u32 	%r840, [%rd8+140];
	xor.b32  	%r932, %r932, %r840;
	ld.global.u32 	%r841, [%rd8+144];
	xor.b32  	%r1115, %r1115, %r841;
	ld.global.u32 	%r842, [%rd8+148];
	xor.b32  	%r1114, %r1114, %r842;
	ld.global.u32 	%r843, [%rd8+152];
	xor.b32  	%r1113, %r1113, %r843;
	ld.global.u32 	%r844, [%rd8+156];
	xor.b32  	%r928, %r928, %r844;
$L__BB27_95:
	and.b32  	%r846, %r787, 256;
	setp.eq.s32 	%p52, %r846, 0;
	@%p52 bra 	$L__BB27_97;
	ld.global.u32 	%r847, [%rd8+160];
	xor.b32  	%r932, %r932, %r847;
	ld.global.u32 	%r848, [%rd8+164];
	xor.b32  	%r1115, %r1115, %r848;
	ld.global.u32 	%r849, [%rd8+168];
	xor.b32  	%r1114, %r1114, %r849;
	ld.global.u32 	%r850, [%rd8+172];
	xor.b32  	%r1113, %r1113, %r850;
	ld.global.u32 	%r851, [%rd8+176];
	xor.b32  	%r928, %r928, %r851;
$L__BB27_97:
	and.b32  	%r853, %r787, 512;
	setp.eq.s32 	%p53, %r853, 0;
	@%p53 bra 	$L__BB27_99;
	ld.global.u32 	%r854, [%rd8+180];
	xor.b32  	%r932, %r932, %r854;
	ld.global.u32 	%r855, [%rd8+184];
	xor.b32  	%r1115, %r1115, %r855;
	ld.global.u32 	%r856, [%rd8+188];
	xor.b32  	%r1114, %r1114, %r856;
	ld.global.u32 	%r857, [%rd8+192];
	xor.b32  	%r1113, %r1113, %r857;
	ld.global.u32 	%r858, [%rd8+196];
	xor.b32  	%r928, %r928, %r858;
$L__BB27_99:
	and.b32  	%r860, %r787, 1024;
	setp.eq.s32 	%p54, %r860, 0;
	@%p54 bra 	$L__BB27_101;
	ld.global.u32 	%r861, [%rd8+200];
	xor.b32  	%r932, %r932, %r861;
	ld.global.u32 	%r862, [%rd8+204];
	xor.b32  	%r1115, %r1115, %r862;
	ld.global.u32 	%r863, [%rd8+208];
	xor.b32  	%r1114, %r1114, %r863;
	ld.global.u32 	%r864, [%rd8+212];
	xor.b32  	%r1113, %r1113, %r864;
	ld.global.u32 	%r865, [%rd8+216];
	xor.b32  	%r928, %r928, %r865;
$L__BB27_101:
	and.b32  	%r867, %r787, 2048;
	setp.eq.s32 	%p55, %r867, 0;
	@%p55 bra 	$L__BB27_103;
	ld.global.u32 	%r868, [%rd8+220];
	xor.b32  	%r932, %r932, %r868;
	ld.global.u32 	%r869, [%rd8+224];
	xor.b32  	%r1115, %r1115, %r869;
	ld.global.u32 	%r870, [%rd8+228];
	xor.b32  	%r1114, %r1114, %r870;
	ld.global.u32 	%r871, [%rd8+232];
	xor.b32  	%r1113, %r1113, %r871;
	ld.global.u32 	%r872, [%rd8+236];
	xor.b32  	%r928, %r928, %r872;
$L__BB27_103:
	and.b32  	%r874, %r787, 4096;
	setp.eq.s32 	%p56, %r874, 0;
	@%p56 bra 	$L__BB27_105;
	ld.global.u32 	%r875, [%rd8+240];
	xor.b32  	%r932, %r932, %r875;
	ld.global.u32 	%r876, [%rd8+244];
	xor.b32  	%r1115, %r1115, %r876;
	ld.global.u32 	%r877, [%rd8+248];
	xor.b32  	%r1114, %r1114, %r877;
	ld.global.u32 	%r878, [%rd8+252];
	xor.b32  	%r1113, %r1113, %r878;
	ld.global.u32 	%r879, [%rd8+256];
	xor.b32  	%r928, %r928, %r879;
$L__BB27_105:
	and.b32  	%r881, %r787, 8192;
	setp.eq.s32 	%p57, %r881, 0;
	@%p57 bra 	$L__BB27_107;
	ld.global.u32 	%r882, [%rd8+260];
	xor.b32  	%r932, %r932, %r882;
	ld.global.u32 	%r883, [%rd8+264];
	xor.b32  	%r1115, %r1115, %r883;
	ld.global.u32 	%r884, [%rd8+268];
	xor.b32  	%r1114, %r1114, %r884;
	ld.global.u32 	%r885, [%rd8+272];
	xor.b32  	%r1113, %r1113, %r885;
	ld.global.u32 	%r886, [%rd8+276];
	xor.b32  	%r928, %r928, %r886;
$L__BB27_107:
	and.b32  	%r888, %r787, 16384;
	setp.eq.s32 	%p58, %r888, 0;
	@%p58 bra 	$L__BB27_109;
	ld.global.u32 	%r889, [%rd8+280];
	xor.b32  	%r932, %r932, %r889;
	ld.global.u32 	%r890, [%rd8+284];
	xor.b32  	%r1115, %r1115, %r890;
	ld.global.u32 	%r891, [%rd8+288];
	xor.b32  	%r1114, %r1114, %r891;
	ld.global.u32 	%r892, [%rd8+292];
	xor.b32  	%r1113, %r1113, %r892;
	ld.global.u32 	%r893, [%rd8+296];
	xor.b32  	%r928, %r928, %r893;
$L__BB27_109:
	and.b32  	%r895, %r787, 32768;
	setp.eq.s32 	%p59, %r895, 0;
	@%p59 bra 	$L__BB27_111;
	ld.global.u32 	%r896, [%rd8+300];
	xor.b32  	%r932, %r932, %r896;
	ld.global.u32 	%r897, [%rd8+304];
	xor.b32  	%r1115, %r1115, %r897;
	ld.global.u32 	%r898, [%rd8+308];
	xor.b32  	%r1114, %r1114, %r898;
	ld.global.u32 	%r899, [%rd8+312];
	xor.b32  	%r1113, %r1113, %r899;
	ld.global.u32 	%r900, [%rd8+316];
	xor.b32  	%r928, %r928, %r900;
$L__BB27_111:
	add.s32 	%r1111, %r1111, 16;
	setp.ne.s32 	%p60, %r1111, 32;
	@%p60 bra 	$L__BB27_79;
	mad.lo.s32 	%r901, %r1105, -31, %r364;
	add.s32 	%r1105, %r901, 1;
	setp.ne.s32 	%p61, %r1105, 5;
	@%p61 bra 	$L__BB27_78;
	st.local.u32 	[%rd1+4], %r932;
	st.local.v2.u32 	[%rd1+8], {%r1115, %r1114};
	st.local.v2.u32 	[%rd1+16], {%r1113, %r928};
$L__BB27_114:
	shr.u64 	%rd26, %rd3, 2;
	add.s32 	%r915, %r915, 1;
	setp.gt.u64 	%p62, %rd3, 3;
	@%p62 bra 	$L__BB27_2;
$L__BB27_115:
	cvta.to.global.u64 	%rd23, %rd10;
	shr.u32 	%r902, %r932, 2;
	xor.b32  	%r903, %r902, %r932;
	shl.b32 	%r904, %r928, 4;
	shl.b32 	%r905, %r903, 1;
	xor.b32  	%r906, %r905, %r904;
	xor.b32  	%r907, %r906, %r903;
	xor.b32  	%r908, %r907, %r928;
	add.s32 	%r909, %r908, 717346202;
	rem.u32 	%r910, %r909, %r538;
	mul.wide.s32 	%rd24, %r910, 4;
	add.s64 	%rd25, %rd23, %rd24;
	ld.global.u32 	%r911, [%rd25];
	add.s32 	%r912, %r911, %r910;
	st.global.u32 	[%rd25], %r912;
	ret;

}
	// .globl	_Z4randIfEvPT_i
.visible .entry _Z4randIfEvPT_i(
	.param .u64 .ptr .align 1 _Z4randIfEvPT_i_param_0,
	.param .u32 _Z4randIfEvPT_i_param_1
)
{
	.local .align 8 .b8 	__local_depot28[48];
	.reg .b64 	%SP;
	.reg .b64 	%SPL;
	.reg .pred 	%p<63>;
	.reg .b32 	%r<1194>;
	.reg .b32 	%f<4>;
	.reg .b64 	%rd<27>;

	mov.u64 	%SPL, __local_depot28;
	ld.param.u64 	%rd10, [_Z4randIfEvPT_i_param_0];
	ld.param.u32 	%r538, [_Z4randIfEvPT_i_param_1];
	add.u64 	%rd1, %SPL, 0;
	mov.u32 	%r541, %ctaid.x;
	mov.u32 	%r542, %ntid.x;
	mov.u32 	%r543, %tid.x;
	mad.lo.s32 	%r1, %r541, %r542, %r543;
	mov.b32 	%r930, 1478573778;
	mov.b32 	%r544, 716983765;
	st.local.v2.u32 	[%rd1], {%r544, %r930};
	mov.b32 	%r545, -123459836;
	mov.b32 	%r546, 1163863128;
	st.local.v2.u32 	[%rd1+8], {%r546, %r545};
	mov.b32 	%r926, 1360900310;
	mov.b32 	%r547, -589760388;
	st.local.v2.u32 	[%rd1+16], {%r547, %r926};
	setp.eq.s32 	%p1, %r1, 0;
	@%p1 bra 	$L__BB28_115;
	cvt.s64.s32 	%rd26, %r1;
	mov.b32 	%r913, 0;
	mov.b32 	%r930, 1478573778;
	mov.b32 	%r926, 1360900310;
$L__BB28_2:
	mov.u64 	%rd3, %rd26;
	and.b64  	%rd4, %rd3, 3;
	setp.eq.s64 	%p2, %rd4, 0;
	@%p2 bra 	$L__BB28_114;
	mul.wide.u32 	%rd12, %r913, 3200;
	mov.u64 	%rd13, precalc_xorwow_matrix;
	add.s64 	%rd5, %rd13, %rd12;
	mov.b32 	%r926, 0;
	mov.u32 	%r927, %r926;
	mov.u32 	%r928, %r926;
	mov.u32 	%r929, %r926;
	mov.u32 	%r930, %r926;
	mov.u32 	%r919, %r926;
$L__BB28_4:
	mul.wide.u32 	%rd14, %r919, 4;
	add.s64 	%rd15, %rd1, %rd14;
	ld.local.u32 	%r11, [%rd15+4];
	shl.b32 	%r12, %r919, 5;
	mov.b32 	%r925, 0;
$L__BB28_5:
	.pragma "nounroll";
	shr.u32 	%r553, %r11, %r925;
	and.b32  	%r554, %r553, 1;
	setp.eq.b32 	%p3, %r554, 1;
	not.pred 	%p4, %p3;
	add.s32 	%r555, %r12, %r925;
	mul.lo.s32 	%r556, %r555, 5;
	mul.wide.u32 	%rd16, %r556, 4;
	add.s64 	%rd6, %rd5, %rd16;
	@%p4 bra 	$L__BB28_7;
	ld.global.u32 	%r557, [%rd6];
	xor.b32  	%r930, %r930, %r557;
	ld.global.u32 	%r558, [%rd6+4];
	xor.b32  	%r929, %r929, %r558;
	ld.global.u32 	%r559, [%rd6+8];
	xor.b32  	%r928, %r928, %r559;
	ld.global.u32 	%r560, [%rd6+12];
	xor.b32  	%r927, %r927, %r560;
	ld.global.u32 	%r561, [%rd6+16];
	xor.b32  	%r926, %r926, %r561;
$L__BB28_7:
	and.b32  	%r563, %r553, 2;
	setp.eq.s32 	%p5, %r563, 0;
	@%p5 bra 	$L__BB28_9;
	ld.global.u32 	%r564, [%rd6+20];
	xor.b32  	%r930, %r930, %r564;
	ld.global.u32 	%r565, [%rd6+24];
	xor.b32  	%r929, %r929, %r565;
	ld.global.u32 	%r566, [%rd6+28];
	xor.b32  	%r928, %r928, %r566;
	ld.global.u32 	%r567, [%rd6+32];
	xor.b32  	%r927, %r927, %r567;
	ld.global.u32 	%r568, [%rd6+36];
	xor.b32  	%r926, %r926, %r568;
$L__BB28_9:
	and.b32  	%r570, %r553, 4;
	setp.eq.s32 	%p6, %r570, 0;
	@%p6 bra 	$L__BB28_11;
	ld.global.u32 	%r571, [%rd6+40];
	xor.b32  	%r930, %r930, %r571;
	ld.global.u32 	%r572, [%rd6+44];
	xor.b32  	%r929, %r929, %r572;
	ld.global.u32 	%r573, [%rd6+48];
	xor.b32  	%r928, %r928, %r573;
	ld.global.u32 	%r574, [%rd6+52];
	xor.b32  	%r927, %r927, %r574;
	ld.global.u32 	%r575, [%rd6+56];
	xor.b32  	%r926, %r926, %r575;
$L__BB28_11:
	and.b32  	%r577, %r553, 8;
	setp.eq.s32 	%p7, %r577, 0;
	@%p7 bra 	$L__BB28_13;
	ld.global.u32 	%r578, [%rd6+60];
	xor.b32  	%r930, %r930, %r578;
	ld.global.u32 	%r579, [%rd6+64];
	xor.b32  	%r929, %r929, %r579;
	ld.global.u32 	%r580, [%rd6+68];
	xor.b32  	%r928, %r928, %r580;
	ld.global.u32 	%r581, [%rd6+72];
	xor.b32  	%r927, %r927, %r581;
	ld.global.u32 	%r582, [%rd6+76];
	xor.b32  	%r926, %r926, %r582;
$L__BB28_13:
	and.b32  	%r584, %r553, 16;
	setp.eq.s32 	%p8, %r584, 0;
	@%p8 bra 	$L__BB28_15;
	ld.global.u32 	%r585, [%rd6+80];
	xor.b32  	%r930, %r930, %r585;
	ld.global.u32 	%r586, [%rd6+84];
	xor.b32  	%r929, %r929, %r586;
	ld.global.u32 	%r587, [%rd6+88];
	xor.b32  	%r928, %r928, %r587;
	ld.global.u32 	%r588, [%rd6+92];
	xor.b32  	%r927, %r927, %r588;
	ld.global.u32 	%r589, [%rd6+96];
	xor.b32  	%r926, %r926, %r589;
$L__BB28_15:
	and.b32  	%r591, %r553, 32;
	setp.eq.s32 	%p9, %r591, 0;
	@%p9 bra 	$L__BB28_17;
	ld.global.u32 	%r592, [%rd6+100];
	xor.b32  	%r930, %r930, %r592;
	ld.global.u32 	%r593, [%rd6+104];
	xor.b32  	%r929, %r929, %r593;
	ld.global.u32 	%r594, [%rd6+108];
	xor.b32  	%r928, %r928, %r594;
	ld.global.u32 	%r595, [%rd6+112];
	xor.b32  	%r927, %r927, %r595;
	ld.global.u32 	%r596, [%rd6+116];
	xor.b32  	%r926, %r926, %r596;
$L__BB28_17:
	and.b32  	%r598, %r553, 64;
	setp.eq.s32 	%p10, %r598, 0;
	@%p10 bra 	$L__BB28_19;
	ld.global.u32 	%r599, [%rd6+120];
	xor.b32  	%r930, %r930, %r599;
	ld.global.u32 	%r600, [%rd6+124];
	xor.b32  	%r929, %r929, %r600;
	ld.global.u32 	%r601, [%rd6+128];
	xor.b32  	%r928, %r928, %r601;
	ld.global.u32 	%r602, [%rd6+132];
	xor.b32  	%r927, %r927, %r602;
	ld.global.u32 	%r603, [%rd6+136];
	xor.b32  	%r926, %r926, %r603;
$L__BB28_19:
	and.b32  	%r605, %r553, 128;
	setp.eq.s32 	%p11, %r605, 0;
	@%p11 bra 	$L__BB28_21;
	ld.global.u32 	%r606, [%rd6+140];
	xor.b32  	%r930, %r930, %r606;
	ld.global.u32 	%r607, [%rd6+144];
	xor.b32  	%r929, %r929, %r607;
	ld.global.u32 	%r608, [%rd6+148];
	xor.b32  	%r928, %r928, %r608;
	ld.global.u32 	%r609, [%rd6+152];
	xor.b32  	%r927, %r927, %r609;
	ld.global.u32 	%r610, [%rd6+156];
	xor.b32  	%r926, %r926, %r610;
$L__BB28_21:
	and.b32  	%r612, %r553, 256;
	setp.eq.s32 	%p12, %r612, 0;
	@%p12 bra 	$L__BB28_23;
	ld.global.u32 	%r613, [%rd6+160];
	xor.b32  	%r930, %r930, %r613;
	ld.global.u32 	%r614, [%rd6+164];
	xor.b32  	%r929, %r929, %r614;
	ld.global.u32 	%r615, [%rd6+168];
	xor.b32  	%r928, %r928, %r615;
	ld.global.u32 	%r616, [%rd6+172];
	xor.b32  	%r927, %r927, %r616;
	ld.global.u32 	%r617, [%rd6+176];
	xor.b32  	%r926, %r926, %r617;
$L__BB28_23:
	and.b32  	%r619, %r553, 512;
	setp.eq.s32 	%p13, %r619, 0;
	@%p13 bra 	$L__BB28_25;
	ld.global.u32 	%r620, [%rd6+180];
	xor.b32  	%r930, %r930, %r620;
	ld.global.u32 	%r621, [%rd6+184];
	xor.b32  	%r929, %r929, %r621;
	ld.global.u32 	%r622, [%rd6+188];
	xor.b32  	%r928, %r928, %r622;
	ld.global.u32 	%r623, [%rd6+192];
	xor.b32  	%r927, %r927, %r623;
	ld.global.u32 	%r624, [%rd6+196];
	xor.b32  	%r926, %r926, %r624;
$L__BB28_25:
	and.b32  	%r626, %r553, 1024;
	setp.eq.s32 	%p14, %r626, 0;
	@%p14 bra 	$L__BB28_27;
	ld.global.u32 	%r627, [%rd6+200];
	xor.b32  	%r930, %r930, %r627;
	ld.global.u32 	%r628, [%rd6+204];
	xor.b32  	%r929, %r929, %r628;
	ld.global.u32 	%r629, [%rd6+208];
	xor.b32  	%r928, %r928, %r629;
	ld.global.u32 	%r630, [%rd6+212];
	xor.b32  	%r927, %r927, %r630;
	ld.global.u32 	%r631, [%rd6+216];
	xor.b32  	%r926, %r926, %r631;
$L__BB28_27:
	and.b32  	%r633, %r553, 2048;
	setp.eq.s32 	%p15, %r633, 0;
	@%p15 bra 	$L__BB28_29;
	ld.global.u32 	%r634, [%rd6+220];
	xor.b32  	%r930, %r930, %r634;
	ld.global.u32 	%r635, [%rd6+224];
	xor.b32  	%r929, %r929, %r635;
	ld.global.u32 	%r636, [%rd6+228];
	xor.b32  	%r928, %r928, %r636;
	ld.global.u32 	%r637, [%rd6+232];
	xor.b32  	%r927, %r927, %r637;
	ld.global.u32 	%r638, [%rd6+236];
	xor.b32  	%r926, %r926, %r638;
$L__BB28_29:
	and.b32  	%r640, %r553, 4096;
	setp.eq.s32 	%p16, %r640, 0;
	@%p16 bra 	$L__BB28_31;
	ld.global.u32 	%r641, [%rd6+240];
	xor.b32  	%r930, %r930, %r641;
	ld.global.u32 	%r642, [%rd6+244];
	xor.b32  	%r929, %r929, %r642;
	ld.global.u32 	%r643, [%rd6+248];
	xor.b32  	%r928, %r928, %r643;
	ld.global.u32 	%r644, [%rd6+252];
	xor.b32  	%r927, %r927, %r644;
	ld.global.u32 	%r645, [%rd6+256];
	xor.b32  	%r926, %r926, %r645;
$L__BB28_31:
	and.b32  	%r647, %r553, 8192;
	setp.eq.s32 	%p17, %r647, 0;
	@%p17 bra 	$L__BB28_33;
	ld.global.u32 	%r648, [%rd6+260];
	xor.b32  	%r930, %r930, %r648;
	ld.global.u32 	%r649, [%rd6+264];
	xor.b32  	%r929, %r929, %r649;
	ld.global.u32 	%r650, [%rd6+268];
	xor.b32  	%r928, %r928, %r650;
	ld.global.u32 	%r651, [%rd6+272];
	xor.b32  	%r927, %r927, %r651;
	ld.global.u32 	%r652, [%rd6+276];
	xor.b32  	%r926, %r926, %r652;
$L__BB28_33:
	and.b32  	%r654, %r553, 16384;
	setp.eq.s32 	%p18, %r654, 0;
	@%p18 bra 	$L__BB28_35;
	ld.global.u32 	%r655, [%rd6+280];
	xor.b32  	%r930, %r930, %r655;
	ld.global.u32 	%r656, [%rd6+284];
	xor.b32  	%r929, %r929, %r656;
	ld.global.u32 	%r657, [%rd6+288];
	xor.b32  	%r928, %r928, %r657;
	ld.global.u32 	%r658, [%rd6+292];
	xor.b32  	%r927, %r927, %r658;
	ld.global.u32 	%r659, [%rd6+296];
	xor.b32  	%r926, %r926, %r659;
$L__BB28_35:
	and.b32  	%r661, %r553, 32768;
	setp.eq.s32 	%p19, %r661, 0;
	@%p19 bra 	$L__BB28_37;
	ld.global.u32 	%r662, [%rd6+300];
	xor.b32  	%r930, %r930, %r662;
	ld.global.u32 	%r663, [%rd6+304];
	xor.b32  	%r929, %r929, %r663;
	ld.global.u32 	%r664, [%rd6+308];
	xor.b32  	%r928, %r928, %r664;
	ld.global.u32 	%r665, [%rd6+312];
	xor.b32  	%r927, %r927, %r665;
	ld.global.u32 	%r666, [%rd6+316];
	xor.b32  	%r926, %r926, %r666;
$L__BB28_37:
	add.s32 	%r925, %r925, 16;
	setp.ne.s32 	%p20, %r925, 32;
	@%p20 bra 	$L__BB28_5;
	mad.lo.s32 	%r667, %r919, -31, %r12;
	add.s32 	%r919, %r667, 1;
	setp.ne.s32 	%p21, %r919, 5;
	@%p21 bra 	$L__BB28_4;
	st.local.u32 	[%rd1+4], %r930;
	st.local.v2.u32 	[%rd1+8], {%r929, %r928};
	st.local.v2.u32 	[%rd1+16], {%r927, %r926};
	setp.eq.s64 	%p22, %rd4, 1;
	@%p22 bra 	$L__BB28_114;
	mov.b32 	%r926, 0;
	mov.u32 	%r1019, %r926;
	mov.u32 	%r1020, %r926;
	mov.u32 	%r1021, %r926;
	mov.u32 	%r930, %r926;
	mov.u32 	%r1011, %r926;
$L__BB28_41:
	mul.wide.u32 	%rd17, %r1011, 4;
	add.s64 	%rd18, %rd1, %rd17;
	ld.local.u32 	%r187, [%rd18+4];
	shl.b32 	%r188, %r1011, 5;
	mov.b32 	%r1017, 0;
$L__BB28_42:
	.pragma "nounroll";
	shr.u32 	%r670, %r187, %r1017;
	and.b32  	%r671, %r670, 1;
	setp.eq.b32 	%p23, %r671, 1;
	not.pred 	%p24, %p23;
	add.s32 	%r672, %r188, %r1017;
	mul.lo.s32 	%r673, %r672, 5;
	mul.wide.u32 	%rd19, %r673, 4;
	add.s64 	%rd7, %rd5, %rd19;
	@%p24 bra 	$L__BB28_44;
	ld.global.u32 	%r674, [%rd7];
	xor.b32  	%r930, %r930, %r674;
	ld.global.u32 	%r675, [%rd7+4];
	xor.b32  	%r1021, %r1021, %r675;
	ld.global.u32 	%r676, [%rd7+8];
	xor.b32  	%r1020, %r1020, %r676;
	ld.global.u32 	%r677, [%rd7+12];
	xor.b32  	%r1019, %r1019, %r677;
	ld.global.u32 	%r678, [%rd7+16];
	xor.b32  	%r926, %r926, %r678;
$L__BB28_44:
	and.b32  	%r680, %r670, 2;
	setp.eq.s32 	%p25, %r680, 0;
	@%p25 bra 	$L__BB28_46;
	ld.global.u32 	%r681, [%rd7+20];
	xor.b32  	%r930, %r930, %r681;
	ld.global.u32 	%r682, [%rd7+24];
	xor.b32  	%r1021, %r1021, %r682;
	ld.global.u32 	%r683, [%rd7+28];
	xor.b32  	%r1020, %r1020, %r683;
	ld.global.u32 	%r684, [%rd7+32];
	xor.b32  	%r1019, %r1019, %r684;
	ld.global.u32 	%r685, [%rd7+36];
	xor.b32  	%r926, %r926, %r685;
$L__BB28_46:
	and.b32  	%r687, %r670, 4;
	setp.eq.s32 	%p26, %r687, 0;
	@%p26 bra 	$L__BB28_48;
	ld.global.u32 	%r688, [%rd7+40];
	xor.b32  	%r930, %r930, %r688;
	ld.global.u32 	%r689, [%rd7+44];
	xor.b32  	%r1021, %r1021, %r689;
	ld.global.u32 	%r690, [%rd7+48];
	xor.b32  	%r1020, %r1020, %r690;
	ld.global.u32 	%r691, [%rd7+52];
	xor.b32  	%r1019, %r1019, %r691;
	ld.global.u32 	%r692, [%rd7+56];
	xor.b32  	%r926, %r926, %r692;
$L__BB28_48:
	and.b32  	%r694, %r670, 8;
	setp.eq.s32 	%p27, %r694, 0;
	@%p27 bra 	$L__BB28_50;
	ld.global.u32 	%r695, [%rd7+60];
	xor.b32  	%r930, %r930, %r695;
	ld.global.u32 	%r696, [%rd7+64];
	xor.b32  	%r1021, %r1021, %r696;
	ld.global.u32 	%r697, [%rd7+68];
	xor.b32  	%r1020, %r1020, %r697;
	ld.global.u32 	%r698, [%rd7+72];
	xor.b32  	%r1019, %r1019, %r698;
	ld.global.u32 	%r699, [%rd7+76];
	xor.b32  	%r926, %r926, %r699;
$L__BB28_50:
	and.b32  	%r701, %r670, 16;
	setp.eq.s32 	%p28, %r701, 0;
	@%p28 bra 	$L__BB28_52;
	ld.global.u32 	%r702, [%rd7+80];
	xor.b32  	%r930, %r930, %r702;
	ld.global.u32 	%r703, [%rd7+84];
	xor.b32  	%r1021, %r1021, %r703;
	ld.global.u32 	%r704, [%rd7+88];
	xor.b32  	%r1020, %r1020, %r704;
	ld.global.u32 	%r705, [%rd7+92];
	xor.b32  	%r1019, %r1019, %r705;
	ld.global.u32 	%r706, [%rd7+96];
	xor.b32  	%r926, %r926, %r706;
$L__BB28_52:
	and.b32  	%r708, %r670, 32;
	setp.eq.s32 	%p29, %r708, 0;
	@%p29 bra 	$L__BB28_54;
	ld.global.u32 	%r709, [%rd7+100];
	xor.b32  	%r930, %r930, %r709;
	ld.global.u32 	%r710, [%rd7+104];
	xor.b32  	%r1021, %r1021, %r710;
	ld.global.u32 	%r711, [%rd7+108];
	xor.b32  	%r1020, %r1020, %r711;
	ld.global.u32 	%r712, [%rd7+112];
	xor.b32  	%r1019, %r1019, %r712;
	ld.global.u32 	%r713, [%rd7+116];
	xor.b32  	%r926, %r926, %r713;
$L__BB28_54:
	and.b32  	%r715, %r670, 64;
	setp.eq.s32 	%p30, %r715, 0;
	@%p30 bra 	$L__BB28_56;
	ld.global.u32 	%r716, [%rd7+120];
	xor.b32  	%r930, %r930, %r716;
	ld.global.u32 	%r717, [%rd7+124];
	xor.b32  	%r1021, %r1021, %r717;
	ld.global.u32 	%r718, [%rd7+128];
	xor.b32  	%r1020, %r1020, %r718;
	ld.global.u32 	%r719, [%rd7+132];
	xor.b32  	%r1019, %r1019, %r719;
	ld.global.u32 	%r720, [%rd7+136];
	xor.b32  	%r926, %r926, %r720;
$L__BB28_56:
	and.b32  	%r722, %r670, 128;
	setp.eq.s32 	%p31, %r722, 0;
	@%p31 bra 	$L__BB28_58;
	ld.global.u32 	%r723, [%rd7+140];
	xor.b32  	%r930, %r930, %r723;
	ld.global.u32 	%r724, [%rd7+144];
	xor.b32  	%r1021, %r1021, %r724;
	ld.global.u32 	%r725, [%rd7+148];
	xor.b32  	%r1020, %r1020, %r725;
	ld.global.u32 	%r726, [%rd7+152];
	xor.b32  	%r1019, %r1019, %r726;
	ld.global.u32 	%r727, [%rd7+156];
	xor.b32  	%r926, %r926, %r727;
$L__BB28_58:
	and.b32  	%r729, %r670, 256;
	setp.eq.s32 	%p32, %r729, 0;
	@%p32 bra 	$L__BB28_60;
	ld.global.u32 	%r730, [%rd7+160];
	xor.b32  	%r930, %r930, %r730;
	ld.global.u32 	%r731, [%rd7+164];
	xor.b32  	%r1021, %r1021, %r731;
	ld.global.u32 	%r732, [%rd7+168];
	xor.b32  	%r1020, %r1020, %r732;
	ld.global.u32 	%r733, [%rd7+172];
	xor.b32  	%r1019, %r1019, %r733;
	ld.global.u32 	%r734, [%rd7+176];
	xor.b32  	%r926, %r926, %r734;
$L__BB28_60:
	and.b32  	%r736, %r670, 512;
	setp.eq.s32 	%p33, %r736, 0;
	@%p33 bra 	$L__BB28_62;
	ld.global.u32 	%r737, [%rd7+180];
	xor.b32  	%r930, %r930, %r737;
	ld.global.u32 	%r738, [%rd7+184];
	xor.b32  	%r1021, %r1021, %r738;
	ld.global.u32 	%r739, [%rd7+188];
	xor.b32  	%r1020, %r1020, %r739;
	ld.global.u32 	%r740, [%rd7+192];
	xor.b32  	%r1019, %r1019, %r740;
	ld.global.u32 	%r741, [%rd7+196];
	xor.b32  	%r926, %r926, %r741;
$L__BB28_62:
	and.b32  	%r743, %r670, 1024;
	setp.eq.s32 	%p34, %r743, 0;
	@%p34 bra 	$L__BB28_64;
	ld.global.u32 	%r744, [%rd7+200];
	xor.b32  	%r930, %r930, %r744;
	ld.global.u32 	%r745, [%rd7+204];
	xor.b32  	%r1021, %r1021, %r745;
	ld.global.u32 	%r746, [%rd7+208];
	xor.b32  	%r1020, %r1020, %r746;
	ld.global.u32 	%r747, [%rd7+212];
	xor.b32  	%r1019, %r1019, %r747;
	ld.global.u32 	%r748, [%rd7+216];
	xor.b32  	%r926, %r926, %r748;
$L__BB28_64:
	and.b32  	%r750, %r670, 2048;
	setp.eq.s32 	%p35, %r750, 0;
	@%p35 bra 	$L__BB28_66;
	ld.global.u32 	%r751, [%rd7+220];
	xor.b32  	%r930, %r930, %r751;
	ld.global.u32 	%r752, [%rd7+224];
	xor.b32  	%r1021, %r1021, %r752;
	ld.global.u32 	%r753, [%rd7+228];
	xor.b32  	%r1020, %r1020, %r753;
	ld.global.u32 	%r754, [%rd7+232];
	xor.b32  	%r1019, %r1019, %r754;
	ld.global.u32 	%r755, [%rd7+236];
	xor.b32  	%r926, %r926, %r755;
$L__BB28_66:
	and.b32  	%r757, %r670, 4096;
	setp.eq.s32 	%p36, %r757, 0;
	@%p36 bra 	$L__BB28_68;
	ld.global.u32 	%r758, [%rd7+240];
	xor.b32  	%r930, %r930, %r758;
	ld.global.u32 	%r759, [%rd7+244];
	xor.b32  	%r1021, %r1021, %r759;
	ld.global.u32 	%r760, [%rd7+248];
	xor.b32  	%r1020, %r1020, %r760;
	ld.global.u32 	%r761, [%rd7+252];
	xor.b32  	%r1019, %r1019, %r761;
	ld.global.u32 	%r762, [%rd7+256];
	xor.b32  	%r926, %r926, %r762;
$L__BB28_68:
	and.b32  	%r764, %r670, 8192;
	setp.eq.s32 	%p37, %r764, 0;
	@%p37 bra 	$L__BB28_70;
	ld.global.u32 	%r765, [%rd7+260];
	xor.b32  	%r930, %r930, %r765;
	ld.global.u32 	%r766, [%rd7+264];
	xor.b32  	%r1021, %r1021, %r766;
	ld.global.u32 	%r767, [%rd7+268];
	xor.b32  	%r1020, %r1020, %r767;
	ld.global.u32 	%r768, [%rd7+272];
	xor.b32  	%r1019, %r1019, %r768;
	ld.global.u32 	%r769, [%rd7+276];
	xor.b32  	%r926, %r926, %r769;
$L__BB28_70:
	and.b32  	%r771, %r670, 16384;
	setp.eq.s32 	%p38, %r771, 0;
	@%p38 bra 	$L__BB28_72;
	ld.global.u32 	%r772, [%rd7+280];
	xor.b32  	%r930, %r930, %r772;
	ld.global.u32 	%r773, [%rd7+284];
	xor.b32  	%r1021, %r1021, %r773;
	ld.global.u32 	%r774, [%rd7+288];
	xor.b32  	%r1020, %r1020, %r774;
	ld.global.u32 	%r775, [%rd7+292];
	xor.b32  	%r1019, %r1019, %r775;
	ld.global.u32 	%r776, [%rd7+296];
	xor.b32  	%r926, %r926, %r776;
$L__BB28_72:
	and.b32  	%r778, %r670, 32768;
	setp.eq.s32 	%p39, %r778, 0;
	@%p39 bra 	$L__BB28_74;
	ld.global.u32 	%r779, [%rd7+300];
	xor.b32  	%r930, %r930, %r779;
	ld.global.u32 	%r780, [%rd7+304];
	xor.b32  	%r1021, %r1021, %r780;
	ld.global.u32 	%r781, [%rd7+308];
	xor.b32  	%r1020, %r1020, %r781;
	ld.global.u32 	%r782, [%rd7+312];
	xor.b32  	%r1019, %r1019, %r782;
	ld.global.u32 	%r783, [%rd7+316];
	xor.b32  	%r926, %r926, %r783;
$L__BB28_74:
	add.s32 	%r1017, %r1017, 16;
	setp.ne.s32 	%p40, %r1017, 32;
	@%p40 bra 	$L__BB28_42;
	mad.lo.s32 	%r784, %r1011, -31, %r188;
	add.s32 	%r1011, %r784, 1;
	setp.ne.s32 	%p41, %r1011, 5;
	@%p41 bra 	$L__BB28_41;
	st.local.u32 	[%rd1+4], %r930;
	st.local.v2.u32 	[%rd1+8], {%r1021, %r1020};
	st.local.v2.u32 	[%rd1+16], {%r1019, %r926};
	setp.ne.s64 	%p42, %rd4, 3;
	@%p42 bra 	$L__BB28_114;
	mov.b32 	%r926, 0;
	mov.u32 	%r1111, %r926;
	mov.u32 	%r1112, %r926;
	mov.u32 	%r1113, %r926;
	mov.u32 	%r930, %r926;
	mov.u32 	%r1103, %r926;
$L__BB28_78:
	mul.wide.u32 	%rd20, %r1103, 4;
	add.s64 	%rd21, %rd1, %rd20;
	ld.local.u32 	%r363, [%rd21+4];
	shl.b32 	%r364, %r1103, 5;
	mov.b32 	%r1109, 0;
$L__BB28_79:
	.pragma "nounroll";
	shr.u32 	%r787, %r363, %r1109;
	and.b32  	%r788, %r787, 1;
	setp.eq.b32 	%p43, %r788, 1;
	not.pred 	%p44, %p43;
	add.s32 	%r789, %r364, %r1109;
	mul.lo.s32 	%r790, %r789, 5;
	mul.wide.u32 	%rd22, %r790, 4;
	add.s64 	%rd8, %rd5, %rd22;
	@%p44 bra 	$L__BB28_81;
	ld.global.u32 	%r791, [%rd8];
	xor.b32  	%r930, %r930, %r791;
	ld.global.u32 	%r792, [%rd8+4];
	xor.b32  	%r1113, %r1113, %r792;
	ld.global.u32 	%r793, [%rd8+8];
	xor.b32  	%r1112, %r1112, %r793;
	ld.global.u32 	%r794, [%rd8+12];
	xor.b32  	%r1111, %r1111, %r794;
	ld.global.u32 	%r795, [%rd8+16];
	xor.b32  	%r926, %r926, %r795;
$L__BB28_81:
	and.b32  	%r797, %r787, 2;
	setp.eq.s32 	%p45, %r797, 0;
	@%p45 bra 	$L__BB28_83;
	ld.global.u32 	%r798, [%rd8+20];
	xor.b32  	%r930, %r930, %r798;
	ld.global.u32 	%r799, [%rd8+24];
	xor.b32  	%r1113, %r1113, %r799;
	ld.global.u32 	%r800, [%rd8+28];
	xor.b32  	%r1112, %r1112, %r800;
	ld.global.u32 	%r801, [%rd8+32];
	xor.b32  	%r1111, %r1111, %r801;
	ld.global.u32 	%r802, [%rd8+36];
	xor.b32  	%r926, %r926, %r802;
$L__BB28_83:
	and.b32  	%r804, %r787, 4;
	setp.eq.s32 	%p46, %r804, 0;
	@%p46 bra 	$L__BB28_85;
	ld.global.u32 	%r805, [%rd8+40];
	xor.b32  	%r930, %r930, %r805;
	ld.global.u32 	%r806, [%rd8+44];
	xor.b32  	%r1113, %r1113, %r806;
	ld.global.u32 	%r807, [%rd8+48];
	xor.b32  	%r1112, %r1112, %r807;
	ld.global.u32 	%r808, [%rd8+52];
	xor.b32  	%r1111, %r1111, %r808;
	ld.global.u32 	%r809, [%rd8+56];
	xor.b32  	%r926, %r926, %r809;
$L__BB28_85:
	and.b32  	%r811, %r787, 8;
	setp.eq.s32 	%p47, %r811, 0;
	@%p47 bra 	$L__BB28_87;
	ld.global.u32 	%r812, [%rd8+60];
	xor.b32  	%r930, %r930, %r812;
	ld.global.u32 	%r813, [%rd8+64];
	xor.b32  	%r1113, %r1113, %r813;
	ld.global.u32 	%r814, [%rd8+68];
	xor.b32  	%r1112, %r1112, %r814;
	ld.global.u32 	%r815, [%rd8+72];
	xor.b32  	%r1111, %r1111, %r815;
	ld.global.u32 	%r816, [%rd8+76];
	xor.b32  	%r926, %r926, %r816;
$L__BB28_87:
	and.b32  	%r818, %r787, 16;
	setp.eq.s32 	%p48, %r818, 0;
	@%p48 bra 	$L__BB28_89;
	ld.global.u32 	%r819, [%rd8+80];
	xor.b32  	%r930, %r930, %r819;
	ld.global.u32 	%r820, [%rd8+84];
	xor.b32  	%r1113, %r1113, %r820;
	ld.global.u32 	%r821, [%rd8+88];
	xor.b32  	%r1112, %r1112, %r821;
	ld.global.u32 	%r822, [%rd8+92];
	xor.b32  	%r1111, %r1111, %r822;
	ld.global.u32 	%r823, [%rd8+96];
	xor.b32  	%r926, %r926, %r823;
$L__BB28_89:
	and.b32  	%r825, %r787, 32;
	setp.eq.s32 	%p49, %r825, 0;
	@%p49 bra 	$L__BB28_91;
	ld.global.u32 	%r826, [%rd8+100];
	xor.b32  	%r930, %r930, %r826;
	ld.global.u32 	%r827, [%rd8+104];
	xor.b32  	%r1113, %r1113, %r827;
	ld.global.u32 	%r828, [%rd8+108];
	xor.b32  	%r1112, %r1112, %r828;
	ld.global.u32 	%r829, [%rd8+112];
	xor.b32  	%r1111, %r1111, %r829;
	ld.global.u32 	%r830, [%rd8+116];
	xor.b32  	%r926, %r926, %r830;
$L__BB28_91:
	and.b32  	%r832, %r787, 64;
	setp.eq.s32 	%p50, %r832, 0;
	@%p50 bra 	$L__BB28_93;
	ld.global.u32 	%r833, [%rd8+120];
	xor.b32  	%r930, %r930, %r833;
	ld.global.u32 	%r834, [%rd8+124];
	xor.b32  	%r1113, %r1113, %r834;
	ld.global.u32 	%r835, [%rd8+128];
	xor.b32  	%r1112, %r1112, %r835;
	ld.global.u32 	%r836, [%rd8+132];
	xor.b32  	%r1111, %r1111, %r836;
	ld.global.u32 	%r837, [%rd8+136];
	xor.b32  	%r926, %r926, %r837;
$L__BB28_93:
	and.b32  	%r839, %r787, 128;
	setp.eq.s32 	%p51, %r839, 0;
	@%p51 bra 	$L__BB28_95;
	ld.global.u32 	%r840, [%rd8+140];
	xor.b32  	%r930, %r930, %r840;
	ld.global.u32 	%r841, [%rd8+144];
	xor.b32  	%r1113, %r1113, %r841;
	ld.global.u32 	%r842, [%rd8+148];
	xor.b32  	%r1112, %r1112, %r842;
	ld.global.u32 	%r843, [%rd8+152];
	xor.b32  	%r1111, %r1111, %r843;
	ld.global.u32 	%r844, [%rd8+156];
	xor.b32  	%r926, %r926, %r844;
$L__BB28_95:
	and.b32  	%r846, %r787, 256;
	setp.eq.s32 	%p52, %r846, 0;
	@%p52 bra 	$L__BB28_97;
	ld.global.u32 	%r847, [%rd8+160];
	xor.b32  	%r930, %r930, %r847;
	ld.global.u32 	%r848, [%rd8+164];
	xor.b32  	%r1113, %r1113, %r848;
	ld.global.u32 	%r849, [%rd8+168];
	xor.b32  	%r1112, %r1112, %r849;
	ld.global.u32 	%r850, [%rd8+172];
	xor.b32  	%r1111, %r1111, %r850;
	ld.global.u32 	%r851, [%rd8+176];
	xor.b32  	%r926, %r926, %r851;
$L__BB28_97:
	and.b32  	%r853, %r787, 512;
	setp.eq.s32 	%p53, %r853, 0;
	@%p53 bra 	$L__BB28_99;
	ld.global.u32 	%r854, [%rd8+180];
	xor.b32  	%r930, %r930, %r854;
	ld.global.u32 	%r855, [%rd8+184];
	xor.b32  	%r1113, %r1113, %r855;
	ld.global.u32 	%r856, [%rd8+188];
	xor.b32  	%r1112, %r1112, %r856;
	ld.global.u32 	%r857, [%rd8+192];
	xor.b32  	%r1111, %r1111, %r857;
	ld.global.u32 	%r858, [%rd8+196];
	xor.b32  	%r926, %r926, %r858;
$L__BB28_99:
	and.b32  	%r860, %r787, 1024;
	setp.eq.s32 	%p54, %r860, 0;
	@%p54 bra 	$L__BB28_101;
	ld.global.u32 	%r861, [%rd8+200];
	xor.b32  	%r930, %r930, %r861;
	ld.global.u32 	%r862, [%rd8+204];
	xor.b32  	%r1113, %r1113, %r862;
	ld.global.u32 	%r863, [%rd8+208];
	xor.b32  	%r1112, %r1112, %r863;
	ld.global.u32 	%r864, [%rd8+212];
	xor.b32  	%r1111, %r1111, %r864;
	ld.global.u32 	%r865, [%rd8+216];
	xor.b32  	%r926, %r926, %r865;
$L__BB28_101:
	and.b32  	%r867, %r787, 2048;
	setp.eq.s32 	%p55, %r867, 0;
	@%p55 bra 	$L__BB28_103;
	ld.global.u32 	%r868, [%rd8+220];
	xor.b32  	%r930, %r930, %r868;
	ld.global.u32 	%r869, [%rd8+224];
	xor.b32  	%r1113, %r1113, %r869;
	ld.global.u32 	%r870, [%rd8+228];
	xor.b32  	%r1112, %r1112, %r870;
	ld.global.u32 	%r871, [%rd8+232];
	xor.b32  	%r1111, %r1111, %r871;
	ld.global.u32 	%r872, [%rd8+236];
	xor.b32  	%r926, %r926, %r872;
$L__BB28_103:
	and.b32  	%r874, %r787, 4096;
	setp.eq.s32 	%p56, %r874, 0;
	@%p56 bra 	$L__BB28_105;
	ld.global.u32 	%r875, [%rd8+240];
	xor.b32  	%r930, %r930, %r875;
	ld.global.u32 	%r876, [%rd8+244];
	xor.b32  	%r1113, %r1113, %r876;
	ld.global.u32 	%r877, [%rd8+248];
	xor.b32  	%r1112, %r1112, %r877;
	ld.global.u32 	%r878, [%rd8+252];
	xor.b32  	%r1111, %r1111, %r878;
	ld.global.u32 	%r879, [%rd8+256];
	xor.b32  	%r926, %r926, %r879;
$L__BB28_105:
	and.b32  	%r881, %r787, 8192;
	setp.eq.s32 	%p57, %r881, 0;
	@%p57 bra 	$L__BB28_107;
	ld.global.u32 	%r882, [%rd8+260];
	xor.b32  	%r930, %r930, %r882;
	ld.global.u32 	%r883, [%rd8+264];
	xor.b32  	%r1113, %r1113, %r883;
	ld.global.u32 	%r884, [%rd8+268];
	xor.b32  	%r1112, %r1112, %r884;
	ld.global.u32 	%r885, [%rd8+272];
	xor.b32  	%r1111, %r1111, %r885;
	ld.global.u32 	%r886, [%rd8+276];
	xor.b32  	%r926, %r926, %r886;
$L__BB28_107:
	and.b32  	%r888, %r787, 16384;
	setp.eq.s32 	%p58, %r888, 0;
	@%p58 bra 	$L__BB28_109;
	ld.global.u32 	%r889, [%rd8+280];
	xor.b32  	%r930, %r930, %r889;
	ld.global.u32 	%r890, [%rd8+284];
	xor.b32  	%r1113, %r1113, %r890;
	ld.global.u32 	%r891, [%rd8+288];
	xor.b32  	%r1112, %r1112, %r891;
	ld.global.u32 	%r892, [%rd8+292];
	xor.b32  	%r1111, %r1111, %r892;
	ld.global.u32 	%r893, [%rd8+296];
	xor.b32  	%r926, %r926, %r893;
$L__BB28_109:
	and.b32  	%r895, %r787, 32768;
	setp.eq.s32 	%p59, %r895, 0;
	@%p59 bra 	$L__BB28_111;
	ld.global.u32 	%r896, [%rd8+300];
	xor.b32  	%r930, %r930, %r896;
	ld.global.u32 	%r897, [%rd8+304];
	xor.b32  	%r1113, %r1113, %r897;
	ld.global.u32 	%r898, [%rd8+308];
	xor.b32  	%r1112, %r1112, %r898;
	ld.global.u32 	%r899, [%rd8+312];
	xor.b32  	%r1111, %r1111, %r899;
	ld.global.u32 	%r900, [%rd8+316];
	xor.b32  	%r926, %r926, %r900;
$L__BB28_111:
	add.s32 	%r1109, %r1109, 16;
	setp.ne.s32 	%p60, %r1109, 32;
	@%p60 bra 	$L__BB28_79;
	mad.lo.s32 	%r901, %r1103, -31, %r364;
	add.s32 	%r1103, %r901, 1;
	setp.ne.s32 	%p61, %r1103, 5;
	@%p61 bra 	$L__BB28_78;
	st.local.u32 	[%rd1+4], %r930;
	st.local.v2.u32 	[%rd1+8], {%r1113, %r1112};
	st.local.v2.u32 	[%rd1+16], {%r1111, %r926};
$L__BB28_114:
	shr.u64 	%rd26, %rd3, 2;
	add.s32 	%r913, %r913, 1;
	setp.gt.u64 	%p62, %rd3, 3;
	@%p62 bra 	$L__BB28_2;
$L__BB28_115:
	cvta.to.global.u64 	%rd23, %rd10;
	shr.u32 	%r902, %r930, 2;
	xor.b32  	%r903, %r902, %r930;
	shl.b32 	%r904, %r926, 4;
	shl.b32 	%r905, %r903, 1;
	xor.b32  	%r906, %r905, %r904;
	xor.b32  	%r907, %r906, %r903;
	xor.b32  	%r908, %r907, %r926;
	add.s32 	%r909, %r908, 717346202;
	rem.u32 	%r910, %r909, %r538;
	cvt.rn.f32.s32 	%f1, %r910;
	mul.wide.s32 	%rd24, %r910, 4;
	add.s64 	%rd25, %rd23, %rd24;
	ld.global.f32 	%f2, [%rd25];
	add.f32 	%f3, %f2, %f1;
	st.global.f32 	[%rd25], %f3;
	ret;

}
	// .globl	_Z4randIdEvPT_i
.visible .entry _Z4randIdEvPT_i(
	.param .u64 .ptr .align 1 _Z4randIdEvPT_i_param_0,
	.param .u32 _Z4randIdEvPT_i_param_1
)
{
	.local .align 8 .b8 	__local_depot29[48];
	.reg .b64 	%SP;
	.reg .b64 	%SPL;
	.reg .pred 	%p<63>;
	.reg .b32 	%r<1194>;
	.reg .b64 	%rd<27>;
	.reg .b64 	%fd<4>;

	mov.u64 	%SPL, __local_depot29;
	ld.param.u64 	%rd10, [_Z4randIdEvPT_i_param_0];
	ld.param.u32 	%r538, [_Z4randIdEvPT_i_param_1];
	add.u64 	%rd1, %SPL, 0;
	mov.u32 	%r541, %ctaid.x;
	mov.u32 	%r542, %ntid.x;
	mov.u32 	%r543, %tid.x;
	mad.lo.s32 	%r1, %r541, %r542, %r543;
	mov.b32 	%r930, 1478573778;
	mov.b32 	%r544, 716983765;
	st.local.v2.u32 	[%rd1], {%r544, %r930};
	mov.b32 	%r545, -123459836;
	mov.b32 	%r546, 1163863128;
	st.local.v2.u32 	[%rd1+8], {%r546, %r545};
	mov.b32 	%r926, 1360900310;
	mov.b32 	%r547, -589760388;
	st.local.v2.u32 	[%rd1+16], {%r547, %r926};
	setp.eq.s32 	%p1, %r1, 0;
	@%p1 bra 	$L__BB29_115;
	cvt.s64.s32 	%rd26, %r1;
	mov.b32 	%r913, 0;
	mov.b32 	%r930, 1478573778;
	mov.b32 	%r926, 1360900310;
$L__BB29_2:
	mov.u64 	%rd3, %rd26;
	and.b64  	%rd4, %rd3, 3;
	setp.eq.s64 	%p2, %rd4, 0;
	@%p2 bra 	$L__BB29_114;
	mul.wide.u32 	%rd12, %r913, 3200;
	mov.u64 	%rd13, precalc_xorwow_matrix;
	add.s64 	%rd5, %rd13, %rd12;
	mov.b32 	%r926, 0;
	mov.u32 	%r927, %r926;
	mov.u32 	%r928, %r926;
	mov.u32 	%r929, %r926;
	mov.u32 	%r930, %r926;
	mov.u32 	%r919, %r926;
$L__BB29_4:
	mul.wide.u32 	%rd14, %r919, 4;
	add.s64 	%rd15, %rd1, %rd14;
	ld.local.u32 	%r11, [%rd15+4];
	shl.b32 	%r12, %r919, 5;
	mov.b32 	%r925, 0;
$L__BB29_5:
	.pragma "nounroll";
	shr.u32 	%r553, %r11, %r925;
	and.b32  	%r554, %r553, 1;
	setp.eq.b32 	%p3, %r554, 1;
	not.pred 	%p4, %p3;
	add.s32 	%r555, %r12, %r925;
	mul.lo.s32 	%r556, %r555, 5;
	mul.wide.u32 	%rd16, %r556, 4;
	add.s64 	%rd6, %rd5, %rd16;
	@%p4 bra 	$L__BB29_7;
	ld.global.u32 	%r557, [%rd6];
	xor.b32  	%r930, %r930, %r557;
	ld.global.u32 	%r558, [%rd6+4];
	xor.b32  	%r929, %r929, %r558;
	ld.global.u32 	%r559, [%rd6+8];
	xor.b32  	%r928, %r928, %r559;
	ld.global.u32 	%r560, [%rd6+12];
	xor.b32  	%r927, %r927, %r560;
	ld.global.u32 	%r561, [%rd6+16];
	xor.b32  	%r926, %r926, %r561;
$L__BB29_7:
	and.b32  	%r563, %r553, 2;
	setp.eq.s32 	%p5, %r563, 0;
	@%p5 bra 	$L__BB29_9;
	ld.global.u32 	%r564, [%rd6+20];
	xor.b32  	%r930, %r930, %r564;
	ld.global.u32 	%r565, [%rd6+24];
	xor.b32  	%r929, %r929, %r565;
	ld.global.u32 	%r566, [%rd6+28];
	xor.b32  	%r928, %r928, %r566;
	ld.global.u32 	%r567, [%rd6+32];
	xor.b32  	%r927, %r927, %r567;
	ld.global.u32 	%r568, [%rd6+36];
	xor.b32  	%r926, %r926, %r568;
$L__BB29_9:
	and.b32  	%r570, %r553, 4;
	setp.eq.s32 	%p6, %r570, 0;
	@%p6 bra 	$L__BB29_11;
	ld.global.u32 	%r571, [%rd6+40];
	xor.b32  	%r930, %r930, %r571;
	ld.global.u32 	%r572, [%rd6+44];
	xor.b32  	%r929, %r929, %r572;
	ld.global.u32 	%r573, [%rd6+48];
	xor.b32  	%r928, %r928, %r573;
	ld.global.u32 	%r574, [%rd6+52];
	xor.b32  	%r927, %r927, %r574;
	ld.global.u32 	%r575, [%rd6+56];
	xor.b32  	%r926, %r926, %r575;
$L__BB29_11:
	and.b32  	%r577, %r553, 8;
	setp.eq.s32 	%p7, %r577, 0;
	@%p7 bra 	$L__BB29_13;
	ld.global.u32 	%r578, [%rd6+60];
	xor.b32  	%r930, %r930, %r578;
	ld.global.u32 	%r579, [%rd6+64];
	xor.b32  	%r929, %r929, %r579;
	ld.global.u32 	%r580, [%rd6+68];
	xor.b32  	%r928, %r928, %r580;
	ld.global.u32 	%r581, [%rd6+72];
	xor.b32  	%r927, %r927, %r581;
	ld.global.u32 	%r582, [%rd6+76];
	xor.b32  	%r926, %r926, %r582;
$L__BB29_13:
	and.b32  	%r584, %r553, 16;
	setp.eq.s32 	%p8, %r584, 0;
	@%p8 bra 	$L__BB29_15;
	ld.global.u32 	%r585, [%rd6+80];
	xor.b32  	%r930, %r930, %r585;
	ld.global.u32 	%r586, [%rd6+84];
	xor.b32  	%r929, %r929, %r586;
	ld.global.u32 	%r587, [%rd6+88];
	xor.b32  	%r928, %r928, %r587;
	ld.global.u32 	%r588, [%rd6+92];
	xor.b32  	%r927, %r927, %r588;
	ld.global.u32 	%r589, [%rd6+96];
	xor.b32  	%r926, %r926, %r589;
$L__BB29_15:
	and.b32  	%r591, %r553, 32;
	setp.eq.s32 	%p9, %r591, 0;
	@%p9 bra 	$L__BB29_17;
	ld.global.u32 	%r592, [%rd6+100];
	xor.b32  	%r930, %r930, %r592;
	ld.global.u32 	%r593, [%rd6+104];
	xor.b32  	%r929, %r929, %r593;
	ld.global.u32 	%r594, [%rd6+108];
	xor.b32  	%r928, %r928, %r594;
	ld.global.u32 	%r595, [%rd6+112];
	xor.b32  	%r927, %r927, %r595;
	ld.global.u32 	%r596, [%rd6+116];
	xor.b32  	%r926, %r926, %r596;
$L__BB29_17:
	and.b32  	%r598, %r553, 64;
	setp.eq.s32 	%p10, %r598, 0;
	@%p10 bra 	$L__BB29_19;
	ld.global.u32 	%r599, [%rd6+120];
	xor.b32  	%r930, %r930, %r599;
	ld.global.u32 	%r600, [%rd6+124];
	xor.b32  	%r929, %r929, %r600;
	ld.global.u32 	%r601, [%rd6+128];
	xor.b32  	%r928, %r928, %r601;
	ld.global.u32 	%r602, [%rd6+132];
	xor.b32  	%r927, %r927, %r602;
	ld.global.u32 	%r603, [%rd6+136];
	xor.b32  	%r926, %r926, %r603;
$L__BB29_19:
	and.b32  	%r605, %r553, 128;
	setp.eq.s32 	%p11, %r605, 0;
	@%p11 bra 	$L__BB29_21;
	ld.global.u32 	%r606, [%rd6+140];
	xor.b32  	%r930, %r930, %r606;
	ld.global.u32 	%r607, [%rd6+144];
	xor.b32  	%r929, %r929, %r607;
	ld.global.u32 	%r608, [%rd6+148];
	xor.b32  	%r928, %r928, %r608;
	ld.global.u32 	%r609, [%rd6+152];
	xor.b32  	%r927, %r927, %r609;
	ld.global.u32 	%r610, [%rd6+156];
	xor.b32  	%r926, %r926, %r610;
$L__BB29_21:
	and.b32  	%r612, %r553, 256;
	setp.eq.s32 	%p12, %r612, 0;
	@%p12 bra 	$L__BB29_23;
	ld.global.u32 	%r613, [%rd6+160];
	xor.b32  	%r930, %r930, %r613;
	ld.global.u32 	%r614, [%rd6+164];
	xor.b32  	%r929, %r929, %r614;
	ld.global.u32 	%r615, [%rd6+168];
	xor.b32  	%r928, %r928, %r615;
	ld.global.u32 	%r616, [%rd6+172];
	xor.b32  	%r927, %r927, %r616;
	ld.global.u32 	%r617, [%rd6+176];
	xor.b32  	%r926, %r926, %r617;
$L__BB29_23:
	and.b32  	%r619, %r553, 512;
	setp.eq.s32 	%p13, %r619, 0;
	@%p13 bra 	$L__BB29_25;
	ld.global.u32 	%r620, [%rd6+180];
	xor.b32  	%r930, %r930, %r620;
	ld.global.u32 	%r621, [%rd6+184];
	xor.b32  	%r929, %r929, %r621;
	ld.global.u32 	%r622, [%rd6+188];
	xor.b32  	%r928, %r928, %r622;
	ld.global.u32 	%r623, [%rd6+192];
	xor.b32  	%r927, %r927, %r623;
	ld.global.u32 	%r624, [%rd6+196];
	xor.b32  	%r926, %r926, %r624;
$L__BB29_25:
	and.b32  	%r626, %r553, 1024;
	setp.eq.s32 	%p14, %r626, 0;
	@%p14 bra 	$L__BB29_27;
	ld.global.u32 	%r627, [%rd6+200];
	xor.b32  	%r930, %r930, %r627;
	ld.global.u32 	%r628, [%rd6+204];
	xor.b32  	%r929, %r929, %r628;
	ld.global.u32 	%r629, [%rd6+208];
	xor.b32  	%r928, %r928, %r629;
	ld.global.u32 	%r630, [%rd6+212];
	xor.b32  	%r927, %r927, %r630;
	ld.global.u32 	%r631, [%rd6+216];
	xor.b32  	%r926, %r926, %r631;
$L__BB29_27:
	and.b32  	%r633, %r553, 2048;
	setp.eq.s32 	%p15, %r633, 0;
	@%p15 bra 	$L__BB29_29;
	ld.global.u32 	%r634, [%rd6+220];
	xor.b32  	%r930, %r930, %r634;
	ld.global.u32 	%r635, [%rd6+224];
	xor.b32  	%r929, %r929, %r635;
	ld.global.u32 	%r636, [%rd6+228];
	xor.b32  	%r928, %r928, %r636;
	ld.global.u32 	%r637, [%rd6+232];
	xor.b32  	%r927, %r927, %r637;
	ld.global.u32 	%r638, [%rd6+236];
	xor.b32  	%r926, %r926, %r638;
$L__BB29_29:
	and.b32  	%r640, %r553, 4096;
	setp.eq.s32 	%p16, %r640, 0;
	@%p16 bra 	$L__BB29_31;
	ld.global.u32 	%r641, [%rd6+240];
	xor.b32  	%r930, %r930, %r641;
	ld.global.u32 	%r642, [%rd6+244];
	xor.b32  	%r929, %r929, %r642;
	ld.global.u32 	%r643, [%rd6+248];
	xor.b32  	%r928, %r928, %r643;
	ld.global.u32 	%r644, [%rd6+252];
	xor.b32  	%r927, %r927, %r644;
	ld.global.u32 	%r645, [%rd6+256];
	xor.b32  	%r926, %r926, %r645;
$L__BB29_31:
	and.b32  	%r647, %r553, 8192;
	setp.eq.s32 	%p17, %r647, 0;
	@%p17 bra 	$L__BB29_33;
	ld.global.u32 	%r648, [%rd6+260];
	xor.b32  	%r930, %r930, %r648;
	ld.global.u32 	%r649, [%rd6+264];
	xor.b32  	%r929, %r929, %r649;
	ld.global.u32 	%r650, [%rd6+268];
	xor.b32  	%r928, %r928, %r650;
	ld.global.u32 	%r651, [%rd6+272];
	xor.b32  	%r927, %r927, %r651;
	ld.global.u32 	%r652, [%rd6+276];
	xor.b32  	%r926, %r926, %r652;
$L__BB29_33:
	and.b32  	%r654, %r553, 16384;
	setp.eq.s32 	%p18, %r654, 0;
	@%p18 bra 	$L__BB29_35;
	ld.global.u32 	%r655, [%rd6+280];
	xor.b32  	%r930, %r930, %r655;
	ld.global.u32 	%r656, [%rd6+284];
	xor.b32  	%r929, %r929, %r656;
	ld.global.u32 	%r657, [%rd6+288];
	xor.b32  	%r928, %r928, %r657;
	ld.global.u32 	%r658, [%rd6+292];
	xor.b32  	%r927, %r927, %r658;
	ld.global.u32 	%r659, [%rd6+296];
	xor.b32  	%r926, %r926, %r659;
$L__BB29_35:
	and.b32  	%r661, %r553, 32768;
	setp.eq.s32 	%p19, %r661, 0;
	@%p19 bra 	$L__BB29_37;
	ld.global.u32 	%r662, [%rd6+300];
	xor.b32  	%r930, %r930, %r662;
	ld.global.u32 	%r663, [%rd6+304];
	xor.b32  	%r929, %r929, %r663;
	ld.global.u32 	%r664, [%rd6+308];
	xor.b32  	%r928, %r928, %r664;
	ld.global.u32 	%r665, [%rd6+312];
	xor.b32  	%r927, %r927, %r665;
	ld.global.u32 	%r666, [%rd6+316];
	xor.b32  	%r926, %r926, %r666;
$L__BB29_37:
	add.s32 	%r925, %r925, 16;
	setp.ne.s32 	%p20, %r925, 32;
	@%p20 bra 	$L__BB29_5;
	mad.lo.s32 	%r667, %r919, -31, %r12;
	add.s32 	%r919, %r667, 1;
	setp.ne.s32 	%p21, %r919, 5;
	@%p21 bra 	$L__BB29_4;
	st.local.u32 	[%rd1+4], %r930;
	st.local.v2.u32 	[%rd1+8], {%r929, %r928};
	st.local.v2.u32 	[%rd1+16], {%r927, %r926};
	setp.eq.s64 	%p22, %rd4, 1;
	@%p22 bra 	$L__BB29_114;
	mov.b32 	%r926, 0;
	mov.u32 	%r1019, %r926;
	mov.u32 	%r1020, %r926;
	mov.u32 	%r1021, %r926;
	mov.u32 	%r930, %r926;
	mov.u32 	%r1011, %r926;
$L__BB29_41:
	mul.wide.u32 	%rd17, %r1011, 4;
	add.s64 	%rd18, %rd1, %rd17;
	ld.local.u32 	%r187, [%rd18+4];
	shl.b32 	%r188, %r1011, 5;
	mov.b32 	%r1017, 0;
$L__BB29_42:
	.pragma "nounroll";
	shr.u32 	%r670, %r187, %r1017;
	and.b32  	%r671, %r670, 1;
	setp.eq.b32 	%p23, %r671, 1;
	not.pred 	%p24, %p23;
	add.s32 	%r672, %r188, %r1017;
	mul.lo.s32 	%r673, %r672, 5;
	mul.wide.u32 	%rd19, %r673, 4;
	add.s64 	%rd7, %rd5, %rd19;
	@%p24 bra 	$L__BB29_44;
	ld.global.u32 	%r674, [%rd7];
	xor.b32  	%r930, %r930, %r674;
	ld.global.u32 	%r675, [%rd7+4];
	xor.b32  	%r1021, %r1021, %r675;
	ld.global.u32 	%r676, [%rd7+8];
	xor.b32  	%r1020, %r1020, %r676;
	ld.global.u32 	%r677, [%rd7+12];
	xor.b32  	%r1019, %r1019, %r677;
	ld.global.u32 	%r678, [%rd7+16];
	xor.b32  	%r926, %r926, %r678;
$L__BB29_44:
	and.b32  	%r680, %r670, 2;
	setp.eq.s32 	%p25, %r680, 0;
	@%p25 bra 	$L__BB29_46;
	ld.global.u32 	%r681, [%rd7+20];
	xor.b32  	%r930, %r930, %r681;
	ld.global.u32 	%r682, [%rd7+24];
	xor.b32  	%r1021, %r1021, %r682;
	ld.global.u32 	%r683, [%rd7+28];
	xor.b32  	%r1020, %r1020, %r683;
	ld.global.u32 	%r684, [%rd7+32];
	xor.b32  	%r1019, %r1019, %r684;
	ld.global.u32 	%r685, [%rd7+36];
	xor.b32  	%r926, %r926, %r685;
$L__BB29_46:
	and.b32  	%r687, %r670, 4;
	setp.eq.s32 	%p26, %r687, 0;
	@%p26 bra 	$L__BB29_48;
	ld.global.u32 	%r688, [%rd7+40];
	xor.b32  	%r930, %r930, %r688;
	ld.global.u32 	%r689, [%rd7+44];
	xor.b32  	%r1021, %r1021, %r689;
	ld.global.u32 	%r690, [%rd7+48];
	xor.b32  	%r1020, %r1020, %r690;
	ld.global.u32 	%r691, [%rd7+52];
	xor.b32  	%r1019, %r1019, %r691;
	ld.global.u32 	%r692, [%rd7+56];
	xor.b32  	%r926, %r926, %r692;
$L__BB29_48:
	and.b32  	%r694, %r670, 8;
	setp.eq.s32 	%p27, %r694, 0;
	@%p27 bra 	$L__BB29_50;
	ld.global.u32 	%r695, [%rd7+60];
	xor.b32  	%r930, %r930, %r695;
	ld.global.u32 	%r696, [%rd7+64];
	xor.b32  	%r1021, %r1021, %r696;
	ld.global.u32 	%r697, [%rd7+68];
	xor.b32  	%r1020, %r1020, %r697;
	ld.global.u32 	%r698, [%rd7+72];
	xor.b32  	%r1019, %r1019, %r698;
	ld.global.u32 	%r699, [%rd7+76];
	xor.b32  	%r926, %r926, %r699;
$L__BB29_50:
	and.b32  	%r701, %r670, 16;
	setp.eq.s32 	%p28, %r701, 0;
	@%p28 bra 	$L__BB29_52;
	ld.global.u32 	%r702, [%rd7+80];
	xor.b32  	%r930, %r930, %r702;
	ld.global.u32 	%r703, [%rd7+84];
	xor.b32  	%r1021, %r1021, %r703;
	ld.global.u32 	%r704, [%rd7+88];
	xor.b32  	%r1020, %r1020, %r704;
	ld.global.u32 	%r705, [%rd7+92];
	xor.b32  	%r1019, %r1019, %r705;
	ld.global.u32 	%r706, [%rd7+96];
	xor.b32  	%r926, %r926, %r706;
$L__BB29_52:
	and.b32  	%r708, %r670, 32;
	setp.eq.s32 	%p29, %r708, 0;
	@%p29 bra 	$L__BB29_54;
	ld.global.u32 	%r709, [%rd7+100];
	xor.b32  	%r930, %r930, %r709;
	ld.global.u32 	%r710, [%rd7+104];
	xor.b32  	%r1021, %r1021, %r710;
	ld.global.u32 	%r711, [%rd7+108];
	xor.b32  	%r1020, %r1020, %r711;
	ld.global.u32 	%r712, [%rd7+112];
	xor.b32  	%r1019, %r1019, %r712;
	ld.global.u32 	%r713, [%rd7+116];
	xor.b32  	%r926, %r926, %r713;
$L__BB29_54:
	and.b32  	%r715, %r670, 64;
	setp.eq.s32 	%p30, %r715, 0;
	@%p30 bra 	$L__BB29_56;
	ld.global.u32 	%r716, [%rd7+120];
	xor.b32  	%r930, %r930, %r716;
	ld.global.u32 	%r717, [%rd7+124];
	xor.b32  	%r1021, %r1021, %r717;
	ld.global.u32 	%r718, [%rd7+128];
	xor.b32  	%r1020, %r1020, %r718;
	ld.global.u32 	%r719, [%rd7+132];
	xor.b32  	%r1019, %r1019, %r719;
	ld.global.u32 	%r720, [%rd7+136];
	xor.b32  	%r926, %r926, %r720;
$L__BB29_56:
	and.b32  	%r722, %r670, 128;
	setp.eq.s32 	%p31, %r722, 0;
	@%p31 bra 	$L__BB29_58;
	ld.global.u32 	%r723, [%rd7+140];
	xor.b32  	%r930, %r930, %r723;
	ld.global.u32 	%r724, [%rd7+144];
	xor.b32  	%r1021, %r1021, %r724;
	ld.global.u32 	%r725, [%rd7+148];
	xor.b32  	%r1020, %r1020, %r725;
	ld.global.u32 	%r726, [%rd7+152];
	xor.b32  	%r1019, %r1019, %r726;
	ld.global.u32 	%r727, [%rd7+156];
	xor.b32  	%r926, %r926, %r727;
$L__BB29_58:
	and.b32  	%r729, %r670, 256;
	setp.eq.s32 	%p32, %r729, 0;
	@%p32 bra 	$L__BB29_60;
	ld.global.u32 	%r730, [%rd7+160];
	xor.b32  	%r930, %r930, %r730;
	ld.global.u32 	%r731, [%rd7+164];
	xor.b32  	%r1021, %r1021, %r731;
	ld.global.u32 	%r732, [%rd7+168];
	xor.b32  	%r1020, %r1020, %r732;
	ld.global.u32 	%r733, [%rd7+172];
	xor.b32  	%r1019, %r1019, %r733;
	ld.global.u32 	%r734, [%rd7+176];
	xor.b32  	%r926, %r926, %r734;
$L__BB29_60:
	and.b32  	%r736, %r670, 512;
	setp.eq.s32 	%p33, %r736, 0;
	@%p33 bra 	$L__BB29_62;
	ld.global.u32 	%r737, [%rd7+180];
	xor.b32  	%r930, %r930, %r737;
	ld.global.u32 	%r738, [%rd7+184];
	xor.b32  	%r1021, %r1021, %r738;
	ld.global.u32 	%r739, [%rd7+188];
	xor.b32  	%r1020, %r1020, %r739;
	ld.global.u32 	%r740, [%rd7+192];
	xor.b32  	%r1019, %r1019, %r740;
	ld.global.u32 	%r741, [%rd7+196];
	xor.b32  	%r926, %r926, %r741;
$L__BB29_62:
	and.b32  	%r743, %r670, 1024;
	setp.eq.s32 	%p34, %r743, 0;
	@%p34 bra 	$L__BB29_64;
	ld.global.u32 	%r744, [%rd7+200];
	xor.b32  	%r930, %r930, %r744;
	ld.global.u32 	%r745, [%rd7+204];
	xor.b32  	%r1021, %r1021, %r745;
	ld.global.u32 	%r746, [%rd7+208];
	xor.b32  	%r1020, %r1020, %r746;
	ld.global.u32 	%r747, [%rd7+212];
	xor.b32  	%r1019, %r1019, %r747;
	ld.global.u32 	%r748, [%rd7+216];
	xor.b32  	%r926, %r926, %r748;
$L__BB29_64:
	and.b32  	%r750, %r670, 2048;
	setp.eq.s32 	%p35, %r750, 0;
	@%p35 bra 	$L__BB29_66;
	ld.global.u32 	%r751, [%rd7+220];
	xor.b32  	%r930, %r930, %r751;
	ld.global.u32 	%r752, [%rd7+224];
	xor.b32  	%r1021, %r1021, %r752;
	ld.global.u32 	%r753, [%rd7+228];
	xor.b32  	%r1020, %r1020, %r753;
	ld.global.u32 	%r754, [%rd7+232];
	xor.b32  	%r1019, %r1019, %r754;
	ld.global.u32 	%r755, [%rd7+236];
	xor.b32  	%r926, %r926, %r755;
$L__BB29_66:
	and.b32  	%r757, %r670, 4096;
	setp.eq.s32 	%p36, %r757, 0;
	@%p36 bra 	$L__BB29_68;
	ld.global.u32 	%r758, [%rd7+240];
	xor.b32  	%r930, %r930, %r758;
	ld.global.u32 	%r759, [%rd7+244];
	xor.b32  	%r1021, %r1021, %r759;
	ld.global.u32 	%r760, [%rd7+248];
	xor.b32  	%r1020, %r1020, %r760;
	ld.global.u32 	%r761, [%rd7+252];
	xor.b32  	%r1019, %r1019, %r761;
	ld.global.u32 	%r762, [%rd7+256];
	xor.b32  	%r926, %r926, %r762;
$L__BB29_68:
	and.b32  	%r764, %r670, 8192;
	setp.eq.s32 	%p37, %r764, 0;
	@%p37 bra 	$L__BB29_70;
	ld.global.u32 	%r765, [%rd7+260];
	xor.b32  	%r930, %r930, %r765;
	ld.global.u32 	%r766, [%rd7+264];
	xor.b32  	%r1021, %r1021, %r766;
	ld.global.u32 	%r767, [%rd7+268];
	xor.b32  	%r1020, %r1020, %r767;
	ld.global.u32 	%r768, [%rd7+272];
	xor.b32  	%r1019, %r1019, %r768;
	ld.global.u32 	%r769, [%rd7+276];
	xor.b32  	%r926, %r926, %r769;
$L__BB29_70:
	and.b32  	%r771, %r670, 16384;
	setp.eq.s32 	%p38, %r771, 0;
	@%p38 bra 	$L__BB29_72;
	ld.global.u32 	%r772, [%rd7+280];
	xor.b32  	%r930, %r930, %r772;
	ld.global.u32 	%r773, [%rd7+284];
	xor.b32  	%r1021, %r1021, %r773;
	ld.global.u32 	%r774, [%rd7+288];
	xor.b32  	%r1020, %r1020, %r774;
	ld.global.u32 	%r775, [%rd7+292];
	xor.b32  	%r1019, %r1019, %r775;
	ld.global.u32 	%r776, [%rd7+296];
	xor.b32  	%r926, %r926, %r776;
$L__BB29_72:
	and.b32  	%r778, %r670, 32768;
	setp.eq.s32 	%p39, %r778, 0;
	@%p39 bra 	$L__BB29_74;
	ld.global.u32 	%r779, [%rd7+300];
	xor.b32  	%r930, %r930, %r779;
	ld.global.u32 	%r780, [%rd7+304];
	xor.b32  	%r1021, %r1021, %r780;
	ld.global.u32 	%r781, [%rd7+308];
	xor.b32  	%r1020, %r1020, %r781;
	ld.global.u32 	%r782, [%rd7+312];
	xor.b32  	%r1019, %r1019, %r782;
	ld.global.u32 	%r783, [%rd7+316];
	xor.b32  	%r926, %r926, %r783;
$L__BB29_74:
	add.s32 	%r1017, %r1017, 16;
	setp.ne.s32 	%p40, %r1017, 32;
	@%p40 bra 	$L__BB29_42;
	mad.lo.s32 	%r784, %r1011, -31, %r188;
	add.s32 	%r1011, %r784, 1;
	setp.ne.s32 	%p41, %r1011, 5;
	@%p41 bra 	$L__BB29_41;
	st.local.u32 	[%rd1+4], %r930;
	st.local.v2.u32 	[%rd1+8], {%r1021, %r1020};
	st.local.v2.u32 	[%rd1+16], {%r1019, %r926};
	setp.ne.s64 	%p42, %rd4, 3;
	@%p42 bra 	$L__BB29_114;
	mov.b32 	%r926, 0;
	mov.u32 	%r1111, %r926;
	mov.u32 	%r1112, %r926;
	mov.u32 	%r1113, %r926;
	mov.u32 	%r930, %r926;
	mov.u32 	%r1103, %r926;
$L__BB29_78:
	mul.wide.u32 	%rd20, %r1103, 4;
	add.s64 	%rd21, %rd1, %rd20;
	ld.local.u32 	%r363, [%rd21+4];
	shl.b32 	%r364, %r1103, 5;
	mov.b32 	%r1109, 0;
$L__BB29_79:
	.pragma "nounroll";
	shr.u32 	%r787, %r363, %r1109;
	and.b32  	%r788, %r787, 1;
	setp.eq.b32 	%p43, %r788, 1;
	not.pred 	%p44, %p43;
	add.s32 	%r789, %r364, %r1109;
	mul.lo.s32 	%r790, %r789, 5;
	mul.wide.u32 	%rd22, %r790, 4;
	add.s64 	%rd8, %rd5, %rd22;
	@%p44 bra 	$L__BB29_81;
	ld.global.u32 	%r791, [%rd8];
	xor.b32  	%r930, %r930, %r791;
	ld.global.u32 	%r792, [%rd8+4];
	xor.b32  	%r1113, %r1113, %r792;
	ld.global.u32 	%r793, [%rd8+8];
	xor.b32  	%r1112, %r1112, %r793;
	ld.global.u32 	%r794, [%rd8+12];
	xor.b32  	%r1111, %r1111, %r794;
	ld.global.u32 	%r795, [%rd8+16];
	xor.b32  	%r926, %r926, %r795;
$L__BB29_81:
	and.b32  	%r797, %r787, 2;
	setp.eq.s32 	%p45, %r797, 0;
	@%p45 bra 	$L__BB29_83;
	ld.global.u32 	%r798, [%rd8+20];
	xor.b32  	%r930, %r930, %r798;
	ld.global.u32 	%r799, [%rd8+24];
	xor.b32  	%r1113, %r1113, %r799;
	ld.global.u32 	%r800, [%rd8+28];
	xor.b32  	%r1112, %r1112, %r800;
	ld.global.u32 	%r801, [%rd8+32];
	xor.b32  	%r1111, %r1111, %r801;
	ld.global.u32 	%r802, [%rd8+36];
	xor.b32  	%r926, %r926, %r802;
$L__BB29_83:
	and.b32  	%r804, %r787, 4;
	setp.eq.s32 	%p46, %r804, 0;
	@%p46 bra 	$L__BB29_85;
	ld.global.u32 	%r805, [%rd8+40];
	xor.b32  	%r930, %r930, %r805;
	ld.global.u32 	%r806, [%rd8+44];
	xor.b32  	%r1113, %r1113, %r806;
	ld.global.u32 	%r807, [%rd8+48];
	xor.b32  	%r1112, %r1112, %r807;
	ld.global.u32 	%r808, [%rd8+52];
	xor.b32  	%r1111, %r1111, %r808;
	ld.global.u32 	%r809, [%rd8+56];
	xor.b32  	%r926, %r926, %r809;
$L__BB29_85:
	and.b32  	%r811, %r787, 8;
	setp.eq.s32 	%p47, %r811, 0;
	@%p47 bra 	$L__BB29_87;
	ld.global.u32 	%r812, [%rd8+60];
	xor.b32  	%r930, %r930, %r812;
	ld.global.u32 	%r813, [%rd8+64];
	xor.b32  	%r1113, %r1113, %r813;
	ld.global.u32 	%r814, [%rd8+68];
	xor.b32  	%r1112, %r1112, %r814;
	ld.global.u32 	%r815, [%rd8+72];
	xor.b32  	%r1111, %r1111, %r815;
	ld.global.u32 	%r816, [%rd8+76];
	xor.b32  	%r926, %r926, %r816;
$L__BB29_87:
	and.b32  	%r818, %r787, 16;
	setp.eq.s32 	%p48, %r818, 0;
	@%p48 bra 	$L__BB29_89;
	ld.global.u32 	%r819, [%rd8+80];
	xor.b32  	%r930, %r930, %r819;
	ld.global.u32 	%r820, [%rd8+84];
	xor.b32  	%r1113, %r1113, %r820;
	ld.global.u32 	%r821, [%rd8+88];
	xor.b32  	%r1112, %r1112, %r821;
	ld.global.u32 	%r822, [%rd8+92];
	xor.b32  	%r1111, %r1111, %r822;
	ld.global.u32 	%r823, [%rd8+96];
	xor.b32  	%r926, %r926, %r823;
$L__BB29_89:
	and.b32  	%r825, %r787, 32;
	setp.eq.s32 	%p49, %r825, 0;
	@%p49 bra 	$L__BB29_91;
	ld.global.u32 	%r826, [%rd8+100];
	xor.b32  	%r930, %r930, %r826;
	ld.global.u32 	%r827, [%rd8+104];
	xor.b32  	%r1113, %r1113, %r827;
	ld.global.u32 	%r828, [%rd8+108];
	xor.b32  	%r1112, %r1112, %r828;
	ld.global.u32 	%r829, [%rd8+112];
	xor.b32  	%r1111, %r1111, %r829;
	ld.global.u32 	%r830, [%rd8+116];
	xor.b32  	%r926, %r926, %r830;
$L__BB29_91:
	and.b32  	%r832, %r787, 64;
	setp.eq.s32 	%p50, %r832, 0;
	@%p50 bra 	$L__BB29_93;
	ld.global.u32 	%r833, [%rd8+120];
	xor.b32  	%r930, %r930, %r833;
	ld.global.u32 	%r834, [%rd8+124];
	xor.b32  	%r1113, %r1113, %r834;
	ld.global.u32 	%r835, [%rd8+128];
	xor.b32  	%r1112, %r1112, %r835;
	ld.global.u32 	%r836, [%rd8+132];
	xor.b32  	%r1111, %r1111, %r836;
	ld.global.u32 	%r837, [%rd8+136];
	xor.b32  	%r926, %r926, %r837;
$L__BB29_93:
	and.b32  	%r839, %r787, 128;
	setp.eq.s32 	%p51, %r839, 0;
	@%p51 bra 	$L__BB29_95;
	ld.global.u32 	%r840, [%rd8+140];
	xor.b32  	%r930, %r930, %r840;
	ld.global.u32 	%r841, [%rd8+144];
	xor.b32  	%r1113, %r1113, %r841;
	ld.global.u32 	%r842, [%rd8+148];
	xor.b32  	%r1112, %r1112, %r842;
	ld.global.u32 	%r843, [%rd8+152];
	xor.b32  	%r1111, %r1111, %r843;
	ld.global.u32 	%r844, [%rd8+156];
	xor.b32  	%r926, %r926, %r844;
$L__BB29_95:
	and.b32  	%r846, %r787, 256;
	setp.eq.s32 	%p52, %r846, 0;
	@%p52 bra 	$L__BB29_97;
	ld.global.u32 	%r847, [%rd8+160];
	xor.b32  	%r930, %r930, %r847;
	ld.global.u32 	%r848, [%rd8+164];
	xor.b32  	%r1113, %r1113, %r848;
	ld.global.u32 	%r849, [%rd8+168];
	xor.b32  	%r1112, %r1112, %r849;
	ld.global.u32 	%r850, [%rd8+172];
	xor.b32  	%r1111, %r1111, %r850;
	ld.global.u32 	%r851, [%rd8+176];
	xor.b32  	%r926, %r926, %r851;
$L__BB29_97:
	and.b32  	%r853, %r787, 512;
	setp.eq.s32 	%p53, %r853, 0;
	@%p53 bra 	$L__BB29_99;
	ld.global.u32 	%r854, [%rd8+180];
	xor.b32  	%r930, %r930, %r854;
	ld.global.u32 	%r855, [%rd8+184];
	xor.b32  	%r1113, %r1113, %r855;
	ld.global.u32 	%r856, [%rd8+188];
	xor.b32  	%r1112, %r1112, %r856;
	ld.global.u32 	%r857, [%rd8+192];
	xor.b32  	%r1111, %r1111, %r857;
	ld.global.u32 	%r858, [%rd8+196];
	xor.b32  	%r926, %r926, %r858;
$L__BB29_99:
	and.b32  	%r860, %r787, 1024;
	setp.eq.s32 	%p54, %r860, 0;
	@%p54 bra 	$L__BB29_101;
	ld.global.u32 	%r861, [%rd8+200];
	xor.b32  	%r930, %r930, %r861;
	ld.global.u32 	%r862, [%rd8+204];
	xor.b32  	%r1113, %r1113, %r862;
	ld.global.u32 	%r863, [%rd8+208];
	xor.b32  	%r1112, %r1112, %r863;
	ld.global.u32 	%r864, [%rd8+212];
	xor.b32  	%r1111, %r1111, %r864;
	ld.global.u32 	%r865, [%rd8+216];
	xor.b32  	%r926, %r926, %r865;
$L__BB29_101:
	and.b32  	%r867, %r787, 2048;
	setp.eq.s32 	%p55, %r867, 0;
	@%p55 bra 	$L__BB29_103;
	ld.global.u32 	%r868, [%rd8+220];
	xor.b32  	%r930, %r930, %r868;
	ld.global.u32 	%r869, [%rd8+224];
	xor.b32  	%r1113, %r1113, %r869;
	ld.global.u32 	%r870, [%rd8+228];
	xor.b32  	%r1112, %r1112, %r870;
	ld.global.u32 	%r871, [%rd8+232];
	xor.b32  	%r1111, %r1111, %r871;
	ld.global.u32 	%r872, [%rd8+236];
	xor.b32  	%r926, %r926, %r872;
$L__BB29_103:
	and.b32  	%r874, %r787, 4096;
	setp.eq.s32 	%p56, %r874, 0;
	@%p56 bra 	$L__BB29_105;
	ld.global.u32 	%r875, [%rd8+240];
	xor.b32  	%r930, %r930, %r875;
	ld.global.u32 	%r876, [%rd8+244];
	xor.b32  	%r1113, %r1113, %r876;
	ld.global.u32 	%r877, [%rd8+248];
	xor.b32  	%r1112, %r1112, %r877;
	ld.global.u32 	%r878, [%rd8+252];
	xor.b32  	%r1111, %r1111, %r878;
	ld.global.u32 	%r879, [%rd8+256];
	xor.b32  	%r926, %r926, %r879;
$L__BB29_105:
	and.b32  	%r881, %r787, 8192;
	setp.eq.s32 	%p57, %r881, 0;
	@%p57 bra 	$L__BB29_107;
	ld.global.u32 	%r882, [%rd8+260];
	xor.b32  	%r930, %r930, %r882;
	ld.global.u32 	%r883, [%rd8+264];
	xor.b32  	%r1113, %r1113, %r883;
	ld.global.u32 	%r884, [%rd8+268];
	xor.b32  	%r1112, %r1112, %r884;
	ld.global.u32 	%r885, [%rd8+272];
	xor.b32  	%r1111, %r1111, %r885;
	ld.global.u32 	%r886, [%rd8+276];
	xor.b32  	%r926, %r926, %r886;
$L__BB29_107:
	and.b32  	%r888, %r787, 16384;
	setp.eq.s32 	%p58, %r888, 0;
	@%p58 bra 	$L__BB29_109;
	ld.global.u32 	%r889, [%rd8+280];
	xor.b32  	%r930, %r930, %r889;
	ld.global.u32 	%r890, [%rd8+284];
	xor.b32  	%r1113, %r1113, %r890;
	ld.global.u32 	%r891, [%rd8+288];
	xor.b32  	%r1112, %r1112, %r891;
	ld.global.u32 	%r892, [%rd8+292];
	xor.b32  	%r1111, %r1111, %r892;
	ld.global.u32 	%r893, [%rd8+296];
	xor.b32  	%r926, %r926, %r893;
$L__BB29_109:
	and.b32  	%r895, %r787, 32768;
	setp.eq.s32 	%p59, %r895, 0;
	@%p59 bra 	$L__BB29_111;
	ld.global.u32 	%r896, [%rd8+300];
	xor.b32  	%r930, %r930, %r896;
	ld.global.u32 	%r897, [%rd8+304];
	xor.b32  	%r1113, %r1113, %r897;
	ld.global.u32 	%r898, [%rd8+308];
	xor.b32  	%r1112, %r1112, %r898;
	ld.global.u32 	%r899, [%rd8+312];
	xor.b32  	%r1111, %r1111, %r899;
	ld.global.u32 	%r900, [%rd8+316];
	xor.b32  	%r926, %r926, %r900;
$L__BB29_111:
	add.s32 	%r1109, %r1109, 16;
	setp.ne.s32 	%p60, %r1109, 32;
	@%p60 bra 	$L__BB29_79;
	mad.lo.s32 	%r901, %r1103, -31, %r364;
	add.s32 	%r1103, %r901, 1;
	setp.ne.s32 	%p61, %r1103, 5;
	@%p61 bra 	$L__BB29_78;
	st.local.u32 	[%rd1+4], %r930;
	st.local.v2.u32 	[%rd1+8], {%r1113, %r1112};
	st.local.v2.u32 	[%rd1+16], {%r1111, %r926};
$L__BB29_114:
	shr.u64 	%rd26, %rd3, 2;
	add.s32 	%r913, %r913, 1;
	setp.gt.u64 	%p62, %rd3, 3;
	@%p62 bra 	$L__BB29_2;
$L__BB29_115:
	cvta.to.global.u64 	%rd23, %rd10;
	shr.u32 	%r902, %r930, 2;
	xor.b32  	%r903, %r902, %r930;
	shl.b32 	%r904, %r926, 4;
	shl.b32 	%r905, %r903, 1;
	xor.b32  	%r906, %r905, %r904;
	xor.b32  	%r907, %r906, %r903;
	xor.b32  	%r908, %r907, %r926;
	add.s32 	%r909, %r908, 717346202;
	rem.u32 	%r910, %r909, %r538;
	cvt.rn.f64.s32 	%fd1, %r910;
	mul.wide.s32 	%rd24, %r910, 8;
	add.s64 	%rd25, %rd23, %rd24;
	ld.global.f64 	%fd2, [%rd25];
	add.f64 	%fd3, %fd2, %fd1;
	st.global.f64 	[%rd25], %fd3;
	ret;

}


// ===== COMPILED SASS (sm_100) =====

	.target	sm_100

	.elftype	@"ET_EXEC"


//--------------------- .note.nv.tkinfo           --------------------------
	.section	.note.nv.tkinfo,"",@"SHT_NOTE"
	.sectionflags	@"SHF_NOTE_NV_TKINFO"
	.tkinfo
        /*0018*/ 	.word	0x00000002
        /*0030*/ 	.string	""
        /*0030*/ 	.string	"ptxas"
        /*0030*/ 	.string	"Cuda compilation tools, release 13.0, V13.0.88"
        /*0030*/ 	.string	"Build cuda_13.0.r13.0/compiler.36424714_0"
        /*0030*/ 	.string	"-arch sm_100 -m 64 "



//--------------------- .note.nv.cuinfo           --------------------------
	.section	.note.nv.cuinfo,"",@"SHT_NOTE"
	.sectionflags	@"SHF_NOTE_NV_CUINFO"
        /*0018*/ 	.short	0x0002
        /*001a*/ 	.short	0x0064
        /*001c*/ 	.short	0x0082
	.zero		2


//--------------------- .nv.info                  --------------------------
	.section	.nv.info,"",@"SHT_CUDA_INFO"
	.align	4


	//----- nvinfo : EIATTR_REGCOUNT
	.align		4
        /*0000*/ 	.byte	0x04, 0x2f
        /*0002*/ 	.short	(.L_10 - .L_9)
	.align		4
.L_9:
        /*0004*/ 	.word	index@(_Z4compIiEvPT_)
        /*0008*/ 	.word	0x0000001f


	//----- nvinfo : EIATTR_FRAME_SIZE
	.align		4
.L_10:
        /*000c*/ 	.byte	0x04, 0x11
        /*000e*/ 	.short	(.L_12 - .L_11)
	.align		4
.L_11:
        /*0010*/ 	.word	index@(_Z4compIiEvPT_)
        /*0014*/ 	.word	0x00000000


	//----- nvinfo : EIATTR_REGCOUNT
	.align		4
.L_12:
        /*0018*/ 	.byte	0x04, 0x2f
        /*001a*/ 	.short	(.L_14 - .L_13)
	.align		4
.L_13:
        /*001c*/ 	.word	index@(_Z4compIfEvPT_)
        /*0020*/ 	.word	0x0000001e


	//----- nvinfo : EIATTR_FRAME_SIZE
	.align		4
.L_14:
        /*0024*/ 	.byte	0x04, 0x11
        /*0026*/ 	.short	(.L_16 - .L_15)
	.align		4
.L_15:
        /*0028*/ 	.word	index@(_Z4compIfEvPT_)
        /*002c*/ 	.word	0x00000000


	//----- nvinfo : EIATTR_REGCOUNT
	.align		4
.L_16:
        /*0030*/ 	.byte	0x04, 0x2f
        /*0032*/ 	.short	(.L_18 - .L_17)
	.align		4
.L_17:
        /*0034*/ 	.word	index@(_Z4compIdEvPT_)
        /*0038*/ 	.word	0x0000001e


	//----- nvinfo : EIATTR_FRAME_SIZE
	.align		4
.L_18:
        /*003c*/ 	.byte	0x04, 0x11
        /*003e*/ 	.short	(.L_20 - .L_19)
	.align		4
.L_19:
        /*0040*/ 	.word	index@(_Z4compIdEvPT_)
        /*0044*/ 	.word	0x00000000


	//----- nvinfo : EIATTR_REGCOUNT
	.align		4
.L_20:
        /*0048*/ 	.byte	0x04, 0x2f
        /*004a*/ 	.short	(.L_22 - .L_21)
	.align		4
.L_21:
        /*004c*/ 	.word	index@(_Z4cudfIiEvPT_)
        /*0050*/ 	.word	0x00000010


	//----- nvinfo : EIATTR_FRAME_SIZE
	.align		4
.L_22:
        /*0054*/ 	.byte	0x04, 0x11
        /*0056*/ 	.short	(.L_24 - .L_23)
	.align		4
.L_23:
        /*0058*/ 	.word	index@(_Z4cudfIiEvPT_)
        /*005c*/ 	.word	0x00000000


	//----- nvinfo : EIATTR_REGCOUNT
	.align		4
.L_24:
        /*0060*/ 	.byte	0x04, 0x2f
        /*0062*/ 	.short	(.L_26 - .L_25)
	.align		4
.L_25:
        /*0064*/ 	.word	index@(_Z4cudfIfEvPT_)
        /*0068*/ 	.word	0x0000000a


	//----- nvinfo : EIATTR_FRAME_SIZE
	.align		4
.L_26:
        /*006c*/ 	.byte	0x04, 0x11
        /*006e*/ 	.short	(.L_28 - .L_27)
	.align		4
.L_27:
        /*0070*/ 	.word	index@(_Z4cudfIfEvPT_)
        /*0074*/ 	.word	0x00000000


	//----- nvinfo : EIATTR_REGCOUNT
	.align		4
.L_28:
        /*0078*/ 	.byte	0x04, 0x2f
        /*007a*/ 	.short	(.L_30 - .L_29)
	.align		4
.L_29:
        /*007c*/ 	.word	index@(_Z4cudfIdEvPT_)
        /*0080*/ 	.word	0x0000000a


	//----- nvinfo : EIATTR_FRAME_SIZE
	.align		4
.L_30:
        /*0084*/ 	.byte	0x04, 0x11
        /*0086*/ 	.short	(.L_32 - .L_31)
	.align		4
.L_31:
        /*0088*/ 	.word	index@(_Z4cudfIdEvPT_)
        /*008c*/ 	.word	0x00000000


	//----- nvinfo : EIATTR_REGCOUNT
	.align		4
.L_32:
        /*0090*/ 	.byte	0x04, 0x2f
        /*0092*/ 	.short	(.L_34 - .L_33)
	.align		4
.L_33:
        /*0094*/ 	.word	index@(_Z4gevvIiEvPT_S1_S1_)
        /*0098*/ 	.word	0x0000000c


	//----- nvinfo : EIATTR_FRAME_SIZE
	.align		4
.L_34:
        /*009c*/ 	.byte	0x04, 0x11
        /*009e*/ 	.short	(.L_36 - .L_35)
	.align		4
.L_35:
        /*00a0*/ 	.word	index@(_Z4gevvIiEvPT_S1_S1_)
        /*00a4*/ 	.word	0x00000000


	//----- nvinfo : EIATTR_REGCOUNT
	.align		4
.L_36:
        /*00a8*/ 	.byte	0x04, 0x2f
        /*00aa*/ 	.short	(.L_38 - .L_37)
	.align		4
.L_37:
        /*00ac*/ 	.word	index@(_Z4gevvIfEvPT_S1_S1_)
        /*00b0*/ 	.word	0x0000000c


	//----- nvinfo : EIATTR_FRAME_SIZE
	.align		4
.L_38:
        /*00b4*/ 	.byte	0x04, 0x11
        /*00b6*/ 	.short	(.L_40 - .L_39)
	.align		4
.L_39:
        /*00b8*/ 	.word	index@(_Z4gevvIfEvPT_S1_S1_)
        /*00bc*/ 	.word	0x00000000


	//----- nvinfo : EIATTR_REGCOUNT
	.align		4
.L_40:
        /*00c0*/ 	.byte	0x04, 0x2f
        /*00c2*/ 	.short	(.L_42 - .L_41)
	.align		4
.L_41:
        /*00c4*/ 	.word	index@(_Z4gevvIdEvPT_S1_S1_)
        /*00c8*/ 	.word	0x0000000e


	//----- nvinfo : EIATTR_FRAME_SIZE
	.align		4
.L_42:
        /*00cc*/ 	.byte	0x04, 0x11
        /*00ce*/ 	.short	(.L_44 - .L_43)
	.align		4
.L_43:
        /*00d0*/ 	.word	index@(_Z4gevvIdEvPT_S1_S1_)
        /*00d4*/ 	.word	0x00000000


	//----- nvinfo : EIATTR_REGCOUNT
	.align		4
.L_44:
        /*00d8*/ 	.byte	0x04, 0x2f
        /*00da*/ 	.short	(.L_46 - .L_45)
	.align		4
.L_45:
        /*00dc*/ 	.word	index@(_Z4stvvIiEvPT_S1_S1_i)
        /*00e0*/ 	.word	0x0000000c


	//----- nvinfo : EIATTR_FRAME_SIZE
	.align		4
.L_46:
        /*00e4*/ 	.byte	0x04, 0x11
        /*00e6*/ 	.short	(.L_48 - .L_47)
	.align		4
.L_47:
        /*00e8*/ 	.word	index@(_Z4stvvIiEvPT_S1_S1_i)
        /*00ec*/ 	.word	0x00000000


	//----- nvinfo : EIATTR_REGCOUNT
	.align		4
.L_48:
        /*00f0*/ 	.byte	0x04, 0x2f
        /*00f2*/ 	.short	(.L_50 - .L_49)
	.align		4
.L_49:
        /*00f4*/ 	.word	index@(_Z4stvvIfEvPT_S1_S1_i)
        /*00f8*/ 	.word	0x0000000c


	//----- nvinfo : EIATTR_FRAME_SIZE
	.align		4
.L_50:
        /*00fc*/ 	.byte	0x04, 0x11
        /*00fe*/ 	.short	(.L_52 - .L_51)
	.align		4
.L_51:
        /*0100*/ 	.word	index@(_Z4stvvIfEvPT_S1_S1_i)
        /*0104*/ 	.word	0x00000000


	//----- nvinfo : EIATTR_REGCOUNT
	.align		4
.L_52:
        /*0108*/ 	.byte	0x04, 0x2f
        /*010a*/ 	.short	(.L_54 - .L_53)
	.align		4
.L_53:
        /*010c*/ 	.word	index@(_Z4stvvIdEvPT_S1_S1_i)
        /*0110*/ 	.word	0x0000000e


	//----- nvinfo : EIATTR_FRAME_SIZE
	.align		4
.L_54:
        /*0114*/ 	.byte	0x04, 0x11
        /*0116*/ 	.short	(.L_56 - .L_55)
	.align		4
.L_55:
        /*0118*/ 	.word	index@(_Z4stvvIdEvPT_S1_S1_i)
        /*011c*/ 	.word	0x00000000


	//----- nvinfo : EIATTR_REGCOUNT
	.align		4
.L_56:
        /*0120*/ 	.byte	0x04, 0x2f
        /*0122*/ 	.short	(.L_58 - .L_57)
	.align		4
.L_57:
        /*0124*/ 	.word	index@(_Z4irvvIiEvPT_S1_S1_Pi)
        /*0128*/ 	.word	0x0000000e


	//----- nvinfo : EIATTR_FRAME_SIZE
	.align		4
.L_58:
        /*012c*/ 	.byte	0x04, 0x11
        /*012e*/ 	.short	(.L_60 - .L_59)
	.align		4
.L_59:
        /*0130*/ 	.word	index@(_Z4irvvIiEvPT_S1_S1_Pi)
        /*0134*/ 	.word	0x00000000


	//----- nvinfo : EIATTR_REGCOUNT
	.align		4
.L_60:
        /*0138*/ 	.byte	0x04, 0x2f
        /*013a*/ 	.short	(.L_62 - .L_61)
	.align		4
.L_61:
        /*013c*/ 	.word	index@(_Z4irvvIfEvPT_S1_S1_Pi)
        /*0140*/ 	.word	0x0000000e


	//----- nvinfo : EIATTR_FRAME_SIZE
	.align		4
.L_62:
        /*0144*/ 	.byte	0x04, 0x11
        /*0146*/ 	.short	(.L_64 - .L_63)
	.align		4
.L_63:
        /*0148*/ 	.word	index@(_Z4irvvIfEvPT_S1_S1_Pi)
        /*014c*/ 	.word	0x00000000


	//----- nvinfo : EIATTR_REGCOUNT
	.align		4
.L_64:
        /*0150*/ 	.byte	0x04, 0x2f
        /*0152*/ 	.short	(.L_66 - .L_65)
	.align		4
.L_65:
        /*0154*/ 	.word	index@(_Z4irvvIdEvPT_S1_S1_Pi)
        /*0158*/ 	.word	0x0000000e


	//----- nvinfo : EIATTR_FRAME_SIZE
	.align		4
.L_66:
        /*015c*/ 	.byte	0x04, 0x11
        /*015e*/ 	.short	(.L_68 - .L_67)
	.align		4
.L_67:
        /*0160*/ 	.word	index@(_Z4irvvIdEvPT_S1_S1_Pi)
        /*0164*/ 	.word	0x00000000


	//----- nvinfo : EIATTR_REGCOUNT
	.align		4
.L_68:
        /*0168*/ 	.byte	0x04, 0x2f
        /*016a*/ 	.short	(.L_70 - .L_69)
	.align		4
.L_69:
        /*016c*/ 	.word	index@(_Z4isvvIiEvPT_S1_S1_Pi)
        /*0170*/ 	.word	0x0000000e


	//----- nvinfo : EIATTR_FRAME_SIZE
	.align		4
.L_70:
        /*0174*/ 	.byte	0x04, 0x11
        /*0176*/ 	.short	(.L_72 - .L_71)
	.align		4
.L_71:
        /*0178*/ 	.word	index@(_Z4isvvIiEvPT_S1_S1_Pi)
        /*017c*/ 	.word	0x00000000


	//----- nvinfo : EIATTR_REGCOUNT
	.align		4
.L_72:
        /*0180*/ 	.byte	0x04, 0x2f
        /*0182*/ 	.short	(.L_74 - .L_73)
	.align		4
.L_73:
        /*0184*/ 	.word	index@(_Z4isvvIfEvPT_S1_S1_Pi)
        /*0188*/ 	.word	0x0000000e


	//----- nvinfo : EIATTR_FRAME_SIZE
	.align		4
.L_74:
        /*018c*/ 	.byte	0x04, 0x11
        /*018e*/ 	.short	(.L_76 - .L_75)
	.align		4
.L_75:
        /*0190*/ 	.word	index@(_Z4isvvIfEvPT_S1_S1_Pi)
        /*0194*/ 	.word	0x00000000


	//----- nvinfo : EIATTR_REGCOUNT
	.align		4
.L_76:
        /*0198*/ 	.byte	0x04, 0x2f
        /*019a*/ 	.short	(.L_78 - .L_77)
	.align		4
.L_77:
        /*019c*/ 	.word	index@(_Z4isvvIdEvPT_S1_S1_Pi)
        /*01a0*/ 	.word	0x0000000e


	//----- nvinfo : EIATTR_FRAME_SIZE
	.align		4
.L_78:
        /*01a4*/ 	.byte	0x04, 0x11
        /*01a6*/ 	.short	(.L_80 - .L_79)
	.align		4
.L_79:
        /*01a8*/ 	.word	index@(_Z4isvvIdEvPT_S1_S1_Pi)
        /*01ac*/ 	.word	0x00000000


	//----- nvinfo : EIATTR_REGCOUNT
	.align		4
.L_80:
        /*01b0*/ 	.byte	0x04, 0x2f
        /*01b2*/ 	.short	(.L_82 - .L_81)
	.align		4
.L_81:
        /*01b4*/ 	.word	index@(_Z4gemvIiEvPT_S1_S1_i)
        /*01b8*/ 	.word	0x00000016


	//----- nvinfo : EIATTR_FRAME_SIZE
	.align		4
.L_82:
        /*01bc*/ 	.byte	0x04, 0x11
        /*01be*/ 	.short	(.L_84 - .L_83)
	.align		4
.L_83:
        /*01c0*/ 	.word	index@(_Z4gemvIiEvPT_S1_S1_i)
        /*01c4*/ 	.word	0x00000000


	//----- nvinfo : EIATTR_REGCOUNT
	.align		4
.L_84:
        /*01c8*/ 	.byte	0x04, 0x2f
        /*01ca*/ 	.short	(.L_86 - .L_85)
	.align		4
.L_85:
        /*01cc*/ 	.word	index@(_Z4gemvIfEvPT_S1_S1_i)
        /*01d0*/ 	.word	0x00000016


	//----- nvinfo : EIATTR_FRAME_SIZE
	.align		4
.L_86:
        /*01d4*/ 	.byte	0x04, 0x11
        /*01d6*/ 	.short	(.L_88 - .L_87)
	.align		4
.L_87:
        /*01d8*/ 	.word	index@(_Z4gemvIfEvPT_S1_S1_i)
        /*01dc*/ 	.word	0x00000000


	//----- nvinfo : EIATTR_REGCOUNT
	.align		4
.L_88:
        /*01e0*/ 	.byte	0x04, 0x2f
        /*01e2*/ 	.short	(.L_90 - .L_89)
	.align		4
.L_89:
        /*01e4*/ 	.word	index@(_Z4gemvIdEvPT_S1_S1_i)
        /*01e8*/ 	.word	0x0000001a


	//----- nvinfo : EIATTR_FRAME_SIZE
	.align		4
.L_90:
        /*01ec*/ 	.byte	0x04, 0x11
        /*01ee*/ 	.short	(.L_92 - .L_91)
	.align		4
.L_91:
        /*01f0*/ 	.word	index@(_Z4gemvIdEvPT_S1_S1_i)
        /*01f4*/ 	.word	0x00000000


	//----- nvinfo : EIATTR_REGCOUNT
	.align		4
.L_92:
        /*01f8*/ 	.byte	0x04, 0x2f
        /*01fa*/ 	.short	(.L_94 - .L_93)
	.align		4
.L_93:
        /*01fc*/ 	.word	index@(_Z4spmvIiEvPT_S1_S1_PiS2_)
        /*0200*/ 	.word	0x00000016


	//----- nvinfo : EIATTR_FRAME_SIZE
	.align		4
.L_94:
        /*0204*/ 	.byte	0x04, 0x11
        /*0206*/ 	.short	(.L_96 - .L_95)
	.align		4
.L_95:
        /*0208*/ 	.word	index@(_Z4spmvIiEvPT_S1_S1_PiS2_)
        /*020c*/ 	.word	0x00000000


	//----- nvinfo : EIATTR_REGCOUNT
	.align		4
.L_96:
        /*0210*/ 	.byte	0x04, 0x2f
        /*0212*/ 	.short	(.L_98 - .L_97)
	.align		4
.L_97:
        /*0214*/ 	.word	index@(_Z4spmvIfEvPT_S1_S1_PiS2_)
        /*0218*/ 	.word	0x00000016


	//----- nvinfo : EIATTR_FRAME_SIZE
	.align		4
.L_98:
        /*021c*/ 	.byte	0x04, 0x11
        /*021e*/ 	.short	(.L_100 - .L_99)
	.align		4
.L_99:
        /*0220*/ 	.word	index@(_Z4spmvIfEvPT_S1_S1_PiS2_)
        /*0224*/ 	.word	0x00000000


	//----- nvinfo : EIATTR_REGCOUNT
	.align		4
.L_100:
        /*0228*/ 	.byte	0x04, 0x2f
        /*022a*/ 	.short	(.L_102 - .L_101)
	.align		4
.L_101:
        /*022c*/ 	.word	index@(_Z4spmvIdEvPT_S1_S1_PiS2_)
        /*0230*/ 	.word	0x00000018


	//----- nvinfo : EIATTR_FRAME_SIZE
	.align		4
.L_102:
        /*0234*/ 	.byte	0x04, 0x11
        /*0236*/ 	.short	(.L_104 - .L_103)
	.align		4
.L_103:
        /*0238*/ 	.word	index@(_Z4spmvIdEvPT_S1_S1_PiS2_)
        /*023c*/ 	.word	0x00000000


	//----- nvinfo : EIATTR_REGCOUNT
	.align		4
.L_104:
        /*0240*/ 	.byte	0x04, 0x2f
        /*0242*/ 	.short	(.L_106 - .L_105)
	.align		4
.L_105:
        /*0244*/ 	.word	index@(_Z4gemmIiEvPT_S1_S1_i)
        /*0248*/ 	.word	0x00000018


	//----- nvinfo : EIATTR_FRAME_SIZE
	.align		4
.L_106:
        /*024c*/ 	.byte	0x04, 0x11
        /*024e*/ 	.short	(.L_108 - .L_107)
	.align		4
.L_107:
        /*0250*/ 	.word	index@(_Z4gemmIiEvPT_S1_S1_i)
        /*0254*/ 	.word	0x00000000


	//----- nvinfo : EIATTR_REGCOUNT
	.align		4
.L_108:
        /*0258*/ 	.byte	0x04, 0x2f
        /*025a*/ 	.short	(.L_110 - .L_109)
	.align		4
.L_109:
        /*025c*/ 	.word	index@(_Z4gemmIfEvPT_S1_S1_i)
        /*0260*/ 	.word	0x00000018


	//----- nvinfo : EIATTR_FRAME_SIZE
	.align		4
.L_110:
        /*0264*/ 	.byte	0x04, 0x11
        /*0266*/ 	.short	(.L_112 - .L_111)
	.align		4
.L_111:
        /*0268*/ 	.word	index@(_Z4gemmIfEvPT_S1_S1_i)
        /*026c*/ 	.word	0x00000000


	//----- nvinfo : EIATTR_REGCOUNT
	.align		4
.L_112:
        /*0270*/ 	.byte	0x04, 0x2f
        /*0272*/ 	.short	(.L_114 - .L_113)
	.align		4
.L_113:
        /*0274*/ 	.word	index@(_Z4gemmIdEvPT_S1_S1_i)
        /*0278*/ 	.word	0x00000018


	//----- nvinfo : EIATTR_FRAME_SIZE
	.align		4
.L_114:
        /*027c*/ 	.byte	0x04, 0x11
        /*027e*/ 	.short	(.L_116 - .L_115)
	.align		4
.L_115:
        /*0280*/ 	.word	index@(_Z4gemmIdEvPT_S1_S1_i)
        /*0284*/ 	.word	0x00000000


	//----- nvinfo : EIATTR_REGCOUNT
	.align		4
.L_116:
        /*0288*/ 	.byte	0x04, 0x2f
        /*028a*/ 	.short	(.L_118 - .L_117)
	.align		4
.L_117:
        /*028c*/ 	.word	index@(_Z4randIiEvPT_i)
        /*0290*/ 	.word	0x00000020


	//----- nvinfo : EIATTR_FRAME_SIZE
	.align		4
.L_118:
        /*0294*/ 	.byte	0x04, 0x11
        /*0296*/ 	.short	(.L_120 - .L_119)
	.align		4
.L_119:
        /*0298*/ 	.word	index@(_Z4randIiEvPT_i)
        /*029c*/ 	.word	0x00000030


	//----- nvinfo : EIATTR_REGCOUNT
	.align		4
.L_120:
        /*02a0*/ 	.byte	0x04, 0x2f
        /*02a2*/ 	.short	(.L_122 - .L_121)
	.align		4
.L_121:
        /*02a4*/ 	.word	index@(_Z4randIfEvPT_i)
        /*02a8*/ 	.word	0x00000020


	//----- nvinfo : EIATTR_FRAME_SIZE
	.align		4
.L_122:
        /*02ac*/ 	.byte	0x04, 0x11
        /*02ae*/ 	.short	(.L_124 - .L_123)
	.align		4
.L_123:
        /*02b0*/ 	.word	index@(_Z4randIfEvPT_i)
        /*02b4*/ 	.word	0x00000030


	//----- nvinfo : EIATTR_REGCOUNT
	.align		4
.L_124:
        /*02b8*/ 	.byte	0x04, 0x2f
        /*02ba*/ 	.short	(.L_126 - .L_125)
	.align		4
.L_125:
        /*02bc*/ 	.word	index@(_Z4randIdEvPT_i)
        /*02c0*/ 	.word	0x00000020


	//----- nvinfo : EIATTR_FRAME_SIZE
	.align		4
.L_126:
        /*02c4*/ 	.byte	0x04, 0x11
        /*02c6*/ 	.short	(.L_128 - .L_127)
	.align		4
.L_127:
        /*02c8*/ 	.word	index@(_Z4randIdEvPT_i)
        /*02cc*/ 	.word	0x00000030


	//----- nvinfo : EIATTR_MIN_STACK_SIZE
	.align		4
.L_128:
        /*02d0*/ 	.byte	0x04, 0x12
        /*02d2*/ 	.short	(.L_130 - .L_129)
	.align		4
.L_129:
        /*02d4*/ 	.word	index@(_Z4randIdEvPT_i)
        /*02d8*/ 	.word	0x00000030


	//----- nvinfo : EIATTR_MIN_STACK_SIZE
	.align		4
.L_130:
        /*02dc*/ 	.byte	0x04, 0x12
        /*02de*/ 	.short	(.L_132 - .L_131)
	.align		4
.L_131:
        /*02e0*/ 	.word	index@(_Z4randIfEvPT_i)
        /*02e4*/ 	.word	0x00000030


	//----- nvinfo : EIATTR_MIN_STACK_SIZE
	.align		4
.L_132:
        /*02e8*/ 	.byte	0x04, 0x12
        /*02ea*/ 	.short	(.L_134 - .L_133)
	.align		4
.L_133:
        /*02ec*/ 	.word	index@(_Z4randIiEvPT_i)
        /*02f0*/ 	.word	0x00000030


	//----- nvinfo : EIATTR_MIN_STACK_SIZE
	.align		4
.L_134:
        /*02f4*/ 	.byte	0x04, 0x12
        /*02f6*/ 	.short	(.L_136 - .L_135)
	.align		4
.L_135:
        /*02f8*/ 	.word	index@(_Z4gemmIdEvPT_S1_S1_i)
        /*02fc*/ 	.word	0x00000000


	//----- nvinfo : EIATTR_MIN_STACK_SIZE
	.align		4
.L_136:
        /*0300*/ 	.byte	0x04, 0x12
        /*0302*/ 	.short	(.L_138 - .L_137)
	.align		4
.L_137:
        /*0304*/ 	.word	index@(_Z4gemmIfEvPT_S1_S1_i)
        /*0308*/ 	.word	0x00000000


	//----- nvinfo : EIATTR_MIN_STACK_SIZE
	.align		4
.L_138:
        /*030c*/ 	.byte	0x04, 0x12
        /*030e*/ 	.short	(.L_140 - .L_139)
	.align		4
.L_139:
        /*0310*/ 	.word	index@(_Z4gemmIiEvPT_S1_S1_i)
        /*0314*/ 	.word	0x00000000


	//----- nvinfo : EIATTR_MIN_STACK_SIZE
	.align		4
.L_140:
        /*0318*/ 	.byte	0x04, 0x12
        /*031a*/ 	.short	(.L_142 - .L_141)
	.align		4
.L_141:
        /*031c*/ 	.word	index@(_Z4spmvIdEvPT_S1_S1_PiS2_)
        /*0320*/ 	.word	0x00000000


	//----- nvinfo : EIATTR_MIN_STACK_SIZE
	.align		4
.L_142:
        /*0324*/ 	.byte	0x04, 0x12
        /*0326*/ 	.short	(.L_144 - .L_143)
	.align		4
.L_143:
        /*0328*/ 	.word	index@(_Z4spmvIfEvPT_S1_S1_PiS2_)
        /*032c*/ 	.word	0x00000000


	//----- nvinfo : EIATTR_MIN_STACK_SIZE
	.align		4
.L_144:
        /*0330*/ 	.byte	0x04, 0x12
        /*0332*/ 	.short	(.L_146 - .L_145)
	.align		4
.L_145:
        /*0334*/ 	.word	index@(_Z4spmvIiEvPT_S1_S1_PiS2_)
        /*0338*/ 	.word	0x00000000


	//----- nvinfo : EIATTR_MIN_STACK_SIZE
	.align		4
.L_146:
        /*033c*/ 	.byte	0x04, 0x12
        /*033e*/ 	.short	(.L_148 - .L_147)
	.align		4
.L_147:
        /*0340*/ 	.word	index@(_Z4gemvIdEvPT_S1_S1_i)
        /*0344*/ 	.word	0x00000000


	//----- nvinfo : EIATTR_MIN_STACK_SIZE
	.align		4
.L_148:
        /*0348*/ 	.byte	0x04, 0x12
        /*034a*/ 	.short	(.L_150 - .L_149)
	.align		4
.L_149:
        /*034c*/ 	.word	index@(_Z4gemvIfEvPT_S1_S1_i)
        /*0350*/ 	.word	0x00000000


	//----- nvinfo : EIATTR_MIN_STACK_SIZE
	.align		4
.L_150:
        /*0354*/ 	.byte	0x04, 0x12
        /*0356*/ 	.short	(.L_152 - .L_151)
	.align		4
.L_151:
        /*0358*/ 	.word	index@(_Z4gemvIiEvPT_S1_S1_i)
        /*035c*/ 	.word	0x00000000


	//----- nvinfo : EIATTR_MIN_STACK_SIZE
	.align		4
.L_152:
        /*0360*/ 	.byte	0x04, 0x12
        /*0362*/ 	.short	(.L_154 - .L_153)
	.align		4
.L_153:
        /*0364*/ 	.word	index@(_Z4isvvIdEvPT_S1_S1_Pi)
        /*0368*/ 	.word	0x00000000


	//----- nvinfo : EIATTR_MIN_STACK_SIZE
	.align		4
.L_154:
        /*036c*/ 	.byte	0x04, 0x12
        /*036e*/ 	.short	(.L_156 - .L_155)
	.align		4
.L_155:
        /*0370*/ 	.word	index@(_Z4isvvIfEvPT_S1_S1_Pi)
        /*0374*/ 	.word	0x00000000


	//----- nvinfo : EIATTR_MIN_STACK_SIZE
	.align		4
.L_156:
        /*0378*/ 	.byte	0x04, 0x12
        /*037a*/ 	.short	(.L_158 - .L_157)
	.align		4
.L_157:
        /*037c*/ 	.word	index@(_Z4isvvIiEvPT_S1_S1_Pi)
        /*0380*/ 	.word	0x00000000


	//----- nvinfo : EIATTR_MIN_STACK_SIZE
	.align		4
.L_158:
        /*0384*/ 	.byte	0x04, 0x12
        /*0386*/ 	.short	(.L_160 - .L_159)
	.align		4
.L_159:
        /*0388*/ 	.word	index@(_Z4irvvIdEvPT_S1_S1_Pi)
        /*038c*/ 	.word	0x00000000


	//----- nvinfo : EIATTR_MIN_STACK_SIZE
	.align		4
.L_160:
        /*0390*/ 	.byte	0x04, 0x12
        /*0392*/ 	.short	(.L_162 - .L_161)
	.align		4
.L_161:
        /*0394*/ 	.word	index@(_Z4irvvIfEvPT_S1_S1_Pi)
        /*0398*/ 	.word	0x00000000


	//----- nvinfo : EIATTR_MIN_STACK_SIZE
	.align		4
.L_162:
        /*039c*/ 	.byte	0x04, 0x12
        /*039e*/ 	.short	(.L_164 - .L_163)
	.align		4
.L_163:
        /*03a0*/ 	.word	index@(_Z4irvvIiEvPT_S1_S1_Pi)
        /*03a4*/ 	.word	0x00000000


	//----- nvinfo : EIATTR_MIN_STACK_SIZE
	.align		4
.L_164:
        /*03a8*/ 	.byte	0x04, 0x12
        /*03aa*/ 	.short	(.L_166 - .L_165)
	.align		4
.L_165:
        /*03ac*/ 	.word	index@(_Z4stvvIdEvPT_S1_S1_i)
        /*03b0*/ 	.word	0x00000000


	//----- nvinfo : EIATTR_MIN_STACK_SIZE
	.align		4
.L_166:
        /*03b4*/ 	.byte	0x04, 0x12
        /*03b6*/ 	.short	(.L_168 - .L_167)
	.align		4
.L_167:
        /*03b8*/ 	.word	index@(_Z4stvvIfEvPT_S1_S1_i)
        /*03bc*/ 	.word	0x00000000


	//----- nvinfo : EIATTR_MIN_STACK_SIZE
	.align		4
.L_168:
        /*03c0*/ 	.byte	0x04, 0x12
        /*03c2*/ 	.short	(.L_170 - .L_169)
	.align		4
.L_169:
        /*03c4*/ 	.word	index@(_Z4stvvIiEvPT_S1_S1_i)
        /*03c8*/ 	.word	0x00000000


	//----- nvinfo : EIATTR_MIN_STACK_SIZE
	.align		4
.L_170:
        /*03cc*/ 	.byte	0x04, 0x12
        /*03ce*/ 	.short	(.L_172 - .L_171)
	.align		4
.L_171:
        /*03d0*/ 	.word	index@(_Z4gevvIdEvPT_S1_S1_)
        /*03d4*/ 	.word	0x00000000


	//----- nvinfo : EIATTR_MIN_STACK_SIZE
	.align		4
.L_172:
        /*03d8*/ 	.byte	0x04, 0x12
        /*03da*/ 	.short	(.L_174 - .L_173)
	.align		4
.L_173:
        /*03dc*/ 	.word	index@(_Z4gevvIfEvPT_S1_S1_)
        /*03e0*/ 	.word	0x00000000


	//----- nvinfo : EIATTR_MIN_STACK_SIZE
	.align		4
.L_174:
        /*03e4*/ 	.byte	0x04, 0x12
        /*03e6*/ 	.short	(.L_176 - .L_175)
	.align		4
.L_175:
        /*03e8*/ 	.word	index@(_Z4gevvIiEvPT_S1_S1_)
        /*03ec*/ 	.word	0x00000000


	//----- nvinfo : EIATTR_MIN_STACK_SIZE
	.align		4
.L_176:
        /*03f0*/ 	.byte	0x04, 0x12
        /*03f2*/ 	.short	(.L_178 - .L_177)
	.align		4
.L_177:
        /*03f4*/ 	.word	index@(_Z4cudfIdEvPT_)
        /*03f8*/ 	.word	0x00000000


	//----- nvinfo : EIATTR_MIN_STACK_SIZE
	.align		4
.L_178:
        /*03fc*/ 	.byte	0x04, 0x12
        /*03fe*/ 	.short	(.L_180 - .L_179)
	.align		4
.L_179:
        /*0400*/ 	.word	index@(_Z4cudfIfEvPT_)
        /*0404*/ 	.word	0x00000000


	//----- nvinfo : EIATTR_MIN_STACK_SIZE
	.align		4
.L_180:
        /*0408*/ 	.byte	0x04, 0x12
        /*040a*/ 	.short	(.L_182 - .L_181)
	.align		4
.L_181:
        /*040c*/ 	.word	index@(_Z4cudfIiEvPT_)
        /*0410*/ 	.word	0x00000000


	//----- nvinfo : EIATTR_MIN_STACK_SIZE
	.align		4
.L_182:
        /*0414*/ 	.byte	0x04, 0x12
        /*0416*/ 	.short	(.L_184 - .L_183)
	.align		4
.L_183:
        /*0418*/ 	.word	index@(_Z4compIdEvPT_)
        /*041c*/ 	.word	0x00000000


	//----- nvinfo : EIATTR_MIN_STACK_SIZE
	.align		4
.L_184:
        /*0420*/ 	.byte	0x04, 0x12
        /*0422*/ 	.short	(.L_186 - .L_185)
	.align		4
.L_185:
        /*0424*/ 	.word	index@(_Z4compIfEvPT_)
        /*0428*/ 	.word	0x00000000


	//----- nvinfo : EIATTR_MIN_STACK_SIZE
	.align		4
.L_186:
        /*042c*/ 	.byte	0x04, 0x12
        /*042e*/ 	.short	(.L_188 - .L_187)
	.align		4
.L_187:
        /*0430*/ 	.word	index@(_Z4compIiEvPT_)
        /*0434*/ 	.word	0x00000000
.L_188:


//--------------------- .nv.compat                --------------------------
	.section	.nv.compat,"",@"SHT_CUDA_COMPAT_INFO"
	.align	4
        /*0000*/ 	.byte	0x02, 0x09, 0x00, 0x00, 0x02, 0x02, 0x01, 0x00, 0x02, 0x05, 0x05, 0x00, 0x03, 0x07, 0x01, 0x01
        /*0010*/ 	.byte	0x02, 0x03, 0x00, 0x00, 0x02, 0x06, 0x01, 0x00, 0x04, 0x0b, 0x08, 0x00, 0x01, 0x00, 0x00, 0x00
        /*0020*/ 	.byte	0x00, 0x00, 0x00, 0x00


//--------------------- .nv.info._Z4randIdEvPT_i  --------------------------
	.section	.nv.info._Z4randIdEvPT_i,"",@"SHT_CUDA_INFO"
	.sectionflags	@""
	.align	4


	//----- nvinfo : EIATTR_CUDA_API_VERSION
	.align		4
        /*0000*/ 	.byte	0x04, 0x37
        /*0002*/ 	.short	(.L_190 - .L_189)
.L_189:
        /*0004*/ 	.word	0x00000082


	//----- nvinfo : EIATTR_KPARAM_INFO
	.align		4
.L_190:
        /*0008*/ 	.byte	0x04, 0x17
        /*000a*/ 	.short	(.L_192 - .L_191)
.L_191:
        /*000c*/ 	.word	0x00000000
        /*0010*/ 	.short	0x0001
        /*0012*/ 	.short	0x0008
        /*0014*/ 	.byte	0x00, 0xf0, 0x11, 0x00


	//----- nvinfo : EIATTR_KPARAM_INFO
	.align		4
.L_192:
        /*0018*/ 	.byte	0x04, 0x17
        /*001a*/ 	.short	(.L_194 - .L_193)
.L_193:
        /*001c*/ 	.word	0x00000000
        /*0020*/ 	.short	0x0000
        /*0022*/ 	.short	0x0000
        /*0024*/ 	.byte	0x00, 0xf5, 0x21, 0x00


	//----- nvinfo : EIATTR_SPARSE_MMA_MASK
	.align		4
.L_194:
        /*0028*/ 	.byte	0x03, 0x50
        /*002a*/ 	.short	0x0000


	//----- nvinfo : EIATTR_MAXREG_COUNT
	.align		4
        /*002c*/ 	.byte	0x03, 0x1b
        /*002e*/ 	.short	0x00ff


	//----- nvinfo : EIATTR_MERCURY_ISA_VERSION
	.align		4
        /*0030*/ 	.byte	0x03, 0x5f
        /*0032*/ 	.short	0x0101


	//----- nvinfo : EIATTR_VRC_CTA_INIT_COUNT
	.align		4
        /*0034*/ 	.byte	0x02, 0x4a
	.zero		1
	.zero		1


	//----- nvinfo : EIATTR_EXIT_INSTR_OFFSETS
	.align		4
        /*0038*/ 	.byte	0x04, 0x1c
        /*003a*/ 	.short	(.L_196 - .L_195)


	//   ....[0]....
.L_195:
        /*003c*/ 	.word	0x00002850


	//----- nvinfo : EIATTR_CRS_STACK_SIZE
	.align		4
.L_196:
        /*0040*/ 	.byte	0x04, 0x1e
        /*0042*/ 	.short	(.L_198 - .L_197)
.L_197:
        /*0044*/ 	.word	0x00000000


	//----- nvinfo : EIATTR_CBANK_PARAM_SIZE
	.align		4
.L_198:
        /*0048*/ 	.byte	0x03, 0x19
        /*004a*/ 	.short	0x000c


	//----- nvinfo : EIATTR_PARAM_CBANK
	.align		4
        /*004c*/ 	.byte	0x04, 0x0a
        /*004e*/ 	.short	(.L_200 - .L_199)
	.align		4
.L_199:
        /*0050*/ 	.word	index@(.nv.constant0._Z4randIdEvPT_i)
        /*0054*/ 	.short	0x0380
        /*0056*/ 	.short	0x000c


	//----- nvinfo : EIATTR_SW_WAR
	.align		4
.L_200:
        /*0058*/ 	.byte	0x04, 0x36
        /*005a*/ 	.short	(.L_202 - .L_201)
.L_201:
        /*005c*/ 	.word	0x00000008
.L_202:


//--------------------- .nv.info._Z4randIfEvPT_i  --------------------------
	.section	.nv.info._Z4randIfEvPT_i,"",@"SHT_CUDA_INFO"
	.sectionflags	@""
	.align	4


	//----- nvinfo : EIATTR_CUDA_API_VERSION
	.align		4
        /*0000*/ 	.byte	0x04, 0x37
        /*0002*/ 	.short	(.L_204 - .L_203)
.L_203:
        /*0004*/ 	.word	0x00000082


	//----- nvinfo : EIATTR_KPARAM_INFO
	.align		4
.L_204:
        /*0008*/ 	.byte	0x04, 0x17
        /*000a*/ 	.short	(.L_206 - .L_205)
.L_205:
        /*000c*/ 	.word	0x00000000
        /*0010*/ 	.short	0x0001
        /*0012*/ 	.short	0x0008
        /*0014*/ 	.byte	0x00, 0xf0, 0x11, 0x00


	//----- nvinfo : EIATTR_KPARAM_INFO
	.align		4
.L_206:
        /*0018*/ 	.byte	0x04, 0x17
        /*001a*/ 	.short	(.L_208 - .L_207)
.L_207:
        /*001c*/ 	.word	0x00000000
        /*0020*/ 	.short	0x0000
        /*0022*/ 	.short	0x0000
        /*0024*/ 	.byte	0x00, 0xf5, 0x21, 0x00


	//----- nvinfo : EIATTR_SPARSE_MMA_MASK
	.align		4
.L_208:
        /*0028*/ 	.byte	0x03, 0x50
        /*002a*/ 	.short	0x0000


	//----- nvinfo : EIATTR_MAXREG_COUNT
	.align		4
        /*002c*/ 	.byte	0x03, 0x1b
        /*002e*/ 	.short	0x00ff


	//----- nvinfo : EIATTR_MERCURY_ISA_VERSION
	.align		4
        /*0030*/ 	.byte	0x03, 0x5f
        /*0032*/ 	.short	0x0101


	//----- nvinfo : EIATTR_VRC_CTA_INIT_COUNT
	.align		4
        /*0034*/ 	.byte	0x02, 0x4a
	.zero		1
	.zero		1


	//----- nvinfo : EIATTR_EXIT_INSTR_OFFSETS
	.align		4
        /*0038*/ 	.byte	0x04, 0x1c
        /*003a*/ 	.short	(.L_210 - .L_209)


	//   ....[0]....
.L_209:
        /*003c*/ 	.word	0x00002850


	//----- nvinfo : EIATTR_CRS_STACK_SIZE
	.align		4
.L_210:
        /*0040*/ 	.byte	0x04, 0x1e
        /*0042*/ 	.short	(.L_212 - .L_211)
.L_211:
        /*0044*/ 	.word	0x00000000


	//----- nvinfo : EIATTR_CBANK_PARAM_SIZE
	.align		4
.L_212:
        /*0048*/ 	.byte	0x03, 0x19
        /*004a*/ 	.short	0x000c


	//----- nvinfo : EIATTR_PARAM_CBANK
	.align		4
        /*004c*/ 	.byte	0x04, 0x0a
        /*004e*/ 	.short	(.L_214 - .L_213)
	.align		4
.L_213:
        /*0050*/ 	.word	index@(.nv.constant0._Z4randIfEvPT_i)
        /*0054*/ 	.short	0x0380
        /*0056*/ 	.short	0x000c


	//----- nvinfo : EIATTR_SW_WAR
	.align		4
.L_214:
        /*0058*/ 	.byte	0x04, 0x36
        /*005a*/ 	.short	(.L_216 - .L_215)
.L_215:
        /*005c*/ 	.word	0x00000008
.L_216:


//--------------------- .nv.info._Z4randIiEvPT_i  --------------------------
	.section	.nv.info._Z4randIiEvPT_i,"",@"SHT_CUDA_INFO"
	.sectionflags	@""
	.align	4


	//----- nvinfo : EIATTR_CUDA_API_VERSION
	.align		4
        /*0000*/ 	.byte	0x04, 0x37
        /*0002*/ 	.short	(.L_218 - .L_217)
.L_217:
        /*0004*/ 	.word	0x00000082


	//----- nvinfo : EIATTR_KPARAM_INFO
	.align		4
.L_218:
        /*0008*/ 	.byte	0x04, 0x17
        /*000a*/ 	.short	(.L_220 - .L_219)
.L_219:
        /*000c*/ 	.word	0x00000000
        /*0010*/ 	.short	0x0001
        /*0012*/ 	.short	0x0008
        /*0014*/ 	.byte	0x00, 0xf0, 0x11, 0x00


	//----- nvinfo : EIATTR_KPARAM_INFO
	.align		4
.L_220:
        /*0018*/ 	.byte	0x04, 0x17
        /*001a*/ 	.short	(.L_222 - .L_221)
.L_221:
        /*001c*/ 	.word	0x00000000
        /*0020*/ 	.short	0x0000
        /*0022*/ 	.short	0x0000
        /*0024*/ 	.byte	0x00, 0xf5, 0x21, 0x00


	//----- nvinfo : EIATTR_SPARSE_MMA_MASK
	.align		4
.L_222:
        /*0028*/ 	.byte	0x03, 0x50
        /*002a*/ 	.short	0x0000


	//----- nvinfo : EIATTR_MAXREG_COUNT
	.align		4
        /*002c*/ 	.byte	0x03, 0x1b
        /*002e*/ 	.short	0x00ff


	//----- nvinfo : EIATTR_MERCURY_ISA_VERSION
	.align		4
        /*0030*/ 	.byte	0x03, 0x5f
        /*0032*/ 	.short	0x0101


	//----- nvinfo : EIATTR_VRC_CTA_INIT_COUNT
	.align		4
        /*0034*/ 	.byte	0x02, 0x4a
	.zero		1
	.zero		1


	//----- nvinfo : EIATTR_EXIT_INSTR_OFFSETS
	.align		4
        /*0038*/ 	.byte	0x04, 0x1c
        /*003a*/ 	.short	(.L_224 - .L_223)


	//   ....[0]....
.L_223:
        /*003c*/ 	.word	0x00002840


	//----- nvinfo : EIATTR_CRS_STACK_SIZE
	.align		4
.L_224:
        /*0040*/ 	.byte	0x04, 0x1e
        /*0042*/ 	.short	(.L_226 - .L_225)
.L_225:
        /*0044*/ 	.word	0x00000000


	//----- nvinfo : EIATTR_CBANK_PARAM_SIZE
	.align		4
.L_226:
        /*0048*/ 	.byte	0x03, 0x19
        /*004a*/ 	.short	0x000c


	//----- nvinfo : EIATTR_PARAM_CBANK
	.align		4
        /*004c*/ 	.byte	0x04, 0x0a
        /*004e*/ 	.short	(.L_228 - .L_227)
	.align		4
.L_227:
        /*0050*/ 	.word	index@(.nv.constant0._Z4randIiEvPT_i)
        /*0054*/ 	.short	0x0380
        /*0056*/ 	.short	0x000c


	//----- nvinfo : EIATTR_SW_WAR
	.align		4
.L_228:
        /*0058*/ 	.byte	0x04, 0x36
        /*005a*/ 	.short	(.L_230 - .L_229)
.L_229:
        /*005c*/ 	.word	0x00000008
.L_230:


//--------------------- .nv.info._Z4gemmIdEvPT_S1_S1_i --------------------------
	.section	.nv.info._Z4gemmIdEvPT_S1_S1_i,"",@"SHT_CUDA_INFO"
	.sectionflags	@""
	.align	4


	//----- nvinfo : EIATTR_CUDA_API_VERSION
	.align		4
        /*0000*/ 	.byte	0x04, 0x37
        /*0002*/ 	.short	(.L_232 - .L_231)
.L_231:
        /*0004*/ 	.word	0x00000082


	//----- nvinfo : EIATTR_KPARAM_INFO
	.align		4
.L_232:
        /*0008*/ 	.byte	0x04, 0x17
        /*000a*/ 	.short	(.L_234 - .L_233)
.L_233:
        /*000c*/ 	.word	0x00000000
        /*0010*/ 	.short	0x0003
        /*0012*/ 	.short	0x0018
        /*0014*/ 	.byte	0x00, 0xf0, 0x11, 0x00


	//----- nvinfo : EIATTR_KPARAM_INFO
	.align		4
.L_234:
        /*0018*/ 	.byte	0x04, 0x17
        /*001a*/ 	.short	(.L_236 - .L_235)
.L_235:
        /*001c*/ 	.word	0x00000000
        /*0020*/ 	.short	0x0002
        /*0022*/ 	.short	0x0010
        /*0024*/ 	.byte	0x00, 0xf5, 0x21, 0x00


	//----- nvinfo : EIATTR_KPARAM_INFO
	.align		4
.L_236:
        /*0028*/ 	.byte	0x04, 0x17
        /*002a*/ 	.short	(.L_238 - .L_237)
.L_237:
        /*002c*/ 	.word	0x00000000
        /*0030*/ 	.short	0x0001
        /*0032*/ 	.short	0x0008
        /*0034*/ 	.byte	0x00, 0xf5, 0x21, 0x00


	//----- nvinfo : EIATTR_KPARAM_INFO
	.align		4
.L_238:
        /*0038*/ 	.byte	0x04, 0x17
        /*003a*/ 	.short	(.L_240 - .L_239)
.L_239:
        /*003c*/ 	.word	0x00000000
        /*0040*/ 	.short	0x0000
        /*0042*/ 	.short	0x0000
        /*0044*/ 	.byte	0x00, 0xf5, 0x21, 0x00


	//----- nvinfo : EIATTR_SPARSE_MMA_MASK
	.align		4
.L_240:
        /*0048*/ 	.byte	0x03, 0x50
        /*004a*/ 	.short	0x0000


	//----- nvinfo : EIATTR_MAXREG_COUNT
	.align		4
        /*004c*/ 	.byte	0x03, 0x1b
        /*004e*/ 	.short	0x00ff


	//----- nvinfo : EIATTR_MERCURY_ISA_VERSION
	.align		4
        /*0050*/ 	.byte	0x03, 0x5f
        /*0052*/ 	.short	0x0101


	//----- nvinfo : EIATTR_VRC_CTA_INIT_COUNT
	.align		4
        /*0054*/ 	.byte	0x02, 0x4a
	.zero		1
	.zero		1


	//----- nvinfo : EIATTR_EXIT_INSTR_OFFSETS
	.align		4
        /*0058*/ 	.byte	0x04, 0x1c
        /*005a*/ 	.short	(.L_242 - .L_241)


	//   ....[0]....
.L_241:
        /*005c*/ 	.word	0x00000050


	//   ....[1]....
        /*0060*/ 	.word	0x000005e0


	//   ....[2]....
        /*0064*/ 	.word	0x00000850


	//   ....[3]....
        /*0068*/ 	.word	0x00000a10


	//   ....[4]....
        /*006c*/ 	.word	0x00000ac0


	//----- nvinfo : EIATTR_CBANK_PARAM_SIZE
	.align		4
.L_242:
        /*0070*/ 	.byte	0x03, 0x19
        /*0072*/ 	.short	0x001c


	//----- nvinfo : EIATTR_PARAM_CBANK
	.align		4
        /*0074*/ 	.byte	0x04, 0x0a
        /*0076*/ 	.short	(.L_244 - .L_243)
	.align		4
.L_243:
        /*0078*/ 	.word	index@(.nv.constant0._Z4gemmIdEvPT_S1_S1_i)
        /*007c*/ 	.short	0x0380
        /*007e*/ 	.short	0x001c


	//----- nvinfo : EIATTR_SW_WAR
	.align		4
.L_244:
        /*0080*/ 	.byte	0x04, 0x36
        /*0082*/ 	.short	(.L_246 - .L_245)
.L_245:
        /*0084*/ 	.word	0x00000008
.L_246:


//--------------------- .nv.info._Z4gemmIfEvPT_S1_S1_i --------------------------
	.section	.nv.info._Z4gemmIfEvPT_S1_S1_i,"",@"SHT_CUDA_INFO"
	.sectionflags	@""
	.align	4


	//----- nvinfo : EIATTR_CUDA_API_VERSION
	.align		4
        /*0000*/ 	.byte	0x04, 0x37
        /*0002*/ 	.short	(.L_248 - .L_247)
.L_247:
        /*0004*/ 	.word	0x00000082


	//----- nvinfo : EIATTR_KPARAM_INFO
	.align		4
.L_248:
        /*0008*/ 	.byte	0x04, 0x17
        /*000a*/ 	.short	(.L_250 - .L_249)
.L_249:
        /*000c*/ 	.word	0x00000000
        /*0010*/ 	.short	0x0003
        /*0012*/ 	.short	0x0018
        /*0014*/ 	.byte	0x00, 0xf0, 0x11, 0x00


	//----- nvinfo : EIATTR_KPARAM_INFO
	.align		4
.L_250:
        /*0018*/ 	.byte	0x04, 0x17
        /*001a*/ 	.short	(.L_252 - .L_251)
.L_251:
        /*001c*/ 	.word	0x00000000
        /*0020*/ 	.short	0x0002
        /*0022*/ 	.short	0x0010
        /*0024*/ 	.byte	0x00, 0xf5, 0x21, 0x00


	//----- nvinfo : EIATTR_KPARAM_INFO
	.align		4
.L_252:
        /*0028*/ 	.byte	0x04, 0x17
        /*002a*/ 	.short	(.L_254 - .L_253)
.L_253:
        /*002c*/ 	.word	0x00000000
        /*0030*/ 	.short	0x0001
        /*0032*/ 	.short	0x0008
        /*0034*/ 	.byte	0x00, 0xf5, 0x21, 0x00


	//----- nvinfo : EIATTR_KPARAM_INFO
	.align		4
.L_254:
        /*0038*/ 	.byte	0x04, 0x17
        /*003a*/ 	.short	(.L_256 - .L_255)
.L_255:
        /*003c*/ 	.word	0x00000000
        /*0040*/ 	.short	0x0000
        /*0042*/ 	.short	0x0000
        /*0044*/ 	.byte	0x00, 0xf5, 0x21, 0x00


	//----- nvinfo : EIATTR_SPARSE_MMA_MASK
	.align		4
.L_256:
        /*0048*/ 	.byte	0x03, 0x50
        /*004a*/ 	.short	0x0000


	//----- nvinfo : EIATTR_MAXREG_COUNT
	.align		4
        /*004c*/ 	.byte	0x03, 0x1b
        /*004e*/ 	.short	0x00ff


	//----- nvinfo : EIATTR_MERCURY_ISA_VERSION
	.align		4
        /*0050*/ 	.byte	0x03, 0x5f
        /*0052*/ 	.short	0x0101


	//----- nvinfo : EIATTR_VRC_CTA_INIT_COUNT
	.align		4
        /*0054*/ 	.byte	0x02, 0x4a
	.zero		1
	.zero		1


	//----- nvinfo : EIATTR_EXIT_INSTR_OFFSETS
	.align		4
        /*0058*/ 	.byte	0x04, 0x1c
        /*005a*/ 	.short	(.L_258 - .L_257)


	//   ....[0]....
.L_257:
        /*005c*/ 	.word	0x00000050


	//   ....[1]....
        /*0060*/ 	.word	0x00000620


	//   ....[2]....
        /*0064*/ 	.word	0x00000890


	//   ....[3]....
        /*0068*/ 	.word	0x00000a50


	//   ....[4]....
        /*006c*/ 	.word	0x00000b00


	//----- nvinfo : EIATTR_CBANK_PARAM_SIZE
	.align		4
.L_258:
        /*0070*/ 	.byte	0x03, 0x19
        /*0072*/ 	.short	0x001c


	//----- nvinfo : EIATTR_PARAM_CBANK
	.align		4
        /*0074*/ 	.byte	0x04, 0x0a
        /*0076*/ 	.short	(.L_260 - .L_259)
	.align		4
.L_259:
        /*0078*/ 	.word	index@(.nv.constant0._Z4gemmIfEvPT_S1_S1_i)
        /*007c*/ 	.short	0x0380
        /*007e*/ 	.short	0x001c


	//----- nvinfo : EIATTR_SW_WAR
	.align		4
.L_260:
        /*0080*/ 	.byte	0x04, 0x36
        /*0082*/ 	.short	(.L_262 - .L_261)
.L_261:
        /*0084*/ 	.word	0x00000008
.L_262:


//--------------------- .nv.info._Z4gemmIiEvPT_S1_S1_i --------------------------
	.section	.nv.info._Z4gemmIiEvPT_S1_S1_i,"",@"SHT_CUDA_INFO"
	.sectionflags	@""
	.align	4


	//----- nvinfo : EIATTR_CUDA_API_VERSION
	.align		4
        /*0000*/ 	.byte	0x04, 0x37
        /*0002*/ 	.short	(.L_264 - .L_263)
.L_263:
        /*0004*/ 	.word	0x00000082


	//----- nvinfo : EIATTR_KPARAM_INFO
	.align		4
.L_264:
        /*0008*/ 	.byte	0x04, 0x17
        /*000a*/ 	.short	(.L_266 - .L_265)
.L_265:
        /*000c*/ 	.word	0x00000000
        /*0010*/ 	.short	0x0003
        /*0012*/ 	.short	0x0018
        /*0014*/ 	.byte	0x00, 0xf0, 0x11, 0x00


	//----- nvinfo : EIATTR_KPARAM_INFO
	.align		4
.L_266:
        /*0018*/ 	.byte	0x04, 0x17
        /*001a*/ 	.short	(.L_268 - .L_267)
.L_267:
        /*001c*/ 	.word	0x00000000
        /*0020*/ 	.short	0x0002
        /*0022*/ 	.short	0x0010
        /*0024*/ 	.byte	0x00, 0xf5, 0x21, 0x00


	//----- nvinfo : EIATTR_KPARAM_INFO
	.align		4
.L_268:
        /*0028*/ 	.byte	0x04, 0x17
        /*002a*/ 	.short	(.L_270 - .L_269)
.L_269:
        /*002c*/ 	.word	0x00000000
        /*0030*/ 	.short	0x0001
        /*0032*/ 	.short	0x0008
        /*0034*/ 	.byte	0x00, 0xf5, 0x21, 0x00


	//----- nvinfo : EIATTR_KPARAM_INFO
	.align		4
.L_270:
        /*0038*/ 	.byte	0x04, 0x17
        /*003a*/ 	.short	(.L_272 - .L_271)
.L_271:
        /*003c*/ 	.word	0x00000000
        /*0040*/ 	.short	0x0000
        /*0042*/ 	.short	0x0000
        /*0044*/ 	.byte	0x00, 0xf5, 0x21, 0x00


	//----- nvinfo : EIATTR_SPARSE_MMA_MASK
	.align		4
.L_272:
        /*0048*/ 	.byte	0x03, 0x50
        /*004a*/ 	.short	0x0000


	//----- nvinfo : EIATTR_MAXREG_COUNT
	.align		4
        /*004c*/ 	.byte	0x03, 0x1b
        /*004e*/ 	.short	0x00ff


	//----- nvinfo : EIATTR_MERCURY_ISA_VERSION
	.align		4
        /*0050*/ 	.byte	0x03, 0x5f
        /*0052*/ 	.short	0x0101


	//----- nvinfo : EIATTR_VRC_CTA_INIT_COUNT
	.align		4
        /*0054*/ 	.byte	0x02, 0x4a
	.zero		1
	.zero		1


	//----- nvinfo : EIATTR_EXIT_INSTR_OFFSETS
	.align		4
        /*0058*/ 	.byte	0x04, 0x1c
        /*005a*/ 	.short	(.L_274 - .L_273)


	//   ....[0]....
.L_273:
        /*005c*/ 	.word	0x00000050


	//   ....[1]....
        /*0060*/ 	.word	0x00000620


	//   ....[2]....
        /*0064*/ 	.word	0x00000890


	//   ....[3]....
        /*0068*/ 	.word	0x00000a50


	//   ....[4]....
        /*006c*/ 	.word	0x00000b00


	//----- nvinfo : EIATTR_CBANK_PARAM_SIZE
	.align		4
.L_274:
        /*0070*/ 	.byte	0x03, 0x19
        /*0072*/ 	.short	0x001c


	//----- nvinfo : EIATTR_PARAM_CBANK
	.align		4
        /*0074*/ 	.byte	0x04, 0x0a
        /*0076*/ 	.short	(.L_276 - .L_275)
	.align		4
.L_275:
        /*0078*/ 	.word	index@(.nv.constant0._Z4gemmIiEvPT_S1_S1_i)
        /*007c*/ 	.short	0x0380
        /*007e*/ 	.short	0x001c


	//----- nvinfo : EIATTR_SW_WAR
	.align		4
.L_276:
        /*0080*/ 	.byte	0x04, 0x36
        /*0082*/ 	.short	(.L_278 - .L_277)
.L_277:
        /*0084*/ 	.word	0x00000008
.L_278:


//--------------------- .nv.info._Z4spmvIdEvPT_S1_S1_PiS2_ --------------------------
	.section	.nv.info._Z4spmvIdEvPT_S1_S1_PiS2_,"",@"SHT_CUDA_INFO"
	.sectionflags	@""
	.align	4


	//----- nvinfo : EIATTR_CUDA_API_VERSION
	.align		4
        /*0000*/ 	.byte	0x04, 0x37
        /*0002*/ 	.short	(.L_280 - .L_279)
.L_279:
        /*0004*/ 	.word	0x00000082


	//----- nvinfo : EIATTR_KPARAM_INFO
	.align		4
.L_280:
        /*0008*/ 	.byte	0x04, 0x17
        /*000a*/ 	.short	(.L_282 - .L_281)
.L_281:
        /*000c*/ 	.word	0x00000000
        /*0010*/ 	.short	0x0004
        /*0012*/ 	.short	0x0020
        /*0014*/ 	.byte	0x00, 0xf5, 0x21, 0x00


	//----- nvinfo : EIATTR_KPARAM_INFO
	.align		4
.L_282:
        /*0018*/ 	.byte	0x04, 0x17
        /*001a*/ 	.short	(.L_284 - .L_283)
.L_283:
        /*001c*/ 	.word	0x00000000
        /*0020*/ 	.short	0x0003
        /*0022*/ 	.short	0x0018
        /*0024*/ 	.byte	0x00, 0xf5, 0x21, 0x00


	//----- nvinfo : EIATTR_KPARAM_INFO
	.align		4
.L_284:
        /*0028*/ 	.byte	0x04, 0x17
        /*002a*/ 	.short	(.L_286 - .L_285)
.L_285:
        /*002c*/ 	.word	0x00000000
        /*0030*/ 	.short	0x0002
        /*0032*/ 	.short	0x0010
        /*0034*/ 	.byte	0x00, 0xf5, 0x21, 0x00


	//----- nvinfo : EIATTR_KPARAM_INFO
	.align		4
.L_286:
        /*0038*/ 	.byte	0x04, 0x17
        /*003a*/ 	.short	(.L_288 - .L_287)
.L_287:
        /*003c*/ 	.word	0x00000000
        /*0040*/ 	.short	0x0001
        /*0042*/ 	.short	0x0008
        /*0044*/ 	.byte	0x00, 0xf5, 0x21, 0x00


	//----- nvinfo : EIATTR_KPARAM_INFO
	.align		4
.L_288:
        /*0048*/ 	.byte	0x04, 0x17
        /*004a*/ 	.short	(.L_290 - .L_289)
.L_289:
        /*004c*/ 	.word	0x00000000
        /*0050*/ 	.short	0x0000
        /*0052*/ 	.short	0x0000
        /*0054*/ 	.byte	0x00, 0xf5, 0x21, 0x00


	//----- nvinfo : EIATTR_SPARSE_MMA_MASK
	.align		4
.L_290:
        /*0058*/ 	.byte	0x03, 0x50
        /*005a*/ 	.short	0x0000


	//----- nvinfo : EIATTR_MAXREG_COUNT
	.align		4
        /*005c*/ 	.byte	0x03, 0x1b
        /*005e*/ 	.short	0x00ff


	//----- nvinfo : EIATTR_MERCURY_ISA_VERSION
	.align		4
        /*0060*/ 	.byte	0x03, 0x5f
        /*0062*/ 	.short	0x0101


	//----- nvinfo : EIATTR_VRC_CTA_INIT_COUNT
	.align		4
        /*0064*/ 	.byte	0x02, 0x4a
	.zero		1
	.zero		1


	//----- nvinfo : EIATTR_EXIT_INSTR_OFFSETS
	.align		4
        /*0068*/ 	.byte	0x04, 0x1c
        /*006a*/ 	.short	(.L_292 - .L_291)


	//   ....[0]....
.L_291:
        /*006c*/ 	.word	0x000000b0


	//   ....[1]....
        /*0070*/ 	.word	0x00000260


	//   ....[2]....
        /*0074*/ 	.word	0x00000510


	//----- nvinfo : EIATTR_CRS_STACK_SIZE
	.align		4
.L_292:
        /*0078*/ 	.byte	0x04, 0x1e
        /*007a*/ 	.short	(.L_294 - .L_293)
.L_293:
        /*007c*/ 	.word	0x00000000


	//----- nvinfo : EIATTR_CBANK_PARAM_SIZE
	.align		4
.L_294:
        /*0080*/ 	.byte	0x03, 0x19
        /*0082*/ 	.short	0x0028


	//----- nvinfo : EIATTR_PARAM_CBANK
	.align		4
        /*0084*/ 	.byte	0x04, 0x0a
        /*0086*/ 	.short	(.L_296 - .L_295)
	.align		4
.L_295:
        /*0088*/ 	.word	index@(.nv.constant0._Z4spmvIdEvPT_S1_S1_PiS2_)
        /*008c*/ 	.short	0x0380
        /*008e*/ 	.short	0x0028


	//----- nvinfo : EIATTR_SW_WAR
	.align		4
.L_296:
        /*0090*/ 	.byte	0x04, 0x36
        /*0092*/ 	.short	(.L_298 - .L_297)
.L_297:
        /*0094*/ 	.word	0x00000008
.L_298:


//--------------------- .nv.info._Z4spmvIfEvPT_S1_S1_PiS2_ --------------------------
	.section	.nv.info._Z4spmvIfEvPT_S1_S1_PiS2_,"",@"SHT_CUDA_INFO"
	.sectionflags	@""
	.align	4


	//----- nvinfo : EIATTR_CUDA_API_VERSION
	.align		4
        /*0000*/ 	.byte	0x04, 0x37
        /*0002*/ 	.short	(.L_300 - .L_299)
.L_299:
        /*0004*/ 	.word	0x00000082


	//----- nvinfo : EIATTR_KPARAM_INFO
	.align		4
.L_300:
        /*0008*/ 	.byte	0x04, 0x17
        /*000a*/ 	.short	(.L_302 - .L_301)
.L_301:
        /*000c*/ 	.word	0x00000000
        /*0010*/ 	.short	0x0004
        /*0012*/ 	.short	0x0020
        /*0014*/ 	.byte	0x00, 0xf5, 0x21, 0x00


	//----- nvinfo : EIATTR_KPARAM_INFO
	.align		4
.L_302:
        /*0018*/ 	.byte	0x04, 0x17
        /*001a*/ 	.short	(.L_304 - .L_303)
.L_303:
        /*001c*/ 	.word	0x00000000
        /*0020*/ 	.short	0x0003
        /*0022*/ 	.short	0x0018
        /*0024*/ 	.byte	0x00, 0xf5, 0x21, 0x00


	//----- nvinfo : EIATTR_KPARAM_INFO
	.align		4
.L_304:
        /*0028*/ 	.byte	0x04, 0x17
        /*002a*/ 	.short	(.L_306 - .L_305)
.L_305:
        /*002c*/ 	.word	0x00000000
        /*0030*/ 	.short	0x0002
        /*0032*/ 	.short	0x0010
        /*0034*/ 	.byte	0x00, 0xf5, 0x21, 0x00


	//----- nvinfo : EIATTR_KPARAM_INFO
	.align		4
.L_306:
        /*0038*/ 	.byte	0x04, 0x17
        /*003a*/ 	.short	(.L_308 - .L_307)
.L_307:
        /*003c*/ 	.word	0x00000000
        /*0040*/ 	.short	0x0001
        /*0042*/ 	.short	0x0008
        /*0044*/ 	.byte	0x00, 0xf5, 0x21, 0x00


	//----- nvinfo : EIATTR_KPARAM_INFO
	.align		4
.L_308:
        /*0048*/ 	.byte	0x04, 0x17
        /*004a*/ 	.short	(.L_310 - .L_309)
.L_309:
        /*004c*/ 	.word	0x00000000
        /*0050*/ 	.short	0x0000
        /*0052*/ 	.short	0x0000
        /*0054*/ 	.byte	0x00, 0xf5, 0x21, 0x00


	//----- nvinfo : EIATTR_SPARSE_MMA_MASK
	.align		4
.L_310:
        /*0058*/ 	.byte	0x03, 0x50
        /*005a*/ 	.short	0x0000


	//----- nvinfo : EIATTR_MAXREG_COUNT
	.align		4
        /*005c*/ 	.byte	0x03, 0x1b
        /*005e*/ 	.short	0x00ff


	//----- nvinfo : EIATTR_MERCURY_ISA_VERSION
	.align		4
        /*0060*/ 	.byte	0x03, 0x5f
        /*0062*/ 	.short	0x0101


	//----- nvinfo : EIATTR_VRC_CTA_INIT_COUNT
	.align		4
        /*0064*/ 	.byte	0x02, 0x4a
	.zero		1
	.zero		1


	//----- nvinfo : EIATTR_EXIT_INSTR_OFFSETS
	.align		4
        /*0068*/ 	.byte	0x04, 0x1c
        /*006a*/ 	.short	(.L_312 - .L_311)


	//   ....[0]....
.L_311:
        /*006c*/ 	.word	0x000000b0


	//   ....[1]....
        /*0070*/ 	.word	0x00000260


	//   ....[2]....
        /*0074*/ 	.word	0x00000510


	//----- nvinfo : EIATTR_CRS_STACK_SIZE
	.align		4
.L_312:
        /*0078*/ 	.byte	0x04, 0x1e
        /*007a*/ 	.short	(.L_314 - .L_313)
.L_313:
        /*007c*/ 	.word	0x00000000


	//----- nvinfo : EIATTR_CBANK_PARAM_SIZE
	.align		4
.L_314:
        /*0080*/ 	.byte	0x03, 0x19
        /*0082*/ 	.short	0x0028


	//----- nvinfo : EIATTR_PARAM_CBANK
	.align		4
        /*0084*/ 	.byte	0x04, 0x0a
        /*0086*/ 	.short	(.L_316 - .L_315)
	.align		4
.L_315:
        /*0088*/ 	.word	index@(.nv.constant0._Z4spmvIfEvPT_S1_S1_PiS2_)
        /*008c*/ 	.short	0x0380
        /*008e*/ 	.short	0x0028


	//----- nvinfo : EIATTR_SW_WAR
	.align		4
.L_316:
        /*0090*/ 	.byte	0x04, 0x36
        /*0092*/ 	.short	(.L_318 - .L_317)
.L_317:
        /*0094*/ 	.word	0x00000008
.L_318:


//--------------------- .nv.info._Z4spmvIiEvPT_S1_S1_PiS2_ --------------------------
	.section	.nv.info._Z4spmvIiEvPT_S1_S1_PiS2_,"",@"SHT_CUDA_INFO"
	.sectionflags	@""
	.align	4


	//----- nvinfo : EIATTR_CUDA_API_VERSION
	.align		4
        /*0000*/ 	.byte	0x04, 0x37
        /*0002*/ 	.short	(.L_320 - .L_319)
.L_319:
        /*0004*/ 	.word	0x00000082


	//----- nvinfo : EIATTR_KPARAM_INFO
	.align		4
.L_320:
        /*0008*/ 	.byte	0x04, 0x17
        /*000a*/ 	.short	(.L_322 - .L_321)
.L_321:
        /*000c*/ 	.word	0x00000000
        /*0010*/ 	.short	0x0004
        /*0012*/ 	.short	0x0020
        /*0014*/ 	.byte	0x00, 0xf5, 0x21, 0x00


	//----- nvinfo : EIATTR_KPARAM_INFO
	.align		4
.L_322:
        /*0018*/ 	.byte	0x04, 0x17
        /*001a*/ 	.short	(.L_324 - .L_323)
.L_323:
        /*001c*/ 	.word	0x00000000
        /*0020*/ 	.short	0x0003
        /*0022*/ 	.short	0x0018
        /*0024*/ 	.byte	0x00, 0xf5, 0x21, 0x00


	//----- nvinfo : EIATTR_KPARAM_INFO
	.align		4
.L_324:
        /*0028*/ 	.byte	0x04, 0x17
        /*002a*/ 	.short	(.L_326 - .L_325)
.L_325:
        /*002c*/ 	.word	0x00000000
        /*0030*/ 	.short	0x0002
        /*0032*/ 	.short	0x0010
        /*0034*/ 	.byte	0x00, 0xf5, 0x21, 0x00


	//----- nvinfo : EIATTR_KPARAM_INFO
	.align		4
.L_326:
        /*0038*/ 	.byte	0x04, 0x17
        /*003a*/ 	.short	(.L_328 - .L_327)
.L_327:
        /*003c*/ 	.word	0x00000000
        /*0040*/ 	.short	0x0001
        /*0042*/ 	.short	0x0008
        /*0044*/ 	.byte	0x00, 0xf5, 0x21, 0x00


	//----- nvinfo : EIATTR_KPARAM_INFO
	.align		4
.L_328:
        /*0048*/ 	.byte	0x04, 0x17
        /*004a*/ 	.short	(.L_330 - .L_329)
.L_329:
        /*004c*/ 	.word	0x00000000
        /*0050*/ 	.short	0x0000
        /*0052*/ 	.short	0x0000
        /*0054*/ 	.byte	0x00, 0xf5, 0x21, 0x00


	//----- nvinfo : EIATTR_SPARSE_MMA_MASK
	.align		4
.L_330:
        /*0058*/ 	.byte	0x03, 0x50
        /*005a*/ 	.short	0x0000


	//----- nvinfo : EIATTR_MAXREG_COUNT
	.align		4
        /*005c*/ 	.byte	0x03, 0x1b
        /*005e*/ 	.short	0x00ff


	//----- nvinfo : EIATTR_MERCURY_ISA_VERSION
	.align		4
        /*0060*/ 	.byte	0x03, 0x5f
        /*0062*/ 	.short	0x0101


	//----- nvinfo : EIATTR_VRC_CTA_INIT_COUNT
	.align		4
        /*0064*/ 	.byte	0x02, 0x4a
	.zero		1
	.zero		1


	//----- nvinfo : EIATTR_EXIT_INSTR_OFFSETS
	.align		4
        /*0068*/ 	.byte	0x04, 0x1c
        /*006a*/ 	.short	(.L_332 - .L_331)


	//   ....[0]....
.L_331:
        /*006c*/ 	.word	0x000000b0


	//   ....[1]....
        /*0070*/ 	.word	0x00000260


	//   ....[2]....
        /*0074*/ 	.word	0x00000510


	//----- nvinfo : EIATTR_CRS_STACK_SIZE
	.align		4
.L_332:
        /*0078*/ 	.byte	0x04, 0x1e
        /*007a*/ 	.short	(.L_334 - .L_333)
.L_333:
        /*007c*/ 	.word	0x00000000


	//----- nvinfo : EIATTR_CBANK_PARAM_SIZE
	.align		4
.L_334:
        /*0080*/ 	.byte	0x03, 0x19
        /*0082*/ 	.short	0x0028


	//----- nvinfo : EIATTR_PARAM_CBANK
	.align		4
        /*0084*/ 	.byte	0x04, 0x0a
        /*0086*/ 	.short	(.L_336 - .L_335)
	.align		4
.L_335:
        /*0088*/ 	.word	index@(.nv.constant0._Z4spmvIiEvPT_S1_S1_PiS2_)
        /*008c*/ 	.short	0x0380
        /*008e*/ 	.short	0x0028


	//----- nvinfo : EIATTR_SW_WAR
	.align		4
.L_336:
        /*0090*/ 	.byte	0x04, 0x36
        /*0092*/ 	.short	(.L_338 - .L_337)
.L_337:
        /*0094*/ 	.word	0x00000008
.L_338:


//--------------------- .nv.info._Z4gemvIdEvPT_S1_S1_i --------------------------
	.section	.nv.info._Z4gemvIdEvPT_S1_S1_i,"",@"SHT_CUDA_INFO"
	.sectionflags	@""
	.align	4


	//----- nvinfo : EIATTR_CUDA_API_VERSION
	.align		4
        /*0000*/ 	.byte	0x04, 0x37
        /*0002*/ 	.short	(.L_340 - .L_339)
.L_339:
        /*0004*/ 	.word	0x00000082


	//----- nvinfo : EIATTR_KPARAM_INFO
	.align		4
.L_340:
        /*0008*/ 	.byte	0x04, 0x17
        /*000a*/ 	.short	(.L_342 - .L_341)
.L_341:
        /*000c*/ 	.word	0x00000000
        /*0010*/ 	.short	0x0003
        /*0012*/ 	.short	0x0018
        /*0014*/ 	.byte	0x00, 0xf0, 0x11, 0x00


	//----- nvinfo : EIATTR_KPARAM_INFO
	.align		4
.L_342:
        /*0018*/ 	.byte	0x04, 0x17
        /*001a*/ 	.short	(.L_344 - .L_343)
.L_343:
        /*001c*/ 	.word	0x00000000
        /*0020*/ 	.short	0x0002
        /*0022*/ 	.short	0x0010
        /*0024*/ 	.byte	0x00, 0xf5, 0x21, 0x00


	//----- nvinfo : EIATTR_KPARAM_INFO
	.align		4
.L_344:
        /*0028*/ 	.byte	0x04, 0x17
        /*002a*/ 	.short	(.L_346 - .L_345)
.L_345:
        /*002c*/ 	.word	0x00000000
        /*0030*/ 	.short	0x0001
        /*0032*/ 	.short	0x0008
        /*0034*/ 	.byte	0x00, 0xf5, 0x21, 0x00


	//----- nvinfo : EIATTR_KPARAM_INFO
	.align		4
.L_346:
        /*0038*/ 	.byte	0x04, 0x17
        /*003a*/ 	.short	(.L_348 - .L_347)
.L_347:
        /*003c*/ 	.word	0x00000000
        /*0040*/ 	.short	0x0000
        /*0042*/ 	.short	0x0000
        /*0044*/ 	.byte	0x00, 0xf5, 0x21, 0x00


	//----- nvinfo : EIATTR_SPARSE_MMA_MASK
	.align		4
.L_348:
        /*0048*/ 	.byte	0x03, 0x50
        /*004a*/ 	.short	0x0000


	//----- nvinfo : EIATTR_MAXREG_COUNT
	.align		4
        /*004c*/ 	.byte	0x03, 0x1b
        /*004e*/ 	.short	0x00ff


	//----- nvinfo : EIATTR_MERCURY_ISA_VERSION
	.align		4
        /*0050*/ 	.byte	0x03, 0x5f
        /*0052*/ 	.short	0x0101


	//----- nvinfo : EIATTR_VRC_CTA_INIT_COUNT
	.align		4
        /*0054*/ 	.byte	0x02, 0x4a
	.zero		1
	.zero		1


	//----- nvinfo : EIATTR_EXIT_INSTR_OFFSETS
	.align		4
        /*0058*/ 	.byte	0x04, 0x1c
        /*005a*/ 	.short	(.L_350 - .L_349)


	//   ....[0]....
.L_349:
        /*005c*/ 	.word	0x00000030


	//   ....[1]....
        /*0060*/ 	.word	0x00000680


	//   ....[2]....
        /*0064*/ 	.word	0x00000930


	//   ....[3]....
        /*0068*/ 	.word	0x00000ae0


	//   ....[4]....
        /*006c*/ 	.word	0x00000c30


	//----- nvinfo : EIATTR_CBANK_PARAM_SIZE
	.align		4
.L_350:
        /*0070*/ 	.byte	0x03, 0x19
        /*0072*/ 	.short	0x001c


	//----- nvinfo : EIATTR_PARAM_CBANK
	.align		4
        /*0074*/ 	.byte	0x04, 0x0a
        /*0076*/ 	.short	(.L_352 - .L_351)
	.align		4
.L_351:
        /*0078*/ 	.word	index@(.nv.constant0._Z4gemvIdEvPT_S1_S1_i)
        /*007c*/ 	.short	0x0380
        /*007e*/ 	.short	0x001c


	//----- nvinfo : EIATTR_SW_WAR
	.align		4
.L_352:
        /*0080*/ 	.byte	0x04, 0x36
        /*0082*/ 	.short	(.L_354 - .L_353)
.L_353:
        /*0084*/ 	.word	0x00000008
.L_354:


//--------------------- .nv.info._Z4gemvIfEvPT_S1_S1_i --------------------------
	.section	.nv.info._Z4gemvIfEvPT_S1_S1_i,"",@"SHT_CUDA_INFO"
	.sectionflags	@""
	.align	4


	//----- nvinfo : EIATTR_CUDA_API_VERSION
	.align		4
        /*0000*/ 	.byte	0x04, 0x37
        /*0002*/ 	.short	(.L_356 - .L_355)
.L_355:
        /*0004*/ 	.word	0x00000082


	//----- nvinfo : EIATTR_KPARAM_INFO
	.align		4
.L_356:
        /*0008*/ 	.byte	0x04, 0x17
        /*000a*/ 	.short	(.L_358 - .L_357)
.L_357:
        /*000c*/ 	.word	0x00000000
        /*0010*/ 	.short	0x0003
        /*0012*/ 	.short	0x0018
        /*0014*/ 	.byte	0x00, 0xf0, 0x11, 0x00


	//----- nvinfo : EIATTR_KPARAM_INFO
	.align		4
.L_358:
        /*0018*/ 	.byte	0x04, 0x17
        /*001a*/ 	.short	(.L_360 - .L_359)
.L_359:
        /*001c*/ 	.word	0x00000000
        /*0020*/ 	.short	0x0002
        /*0022*/ 	.short	0x0010
        /*0024*/ 	.byte	0x00, 0xf5, 0x21, 0x00


	//----- nvinfo : EIATTR_KPARAM_INFO
	.align		4
.L_360:
        /*0028*/ 	.byte	0x04, 0x17
        /*002a*/ 	.short	(.L_362 - .L_361)
.L_361:
        /*002c*/ 	.word	0x00000000
        /*0030*/ 	.short	0x0001
        /*0032*/ 	.short	0x0008
        /*0034*/ 	.byte	0x00, 0xf5, 0x21, 0x00


	//----- nvinfo : EIATTR_KPARAM_INFO
	.align		4
.L_362:
        /*0038*/ 	.byte	0x04, 0x17
        /*003a*/ 	.short	(.L_364 - .L_363)
.L_363:
        /*003c*/ 	.word	0x00000000
        /*0040*/ 	.short	0x0000
        /*0042*/ 	.short	0x0000
        /*0044*/ 	.byte	0x00, 0xf5, 0x21, 0x00


	//----- nvinfo : EIATTR_SPARSE_MMA_MASK
	.align		4
.L_364:
        /*0048*/ 	.byte	0x03, 0x50
        /*004a*/ 	.short	0x0000


	//----- nvinfo : EIATTR_MAXREG_COUNT
	.align		4
        /*004c*/ 	.byte	0x03, 0x1b
        /*004e*/ 	.short	0x00ff


	//----- nvinfo : EIATTR_MERCURY_ISA_VERSION
	.align		4
        /*0050*/ 	.byte	0x03, 0x5f
        /*0052*/ 	.short	0x0101


	//----- nvinfo : EIATTR_VRC_CTA_INIT_COUNT
	.align		4
        /*0054*/ 	.byte	0x02, 0x4a
	.zero		1
	.zero		1


	//----- nvinfo : EIATTR_EXIT_INSTR_OFFSETS
	.align		4
        /*0058*/ 	.byte	0x04, 0x1c
        /*005a*/ 	.short	(.L_366 - .L_365)


	//   ....[0]....
.L_365:
        /*005c*/ 	.word	0x00000030


	//   ....[1]....
        /*0060*/ 	.word	0x00000680


	//   ....[2]....
        /*0064*/ 	.word	0x00000930


	//   ....[3]....
        /*0068*/ 	.word	0x00000ae0


	//   ....[4]....
        /*006c*/ 	.word	0x00000bf0


	//----- nvinfo : EIATTR_CBANK_PARAM_SIZE
	.align		4
.L_366:
        /*0070*/ 	.byte	0x03, 0x19
        /*0072*/ 	.short	0x001c


	//----- nvinfo : EIATTR_PARAM_CBANK
	.align		4
        /*0074*/ 	.byte	0x04, 0x0a
        /*0076*/ 	.short	(.L_368 - .L_367)
	.align		4
.L_367:
        /*0078*/ 	.word	index@(.nv.constant0._Z4gemvIfEvPT_S1_S1_i)
        /*007c*/ 	.short	0x0380
        /*007e*/ 	.short	0x001c


	//----- nvinfo : EIATTR_SW_WAR
	.align		4
.L_368:
        /*0080*/ 	.byte	0x04, 0x36
        /*0082*/ 	.short	(.L_370 - .L_369)
.L_369:
        /*0084*/ 	.word	0x00000008
.L_370:


//--------------------- .nv.info._Z4gemvIiEvPT_S1_S1_i --------------------------
	.section	.nv.info._Z4gemvIiEvPT_S1_S1_i,"",@"SHT_CUDA_INFO"
	.sectionflags	@""
	.align	4


	//----- nvinfo : EIATTR_CUDA_API_VERSION
	.align		4
        /*0000*/ 	.byte	0x04, 0x37
        /*0002*/ 	.short	(.L_372 - .L_371)
.L_371:
        /*0004*/ 	.word	0x00000082


	//----- nvinfo : EIATTR_KPARAM_INFO
	.align		4
.L_372:
        /*0008*/ 	.byte	0x04, 0x17
        /*000a*/ 	.short	(.L_374 - .L_373)
.L_373:
        /*000c*/ 	.word	0x00000000
        /*0010*/ 	.short	0x0003
        /*0012*/ 	.short	0x0018
        /*0014*/ 	.byte	0x00, 0xf0, 0x11, 0x00


	//----- nvinfo : EIATTR_KPARAM_INFO
	.align		4
.L_374:
        /*0018*/ 	.byte	0x04, 0x17
        /*001a*/ 	.short	(.L_376 - .L_375)
.L_375:
        /*001c*/ 	.word	0x00000000
        /*0020*/ 	.short	0x0002
        /*0022*/ 	.short	0x0010
        /*0024*/ 	.byte	0x00, 0xf5, 0x21, 0x00


	//----- nvinfo : EIATTR_KPARAM_INFO
	.align		4
.L_376:
        /*0028*/ 	.byte	0x04, 0x17
        /*002a*/ 	.short	(.L_378 - .L_377)
.L_377:
        /*002c*/ 	.word	0x00000000
        /*0030*/ 	.short	0x0001
        /*0032*/ 	.short	0x0008
        /*0034*/ 	.byte	0x00, 0xf5, 0x21, 0x00


	//----- nvinfo : EIATTR_KPARAM_INFO
	.align		4
.L_378:
        /*0038*/ 	.byte	0x04, 0x17
        /*003a*/ 	.short	(.L_380 - .L_379)
.L_379:
        /*003c*/ 	.word	0x00000000
        /*0040*/ 	.short	0x0000
        /*0042*/ 	.short	0x0000
        /*0044*/ 	.byte	0x00, 0xf5, 0x21, 0x00


	//----- nvinfo : EIATTR_SPARSE_MMA_MASK
	.align		4
.L_380:
        /*0048*/ 	.byte	0x03, 0x50
        /*004a*/ 	.short	0x0000


	//----- nvinfo : EIATTR_MAXREG_COUNT
	.align		4
        /*004c*/ 	.byte	0x03, 0x1b
        /*004e*/ 	.short	0x00ff


	//----- nvinfo : EIATTR_MERCURY_ISA_VERSION
	.align		4
        /*0050*/ 	.byte	0x03, 0x5f
        /*0052*/ 	.short	0x0101


	//----- nvinfo : EIATTR_VRC_CTA_INIT_COUNT
	.align		4
        /*0054*/ 	.byte	0x02, 0x4a
	.zero		1
	.zero		1


	//----- nvinfo : EIATTR_EXIT_INSTR_OFFSETS
	.align		4
        /*0058*/ 	.byte	0x04, 0x1c
        /*005a*/ 	.short	(.L_382 - .L_381)


	//   ....[0]....
.L_381:
        /*005c*/ 	.word	0x00000030


	//   ....[1]....
        /*0060*/ 	.word	0x00000680


	//   ....[2]....
        /*0064*/ 	.word	0x00000930


	//   ....[3]....
        /*0068*/ 	.word	0x00000ae0


	//   ....[4]....
        /*006c*/ 	.word	0x00000bf0


	//----- nvinfo : EIATTR_CBANK_PARAM_SIZE
	.align		4
.L_382:
        /*0070*/ 	.byte	0x03, 0x19
        /*0072*/ 	.short	0x001c


	//----- nvinfo : EIATTR_PARAM_CBANK
	.align		4
        /*0074*/ 	.byte	0x04, 0x0a
        /*0076*/ 	.short	(.L_384 - .L_383)
	.align		4
.L_383:
        /*0078*/ 	.word	index@(.nv.constant0._Z4gemvIiEvPT_S1_S1_i)
        /*007c*/ 	.short	0x0380
        /*007e*/ 	.short	0x001c


	//----- nvinfo : EIATTR_SW_WAR
	.align		4
.L_384:
        /*0080*/ 	.byte	0x04, 0x36
        /*0082*/ 	.short	(.L_386 - .L_385)
.L_385:
        /*0084*/ 	.word	0x00000008
.L_386:


//--------------------- .nv.info._Z4isvvIdEvPT_S1_S1_Pi --------------------------
	.section	.nv.info._Z4isvvIdEvPT_S1_S1_Pi,"",@"SHT_CUDA_INFO"
	.sectionflags	@""
	.align	4


	//----- nvinfo : EIATTR_CUDA_API_VERSION
	.align		4
        /*0000*/ 	.byte	0x04, 0x37
        /*0002*/ 	.short	(.L_388 - .L_387)
.L_387:
        /*0004*/ 	.word	0x00000082


	//----- nvinfo : EIATTR_KPARAM_INFO
	.align		4
.L_388:
        /*0008*/ 	.byte	0x04, 0x17
        /*000a*/ 	.short	(.L_390 - .L_389)
.L_389:
        /*000c*/ 	.word	0x00000000
        /*0010*/ 	.short	0x0003
        /*0012*/ 	.short	0x0018
        /*0014*/ 	.byte	0x00, 0xf5, 0x21, 0x00


	//----- nvinfo : EIATTR_KPARAM_INFO
	.align		4
.L_390:
        /*0018*/ 	.byte	0x04, 0x17
        /*001a*/ 	.short	(.L_392 - .L_391)
.L_391:
        /*001c*/ 	.word	0x00000000
        /*0020*/ 	.short	0x0002
        /*0022*/ 	.short	0x0010
        /*0024*/ 	.byte	0x00, 0xf5, 0x21, 0x00


	//----- nvinfo : EIATTR_KPARAM_INFO
	.align		4
.L_392:
        /*0028*/ 	.byte	0x04, 0x17
        /*002a*/ 	.short	(.L_394 - .L_393)
.L_393:
        /*002c*/ 	.word	0x00000000
        /*0030*/ 	.short	0x0001
        /*0032*/ 	.short	0x0008
        /*0034*/ 	.byte	0x00, 0xf5, 0x21, 0x00


	//----- nvinfo : EIATTR_KPARAM_INFO
	.align		4
.L_394:
        /*0038*/ 	.byte	0x04, 0x17
        /*003a*/ 	.short	(.L_396 - .L_395)
.L_395:
        /*003c*/ 	.word	0x00000000
        /*0040*/ 	.short	0x0000
        /*0042*/ 	.short	0x0000
        /*0044*/ 	.byte	0x00, 0xf5, 0x21, 0x00


	//----- nvinfo : EIATTR_SPARSE_MMA_MASK
	.align		4
.L_396:
        /*0048*/ 	.byte	0x03, 0x50
        /*004a*/ 	.short	0x0000


	//----- nvinfo : EIATTR_MAXREG_COUNT
	.align		4
        /*004c*/ 	.byte	0x03, 0x1b
        /*004e*/ 	.short	0x00ff


	//----- nvinfo : EIATTR_MERCURY_ISA_VERSION
	.align		4
        /*0050*/ 	.byte	0x03, 0x5f
        /*0052*/ 	.short	0x0101


	//----- nvinfo : EIATTR_VRC_CTA_INIT_COUNT
	.align		4
        /*0054*/ 	.byte	0x02, 0x4a
	.zero		1
	.zero		1


	//----- nvinfo : EIATTR_EXIT_INSTR_OFFSETS
	.align		4
        /*0058*/ 	.byte	0x04, 0x1c
        /*005a*/ 	.short	(.L_398 - .L_397)


	//   ....[0]....
.L_397:
        /*005c*/ 	.word	0x00000130


	//----- nvinfo : EIATTR_CBANK_PARAM_SIZE
	.align		4
.L_398:
        /*0060*/ 	.byte	0x03, 0x19
        /*0062*/ 	.short	0x0020


	//----- nvinfo : EIATTR_PARAM_CBANK
	.align		4
        /*0064*/ 	.byte	0x04, 0x0a
        /*0066*/ 	.short	(.L_400 - .L_399)
	.align		4
.L_399:
        /*0068*/ 	.word	index@(.nv.constant0._Z4isvvIdEvPT_S1_S1_Pi)
        /*006c*/ 	.short	0x0380
        /*006e*/ 	.short	0x0020


	//----- nvinfo : EIATTR_SW_WAR
	.align		4
.L_400:
        /*0070*/ 	.byte	0x04, 0x36
        /*0072*/ 	.short	(.L_402 - .L_401)
.L_401:
        /*0074*/ 	.word	0x00000008
.L_402:


//--------------------- .nv.info._Z4isvvIfEvPT_S1_S1_Pi --------------------------
	.section	.nv.info._Z4isvvIfEvPT_S1_S1_Pi,"",@"SHT_CUDA_INFO"
	.sectionflags	@""
	.align	4


	//----- nvinfo : EIATTR_CUDA_API_VERSION
	.align		4
        /*0000*/ 	.byte	0x04, 0x37
        /*0002*/ 	.short	(.L_404 - .L_403)
.L_403:
        /*0004*/ 	.word	0x00000082


	//----- nvinfo : EIATTR_KPARAM_INFO
	.align		4
.L_404:
        /*0008*/ 	.byte	0x04, 0x17
        /*000a*/ 	.short	(.L_406 - .L_405)
.L_405:
        /*000c*/ 	.word	0x00000000
        /*0010*/ 	.short	0x0003
        /*0012*/ 	.short	0x0018
        /*0014*/ 	.byte	0x00, 0xf5, 0x21, 0x00


	//----- nvinfo : EIATTR_KPARAM_INFO
	.align		4
.L_406:
        /*0018*/ 	.byte	0x04, 0x17
        /*001a*/ 	.short	(.L_408 - .L_407)
.L_407:
        /*001c*/ 	.word	0x00000000
        /*0020*/ 	.short	0x0002
        /*0022*/ 	.short	0x0010
        /*0024*/ 	.byte	0x00, 0xf5, 0x21, 0x00


	//----- nvinfo : EIATTR_KPARAM_INFO
	.align		4
.L_408:
        /*0028*/ 	.byte	0x04, 0x17
        /*002a*/ 	.short	(.L_410 - .L_409)
.L_409:
        /*002c*/ 	.word	0x00000000
        /*0030*/ 	.short	0x0001
        /*0032*/ 	.short	0x0008
        /*0034*/ 	.byte	0x00, 0xf5, 0x21, 0x00


	//----- nvinfo : EIATTR_KPARAM_INFO
	.align		4
.L_410:
        /*0038*/ 	.byte	0x04, 0x17
        /*003a*/ 	.short	(.L_412 - .L_411)
.L_411:
        /*003c*/ 	.word	0x00000000
        /*0040*/ 	.short	0x0000
        /*0042*/ 	.short	0x0000
        /*0044*/ 	.byte	0x00, 0xf5, 0x21, 0x00


	//----- nvinfo : EIATTR_SPARSE_MMA_MASK
	.align		4
.L_412:
        /*0048*/ 	.byte	0x03, 0x50
        /*004a*/ 	.short	0x0000


	//----- nvinfo : EIATTR_MAXREG_COUNT
	.align		4
        /*004c*/ 	.byte	0x03, 0x1b
        /*004e*/ 	.short	0x00ff


	//----- nvinfo : EIATTR_MERCURY_ISA_VERSION
	.align		4
        /*0050*/ 	.byte	0x03, 0x5f
        /*0052*/ 	.short	0x0101


	//----- nvinfo : EIATTR_VRC_CTA_INIT_COUNT
	.align		4
        /*0054*/ 	.byte	0x02, 0x4a
	.zero		1
	.zero		1


	//----- nvinfo : EIATTR_EXIT_INSTR_OFFSETS
	.align		4
        /*0058*/ 	.byte	0x04, 0x1c
        /*005a*/ 	.short	(.L_414 - .L_413)


	//   ....[0]....
.L_413:
        /*005c*/ 	.word	0x00000130


	//----- nvinfo : EIATTR_CBANK_PARAM_SIZE
	.align		4
.L_414:
        /*0060*/ 	.byte	0x03, 0x19
        /*0062*/ 	.short	0x0020


	//----- nvinfo : EIATTR_PARAM_CBANK
	.align		4
        /*0064*/ 	.byte	0x04, 0x0a
        /*0066*/ 	.short	(.L_416 - .L_415)
	.align		4
.L_415:
        /*0068*/ 	.word	index@(.nv.constant0._Z4isvvIfEvPT_S1_S1_Pi)
        /*006c*/ 	.short	0x0380
        /*006e*/ 	.short	0x0020


	//----- nvinfo : EIATTR_SW_WAR
	.align		4
.L_416:
        /*0070*/ 	.byte	0x04, 0x36
        /*0072*/ 	.short	(.L_418 - .L_417)
.L_417:
        /*0074*/ 	.word	0x00000008
.L_418:


//--------------------- .nv.info._Z4isvvIiEvPT_S1_S1_Pi --------------------------
	.section	.nv.info._Z4isvvIiEvPT_S1_S1_Pi,"",@"SHT_CUDA_INFO"
	.sectionflags	@""
	.align	4


	//----- nvinfo : EIATTR_CUDA_API_VERSION
	.align		4
        /*0000*/ 	.byte	0x04, 0x37
        /*0002*/ 	.short	(.L_420 - .L_419)
.L_419:
        /*0004*/ 	.word	0x00000082


	//----- nvinfo : EIATTR_KPARAM_INFO
	.align		4
.L_420:
        /*0008*/ 	.byte	0x04, 0x17
        /*000a*/ 	.short	(.L_422 - .L_421)
.L_421:
        /*000c*/ 	.word	0x00000000
        /*0010*/ 	.short	0x0003
        /*0012*/ 	.short	0x0018
        /*0014*/ 	.byte	0x00, 0xf5, 0x21, 0x00


	//----- nvinfo : EIATTR_KPARAM_INFO
	.align		4
.L_422:
        /*0018*/ 	.byte	0x04, 0x17
        /*001a*/ 	.short	(.L_424 - .L_423)
.L_423:
        /*001c*/ 	.word	0x00000000
        /*0020*/ 	.short	0x0002
        /*0022*/ 	.short	0x0010
        /*0024*/ 	.byte	0x00, 0xf5, 0x21, 0x00


	//----- nvinfo : EIATTR_KPARAM_INFO
	.align		4
.L_424:
        /*0028*/ 	.byte	0x04, 0x17
        /*002a*/ 	.short	(.L_426 - .L_425)
.L_425:
        /*002c*/ 	.word	0x00000000
        /*0030*/ 	.short	0x0001
        /*0032*/ 	.short	0x0008
        /*0034*/ 	.byte	0x00, 0xf5, 0x21, 0x00


	//----- nvinfo : EIATTR_KPARAM_INFO
	.align		4
.L_426:
        /*0038*/ 	.byte	0x04, 0x17
        /*003a*/ 	.short	(.L_428 - .L_427)
.L_427:
        /*003c*/ 	.word	0x00000000
        /*0040*/ 	.short	0x0000
        /*0042*/ 	.short	0x0000
        /*0044*/ 	.byte	0x00, 0xf5, 0x21, 0x00


	//----- nvinfo : EIATTR_SPARSE_MMA_MASK
	.align		4
.L_428:
        /*0048*/ 	.byte	0x03, 0x50
        /*004a*/ 	.short	0x0000


	//----- nvinfo : EIATTR_MAXREG_COUNT
	.align		4
        /*004c*/ 	.byte	0x03, 0x1b
        /*004e*/ 	.short	0x00ff


	//----- nvinfo : EIATTR_MERCURY_ISA_VERSION
	.align		4
        /*0050*/ 	.byte	0x03, 0x5f
        /*0052*/ 	.short	0x0101


	//----- nvinfo : EIATTR_VRC_CTA_INIT_COUNT
	.align		4
        /*0054*/ 	.byte	0x02, 0x4a
	.zero		1
	.zero		1


	//----- nvinfo : EIATTR_EXIT_INSTR_OFFSETS
	.align		4
        /*0058*/ 	.byte	0x04, 0x1c
        /*005a*/ 	.short	(.L_430 - .L_429)


	//   ....[0]....
.L_429:
        /*005c*/ 	.word	0x00000130


	//----- nvinfo : EIATTR_CBANK_PARAM_SIZE
	.align		4
.L_430:
        /*0060*/ 	.byte	0x03, 0x19
        /*0062*/ 	.short	0x0020


	//----- nvinfo : EIATTR_PARAM_CBANK
	.align		4
        /*0064*/ 	.byte	0x04, 0x0a
        /*0066*/ 	.short	(.L_432 - .L_431)
	.align		4
.L_431:
        /*0068*/ 	.word	index@(.nv.constant0._Z4isvvIiEvPT_S1_S1_Pi)
        /*006c*/ 	.short	0x0380
        /*006e*/ 	.short	0x0020


	//----- nvinfo : EIATTR_SW_WAR
	.align		4
.L_432:
        /*0070*/ 	.byte	0x04, 0x36
        /*0072*/ 	.short	(.L_434 - .L_433)
.L_433:
        /*0074*/ 	.word	0x00000008
.L_434:


//--------------------- .nv.info._Z4irvvIdEvPT_S1_S1_Pi --------------------------
	.section	.nv.info._Z4irvvIdEvPT_S1_S1_Pi,"",@"SHT_CUDA_INFO"
	.sectionflags	@""
	.align	4


	//----- nvinfo : EIATTR_CUDA_API_VERSION
	.align		4
        /*0000*/ 	.byte	0x04, 0x37
        /*0002*/ 	.short	(.L_436 - .L_435)
.L_435:
        /*0004*/ 	.word	0x00000082


	//----- nvinfo : EIATTR_KPARAM_INFO
	.align		4
.L_436:
        /*0008*/ 	.byte	0x04, 0x17
        /*000a*/ 	.short	(.L_438 - .L_437)
.L_437:
        /*000c*/ 	.word	0x00000000
        /*0010*/ 	.short	0x0003
        /*0012*/ 	.short	0x0018
        /*0014*/ 	.byte	0x00, 0xf5, 0x21, 0x00


	//----- nvinfo : EIATTR_KPARAM_INFO
	.align		4
.L_438:
        /*0018*/ 	.byte	0x04, 0x17
        /*001a*/ 	.short	(.L_440 - .L_439)
.L_439:
        /*001c*/ 	.word	0x00000000
        /*0020*/ 	.short	0x0002
        /*0022*/ 	.short	0x0010
        /*0024*/ 	.byte	0x00, 0xf5, 0x21, 0x00


	//----- nvinfo : EIATTR_KPARAM_INFO
	.align		4
.L_440:
        /*0028*/ 	.byte	0x04, 0x17
        /*002a*/ 	.short	(.L_442 - .L_441)
.L_441:
        /*002c*/ 	.word	0x00000000
        /*0030*/ 	.short	0x0001
        /*0032*/ 	.short	0x0008
        /*0034*/ 	.byte	0x00, 0xf5, 0x21, 0x00


	//----- nvinfo : EIATTR_KPARAM_INFO
	.align		4
.L_442:
        /*0038*/ 	.byte	0x04, 0x17
        /*003a*/ 	.short	(.L_444 - .L_443)
.L_443:
        /*003c*/ 	.word	0x00000000
        /*0040*/ 	.short	0x0000
        /*0042*/ 	.short	0x0000
        /*0044*/ 	.byte	0x00, 0xf5, 0x21, 0x00


	//----- nvinfo : EIATTR_SPARSE_MMA_MASK
	.align		4
.L_444:
        /*0048*/ 	.byte	0x03, 0x50
        /*004a*/ 	.short	0x0000


	//----- nvinfo : EIATTR_MAXREG_COUNT
	.align		4
        /*004c*/ 	.byte	0x03, 0x1b
        /*004e*/ 	.short	0x00ff


	//----- nvinfo : EIATTR_MERCURY_ISA_VERSION
	.align		4
        /*0050*/ 	.byte	0x03, 0x5f
        /*0052*/ 	.short	0x0101


	//----- nvinfo : EIATTR_VRC_CTA_INIT_COUNT
	.align		4
        /*0054*/ 	.byte	0x02, 0x4a
	.zero		1
	.zero		1


	//----- nvinfo : EIATTR_EXIT_INSTR_OFFSETS
	.align		4
        /*0058*/ 	.byte	0x04, 0x1c
        /*005a*/ 	.short	(.L_446 - .L_445)


	//   ....[0]....
.L_445:
        /*005c*/ 	.word	0x00000130


	//----- nvinfo : EIATTR_CBANK_PARAM_SIZE
	.align		4
.L_446:
        /*0060*/ 	.byte	0x03, 0x19
        /*0062*/ 	.short	0x0020


	//----- nvinfo : EIATTR_PARAM_CBANK
	.align		4
        /*0064*/ 	.byte	0x04, 0x0a
        /*0066*/ 	.short	(.L_448 - .L_447)
	.align		4
.L_447:
        /*0068*/ 	.word	index@(.nv.constant0._Z4irvvIdEvPT_S1_S1_Pi)
        /*006c*/ 	.short	0x0380
        /*006e*/ 	.short	0x0020


	//----- nvinfo : EIATTR_SW_WAR
	.align		4
.L_448:
        /*0070*/ 	.byte	0x04, 0x36
        /*0072*/ 	.short	(.L_450 - .L_449)
.L_449:
        /*0074*/ 	.word	0x00000008
.L_450:


//--------------------- .nv.info._Z4irvvIfEvPT_S1_S1_Pi --------------------------
	.section	.nv.info._Z4irvvIfEvPT_S1_S1_Pi,"",@"SHT_CUDA_INFO"
	.sectionflags	@""
	.align	4


	//----- nvinfo : EIATTR_CUDA_API_VERSION
	.align		4
        /*0000*/ 	.byte	0x04, 0x37
        /*0002*/ 	.short	(.L_452 - .L_451)
.L_451:
        /*0004*/ 	.word	0x00000082


	//----- nvinfo : EIATTR_KPARAM_INFO
	.align		4
.L_452:
        /*0008*/ 	.byte	0x04, 0x17
        /*000a*/ 	.short	(.L_454 - .L_453)
.L_453:
        /*000c*/ 	.word	0x00000000
        /*0010*/ 	.short	0x0003
        /*0012*/ 	.short	0x0018
        /*0014*/ 	.byte	0x00, 0xf5, 0x21, 0x00


	//----- nvinfo : EIATTR_KPARAM_INFO
	.align		4
.L_454:
        /*0018*/ 	.byte	0x04, 0x17
        /*001a*/ 	.short	(.L_456 - .L_455)
.L_455:
        /*001c*/ 	.word	0x00000000
        /*0020*/ 	.short	0x0002
        /*0022*/ 	.short	0x0010
        /*0024*/ 	.byte	0x00, 0xf5, 0x21, 0x00


	//----- nvinfo : EIATTR_KPARAM_INFO
	.align		4
.L_456:
        /*0028*/ 	.byte	0x04, 0x17
        /*002a*/ 	.short	(.L_458 - .L_457)
.L_457:
        /*002c*/ 	.word	0x00000000
        /*0030*/ 	.short	0x0001
        /*0032*/ 	.short	0x0008
        /*0034*/ 	.byte	0x00, 0xf5, 0x21, 0x00


	//----- nvinfo : EIATTR_KPARAM_INFO
	.align		4
.L_458:
        /*0038*/ 	.byte	0x04, 0x17
        /*003a*/ 	.short	(.L_460 - .L_459)
.L_459:
        /*003c*/ 	.word	0x00000000
        /*0040*/ 	.short	0x0000
        /*0042*/ 	.short	0x0000
        /*0044*/ 	.byte	0x00, 0xf5, 0x21, 0x00


	//----- nvinfo : EIATTR_SPARSE_MMA_MASK
	.align		4
.L_460:
        /*0048*/ 	.byte	0x03, 0x50
        /*004a*/ 	.short	0x0000


	//----- nvinfo : EIATTR_MAXREG_COUNT
	.align		4
        /*004c*/ 	.byte	0x03, 0x1b
        /*004e*/ 	.short	0x00ff


	//----- nvinfo : EIATTR_MERCURY_ISA_VERSION
	.align		4
        /*0050*/ 	.byte	0x03, 0x5f
        /*0052*/ 	.short	0x0101


	//----- nvinfo : EIATTR_VRC_CTA_INIT_COUNT
	.align		4
        /*0054*/ 	.byte	0x02, 0x4a
	.zero		1
	.zero		1


	//----- nvinfo : EIATTR_EXIT_INSTR_OFFSETS
	.align		4
        /*0058*/ 	.byte	0x04, 0x1c
        /*005a*/ 	.short	(.L_462 - .L_461)


	//   ....[0]....
.L_461:
        /*005c*/ 	.word	0x00000130


	//----- nvinfo : EIATTR_CBANK_PARAM_SIZE
	.align		4
.L_462:
        /*0060*/ 	.byte	0x03, 0x19
        /*0062*/ 	.short	0x0020


	//----- nvinfo : EIATTR_PARAM_CBANK
	.align		4
        /*0064*/ 	.byte	0x04, 0x0a
        /*0066*/ 	.short	(.L_464 - .L_463)
	.align		4
.L_463:
        /*0068*/ 	.word	index@(.nv.constant0._Z4irvvIfEvPT_S1_S1_Pi)
        /*006c*/ 	.short	0x0380
        /*006e*/ 	.short	0x0020


	//----- nvinfo : EIATTR_SW_WAR
	.align		4
.L_464:
        /*0070*/ 	.byte	0x04, 0x36
        /*0072*/ 	.short	(.L_466 - .L_465)
.L_465:
        /*0074*/ 	.word	0x00000008
.L_466:


//--------------------- .nv.info._Z4irvvIiEvPT_S1_S1_Pi --------------------------
	.section	.nv.info._Z4irvvIiEvPT_S1_S1_Pi,"",@"SHT_CUDA_INFO"
	.sectionflags	@""
	.align	4


	//----- nvinfo : EIATTR_CUDA_API_VERSION
	.align		4
        /*0000*/ 	.byte	0x04, 0x37
        /*0002*/ 	.short	(.L_468 - .L_467)
.L_467:
        /*0004*/ 	.word	0x00000082


	//----- nvinfo : EIATTR_KPARAM_INFO
	.align		4
.L_468:
        /*0008*/ 	.byte	0x04, 0x17
        /*000a*/ 	.short	(.L_470 - .L_469)
.L_469:
        /*000c*/ 	.word	0x00000000
        /*0010*/ 	.short	0x0003
        /*0012*/ 	.short	0x0018
        /*0014*/ 	.byte	0x00, 0xf5, 0x21, 0x00


	//----- nvinfo : EIATTR_KPARAM_INFO
	.align		4
.L_470:
        /*0018*/ 	.byte	0x04, 0x17
        /*001a*/ 	.short	(.L_472 - .L_471)
.L_471:
        /*001c*/ 	.word	0x00000000
        /*0020*/ 	.short	0x0002
        /*0022*/ 	.short	0x0010
        /*0024*/ 	.byte	0x00, 0xf5, 0x21, 0x00


	//----- nvinfo : EIATTR_KPARAM_INFO
	.align		4
.L_472:
        /*0028*/ 	.byte	0x04, 0x17
        /*002a*/ 	.short	(.L_474 - .L_473)
.L_473:
        /*002c*/ 	.word	0x00000000
        /*0030*/ 	.short	0x0001
        /*0032*/ 	.short	0x0008
        /*0034*/ 	.byte	0x00, 0xf5, 0x21, 0x00


	//----- nvinfo : EIATTR_KPARAM_INFO
	.align		4
.L_474:
        /*0038*/ 	.byte	0x04, 0x17
        /*003a*/ 	.short	(.L_476 - .L_475)
.L_475:
        /*003c*/ 	.word	0x00000000
        /*0040*/ 	.short	0x0000
        /*0042*/ 	.short	0x0000
        /*0044*/ 	.byte	0x00, 0xf5, 0x21, 0x00


	//----- nvinfo : EIATTR_SPARSE_MMA_MASK
	.align		4
.L_476:
        /*0048*/ 	.byte	0x03, 0x50
        /*004a*/ 	.short	0x0000


	//----- nvinfo : EIATTR_MAXREG_COUNT
	.align		4
        /*004c*/ 	.byte	0x03, 0x1b
        /*004e*/ 	.short	0x00ff


	//----- nvinfo : EIATTR_MERCURY_ISA_VERSION
	.align		4
        /*0050*/ 	.byte	0x03, 0x5f
        /*0052*/ 	.short	0x0101


	//----- nvinfo : EIATTR_VRC_CTA_INIT_COUNT
	.align		4
        /*0054*/ 	.byte	0x02, 0x4a
	.zero		1
	.zero		1


	//----- nvinfo : EIATTR_EXIT_INSTR_OFFSETS
	.align		4
        /*0058*/ 	.byte	0x04, 0x1c
        /*005a*/ 	.short	(.L_478 - .L_477)


	//   ....[0]....
.L_477:
        /*005c*/ 	.word	0x00000130


	//----- nvinfo : EIATTR_CBANK_PARAM_SIZE
	.align		4
.L_478:
        /*0060*/ 	.byte	0x03, 0x19
        /*0062*/ 	.short	0x0020


	//----- nvinfo : EIATTR_PARAM_CBANK
	.align		4
        /*0064*/ 	.byte	0x04, 0x0a
        /*0066*/ 	.short	(.L_480 - .L_479)
	.align		4
.L_479:
        /*0068*/ 	.word	index@(.nv.constant0._Z4irvvIiEvPT_S1_S1_Pi)
        /*006c*/ 	.short	0x0380
        /*006e*/ 	.short	0x0020


	//----- nvinfo : EIATTR_SW_WAR
	.align		4
.L_480:
        /*0070*/ 	.byte	0x04, 0x36
        /*0072*/ 	.short	(.L_482 - .L_481)
.L_481:
        /*0074*/ 	.word	0x00000008
.L_482:


//--------------------- .nv.info._Z4stvvIdEvPT_S1_S1_i --------------------------
	.section	.nv.info._Z4stvvIdEvPT_S1_S1_i,"",@"SHT_CUDA_INFO"
	.sectionflags	@""
	.align	4


	//----- nvinfo : EIATTR_CUDA_API_VERSION
	.align		4
        /*0000*/ 	.byte	0x04, 0x37
        /*0002*/ 	.short	(.L_484 - .L_483)
.L_483:
        /*0004*/ 	.word	0x00000082


	//----- nvinfo : EIATTR_KPARAM_INFO
	.align		4
.L_484:
        /*0008*/ 	.byte	0x04, 0x17
        /*000a*/ 	.short	(.L_486 - .L_485)
.L_485:
        /*000c*/ 	.word	0x00000000
        /*0010*/ 	.short	0x0003
        /*0012*/ 	.short	0x0018
        /*0014*/ 	.byte	0x00, 0xf0, 0x11, 0x00


	//----- nvinfo : EIATTR_KPARAM_INFO
	.align		4
.L_486:
        /*0018*/ 	.byte	0x04, 0x17
        /*001a*/ 	.short	(.L_488 - .L_487)
.L_487:
        /*001c*/ 	.word	0x00000000
        /*0020*/ 	.short	0x0002
        /*0022*/ 	.short	0x0010
        /*0024*/ 	.byte	0x00, 0xf5, 0x21, 0x00


	//----- nvinfo : EIATTR_KPARAM_INFO
	.align		4
.L_488:
        /*0028*/ 	.byte	0x04, 0x17
        /*002a*/ 	.short	(.L_490 - .L_489)
.L_489:
        /*002c*/ 	.word	0x00000000
        /*0030*/ 	.short	0x0001
        /*0032*/ 	.short	0x0008
        /*0034*/ 	.byte	0x00, 0xf5, 0x21, 0x00


	//----- nvinfo : EIATTR_KPARAM_INFO
	.align		4
.L_490:
        /*0038*/ 	.byte	0x04, 0x17
        /*003a*/ 	.short	(.L_492 - .L_491)
.L_491:
        /*003c*/ 	.word	0x00000000
        /*0040*/ 	.short	0x0000
        /*0042*/ 	.short	0x0000
        /*0044*/ 	.byte	0x00, 0xf5, 0x21, 0x00


	//----- nvinfo : EIATTR_SPARSE_MMA_MASK
	.align		4
.L_492:
        /*0048*/ 	.byte	0x03, 0x50
        /*004a*/ 	.short	0x0000


	//----- nvinfo : EIATTR_MAXREG_COUNT
	.align		4
        /*004c*/ 	.byte	0x03, 0x1b
        /*004e*/ 	.short	0x00ff


	//----- nvinfo : EIATTR_MERCURY_ISA_VERSION
	.align		4
        /*0050*/ 	.byte	0x03, 0x5f
        /*0052*/ 	.short	0x0101


	//----- nvinfo : EIATTR_VRC_CTA_INIT_COUNT
	.align		4
        /*0054*/ 	.byte	0x02, 0x4a
	.zero		1
	.zero		1


	//----- nvinfo : EIATTR_EXIT_INSTR_OFFSETS
	.align		4
        /*0058*/ 	.byte	0x04, 0x1c
        /*005a*/ 	.short	(.L_494 - .L_493)


	//   ....[0]....
.L_493:
        /*005c*/ 	.word	0x00000120


	//----- nvinfo : EIATTR_CBANK_PARAM_SIZE
	.align		4
.L_494:
        /*0060*/ 	.byte	0x03, 0x19
        /*0062*/ 	.short	0x001c


	//----- nvinfo : EIATTR_PARAM_CBANK
	.align		4
        /*0064*/ 	.byte	0x04, 0x0a
        /*0066*/ 	.short	(.L_496 - .L_495)
	.align		4
.L_495:
        /*0068*/ 	.word	index@(.nv.constant0._Z4stvvIdEvPT_S1_S1_i)
        /*006c*/ 	.short	0x0380
        /*006e*/ 	.short	0x001c


	//----- nvinfo : EIATTR_SW_WAR
	.align		4
.L_496:
        /*0070*/ 	.byte	0x04, 0x36
        /*0072*/ 	.short	(.L_498 - .L_497)
.L_497:
        /*0074*/ 	.word	0x00000008
.L_498:


//--------------------- .nv.info._Z4stvvIfEvPT_S1_S1_i --------------------------
	.section	.nv.info._Z4stvvIfEvPT_S1_S1_i,"",@"SHT_CUDA_INFO"
	.sectionflags	@""
	.align	4


	//----- nvinfo : EIATTR_CUDA_API_VERSION
	.align		4
        /*0000*/ 	.byte	0x04, 0x37
        /*0002*/ 	.short	(.L_500 - .L_499)
.L_499:
        /*0004*/ 	.word	0x00000082


	//----- nvinfo : EIATTR_KPARAM_INFO
	.align		4
.L_500:
        /*0008*/ 	.byte	0x04, 0x17
        /*000a*/ 	.short	(.L_502 - .L_501)
.L_501:
        /*000c*/ 	.word	0x00000000
        /*0010*/ 	.short	0x0003
        /*0012*/ 	.short	0x0018
        /*0014*/ 	.byte	0x00, 0xf0, 0x11, 0x00


	//----- nvinfo : EIATTR_KPARAM_INFO
	.align		4
.L_502:
        /*0018*/ 	.byte	0x04, 0x17
        /*001a*/ 	.short	(.L_504 - .L_503)
.L_503:
        /*001c*/ 	.word	0x00000000
        /*0020*/ 	.short	0x0002
        /*0022*/ 	.short	0x0010
        /*0024*/ 	.byte	0x00, 0xf5, 0x21, 0x00


	//----- nvinfo : EIATTR_KPARAM_INFO
	.align		4
.L_504:
        /*0028*/ 	.byte	0x04, 0x17
        /*002a*/ 	.short	(.L_506 - .L_505)
.L_505:
        /*002c*/ 	.word	0x00000000
        /*0030*/ 	.short	0x0001
        /*0032*/ 	.short	0x0008
        /*0034*/ 	.byte	0x00, 0xf5, 0x21, 0x00


	//----- nvinfo : EIATTR_KPARAM_INFO
	.align		4
.L_506:
        /*0038*/ 	.byte	0x04, 0x17
        /*003a*/ 	.short	(.L_508 - .L_507)
.L_507:
        /*003c*/ 	.word	0x00000000
        /*0040*/ 	.short	0x0000
        /*0042*/ 	.short	0x0000
        /*0044*/ 	.byte	0x00, 0xf5, 0x21, 0x00


	//----- nvinfo : EIATTR_SPARSE_MMA_MASK
	.align		4
.L_508:
        /*0048*/ 	.byte	0x03, 0x50
        /*004a*/ 	.short	0x0000


	//----- nvinfo : EIATTR_MAXREG_COUNT
	.align		4
        /*004c*/ 	.byte	0x03, 0x1b
        /*004e*/ 	.short	0x00ff


	//----- nvinfo : EIATTR_MERCURY_ISA_VERSION
	.align		4
        /*0050*/ 	.byte	0x03, 0x5f
        /*0052*/ 	.short	0x0101


	//----- nvinfo : EIATTR_VRC_CTA_INIT_COUNT
	.align		4
        /*0054*/ 	.byte	0x02, 0x4a
	.zero		1
	.zero		1


	//----- nvinfo : EIATTR_EXIT_INSTR_OFFSETS
	.align		4
        /*0058*/ 	.byte	0x04, 0x1c
        /*005a*/ 	.short	(.L_510 - .L_509)


	//   ....[0]....
.L_509:
        /*005c*/ 	.word	0x00000120


	//----- nvinfo : EIATTR_CBANK_PARAM_SIZE
	.align		4
.L_510:
        /*0060*/ 	.byte	0x03, 0x19
        /*0062*/ 	.short	0x001c


	//----- nvinfo : EIATTR_PARAM_CBANK
	.align		4
        /*0064*/ 	.byte	0x04, 0x0a
        /*0066*/ 	.short	(.L_512 - .L_511)
	.align		4
.L_511:
        /*0068*/ 	.word	index@(.nv.constant0._Z4stvvIfEvPT_S1_S1_i)
        /*006c*/ 	.short	0x0380
        /*006e*/ 	.short	0x001c


	//----- nvinfo : EIATTR_SW_WAR
	.align		4
.L_512:
        /*0070*/ 	.byte	0x04, 0x36
        /*0072*/ 	.short	(.L_514 - .L_513)
.L_513:
        /*0074*/ 	.word	0x00000008
.L_514:


//--------------------- .nv.info._Z4stvvIiEvPT_S1_S1_i --------------------------
	.section	.nv.info._Z4stvvIiEvPT_S1_S1_i,"",@"SHT_CUDA_INFO"
	.sectionflags	@""
	.align	4


	//----- nvinfo : EIATTR_CUDA_API_VERSION
	.align		4
        /*0000*/ 	.byte	0x04, 0x37
        /*0002*/ 	.short	(.L_516 - .L_515)
.L_515:
        /*0004*/ 	.word	0x00000082


	//----- nvinfo : EIATTR_KPARAM_INFO
	.align		4
.L_516:
        /*0008*/ 	.byte	0x04, 0x17
        /*000a*/ 	.short	(.L_518 - .L_517)
.L_517:
        /*000c*/ 	.word	0x00000000
        /*0010*/ 	.short	0x0003
        /*0012*/ 	.short	0x0018
        /*0014*/ 	.byte	0x00, 0xf0, 0x11, 0x00


	//----- nvinfo : EIATTR_KPARAM_INFO
	.align		4
.L_518:
        /*0018*/ 	.byte	0x04, 0x17
        /*001a*/ 	.short	(.L_520 - .L_519)
.L_519:
        /*001c*/ 	.word	0x00000000
        /*0020*/ 	.short	0x0002
        /*0022*/ 	.short	0x0010
        /*0024*/ 	.byte	0x00, 0xf5, 0x21, 0x00


	//----- nvinfo : EIATTR_KPARAM_INFO
	.align		4
.L_520:
        /*0028*/ 	.byte	0x04, 0x17
        /*002a*/ 	.short	(.L_522 - .L_521)
.L_521:
        /*002c*/ 	.word	0x00000000
        /*0030*/ 	.short	0x0001
        /*0032*/ 	.short	0x0008
        /*0034*/ 	.byte	0x00, 0xf5, 0x21, 0x00


	//----- nvinfo : EIATTR_KPARAM_INFO
	.align		4
.L_522:
        /*0038*/ 	.byte	0x04, 0x17
        /*003a*/ 	.short	(.L_524 - .L_523)
.L_523:
        /*003c*/ 	.word	0x00000000
        /*0040*/ 	.short	0x0000
        /*0042*/ 	.short	0x0000
        /*0044*/ 	.byte	0x00, 0xf5, 0x21, 0x00


	//----- nvinfo : EIATTR_SPARSE_MMA_MASK
	.align		4
.L_524:
        /*0048*/ 	.byte	0x03, 0x50
        /*004a*/ 	.short	0x0000


	//----- nvinfo : EIATTR_MAXREG_COUNT
	.align		4
        /*004c*/ 	.byte	0x03, 0x1b
        /*004e*/ 	.short	0x00ff


	//----- nvinfo : EIATTR_MERCURY_ISA_VERSION
	.align		4
        /*0050*/ 	.byte	0x03, 0x5f
        /*0052*/ 	.short	0x0101


	//----- nvinfo : EIATTR_VRC_CTA_INIT_COUNT
	.align		4
        /*0054*/ 	.byte	0x02, 0x4a
	.zero		1
	.zero		1


	//----- nvinfo : EIATTR_EXIT_INSTR_OFFSETS
	.align		4
        /*0058*/ 	.byte	0x04, 0x1c
        /*005a*/ 	.short	(.L_526 - .L_525)


	//   ....[0]....
.L_525:
        /*005c*/ 	.word	0x00000120


	//----- nvinfo : EIATTR_CBANK_PARAM_SIZE
	.align		4
.L_526:
        /*0060*/ 	.byte	0x03, 0x19
        /*0062*/ 	.short	0x001c


	//----- nvinfo : EIATTR_PARAM_CBANK
	.align		4
        /*0064*/ 	.byte	0x04, 0x0a
        /*0066*/ 	.short	(.L_528 - .L_527)
	.align		4
.L_527:
        /*0068*/ 	.word	index@(.nv.constant0._Z4stvvIiEvPT_S1_S1_i)
        /*006c*/ 	.short	0x0380
        /*006e*/ 	.short	0x001c


	//----- nvinfo : EIATTR_SW_WAR
	.align		4
.L_528:
        /*0070*/ 	.byte	0x04, 0x36
        /*0072*/ 	.short	(.L_530 - .L_529)
.L_529:
        /*0074*/ 	.word	0x00000008
.L_530:


//--------------------- .nv.info._Z4gevvIdEvPT_S1_S1_ --------------------------
	.section	.nv.info._Z4gevvIdEvPT_S1_S1_,"",@"SHT_CUDA_INFO"
	.sectionflags	@""
	.align	4


	//----- nvinfo : EIATTR_CUDA_API_VERSION
	.align		4
        /*0000*/ 	.byte	0x04, 0x37
        /*0002*/ 	.short	(.L_532 - .L_531)
.L_531:
        /*0004*/ 	.word	0x00000082


	//----- nvinfo : EIATTR_KPARAM_INFO
	.align		4
.L_532:
        /*0008*/ 	.byte	0x04, 0x17
        /*000a*/ 	.short	(.L_534 - .L_533)
.L_533:
        /*000c*/ 	.word	0x00000000
        /*0010*/ 	.short	0x0002
        /*0012*/ 	.short	0x0010
        /*0014*/ 	.byte	0x00, 0xf5, 0x21, 0x00


	//----- nvinfo : EIATTR_KPARAM_INFO
	.align		4
.L_534:
        /*0018*/ 	.byte	0x04, 0x17
        /*001a*/ 	.short	(.L_536 - .L_535)
.L_535:
        /*001c*/ 	.word	0x00000000
        /*0020*/ 	.short	0x0001
        /*0022*/ 	.short	0x0008
        /*0024*/ 	.byte	0x00, 0xf5, 0x21, 0x00


	//----- nvinfo : EIATTR_KPARAM_INFO
	.align		4
.L_536:
        /*0028*/ 	.byte	0x04, 0x17
        /*002a*/ 	.short	(.L_538 - .L_537)
.L_537:
        /*002c*/ 	.word	0x00000000
        /*0030*/ 	.short	0x0000
        /*0032*/ 	.short	0x0000
        /*0034*/ 	.byte	0x00, 0xf5, 0x21, 0x00


	//----- nvinfo : EIATTR_SPARSE_MMA_MASK
	.align		4
.L_538:
        /*0038*/ 	.byte	0x03, 0x50
        /*003a*/ 	.short	0x0000


	//----- nvinfo : EIATTR_MAXREG_COUNT
	.align		4
        /*003c*/ 	.byte	0x03, 0x1b
        /*003e*/ 	.short	0x00ff


	//----- nvinfo : EIATTR_MERCURY_ISA_VERSION
	.align		4
        /*0040*/ 	.byte	0x03, 0x5f
        /*0042*/ 	.short	0x0101


	//----- nvinfo : EIATTR_VRC_CTA_INIT_COUNT
	.align		4
        /*0044*/ 	.byte	0x02, 0x4a
	.zero		1
	.zero		1


	//----- nvinfo : EIATTR_EXIT_INSTR_OFFSETS
	.align		4
        /*0048*/ 	.byte	0x04, 0x1c
        /*004a*/ 	.short	(.L_540 - .L_539)


	//   ....[0]....
.L_539:
        /*004c*/ 	.word	0x00000100


	//----- nvinfo : EIATTR_CBANK_PARAM_SIZE
	.align		4
.L_540:
        /*0050*/ 	.byte	0x03, 0x19
        /*0052*/ 	.short	0x0018


	//----- nvinfo : EIATTR_PARAM_CBANK
	.align		4
        /*0054*/ 	.byte	0x04, 0x0a
        /*0056*/ 	.short	(.L_542 - .L_541)
	.align		4
.L_541:
        /*0058*/ 	.word	index@(.nv.constant0._Z4gevvIdEvPT_S1_S1_)
        /*005c*/ 	.short	0x0380
        /*005e*/ 	.short	0x0018


	//----- nvinfo : EIATTR_SW_WAR
	.align		4
.L_542:
        /*0060*/ 	.byte	0x04, 0x36
        /*0062*/ 	.short	(.L_544 - .L_543)
.L_543:
        /*0064*/ 	.word	0x00000008
.L_544:


//--------------------- .nv.info._Z4gevvIfEvPT_S1_S1_ --------------------------
	.section	.nv.info._Z4gevvIfEvPT_S1_S1_,"",@"SHT_CUDA_INFO"
	.sectionflags	@""
	.align	4


	//----- nvinfo : EIATTR_CUDA_API_VERSION
	.align		4
        /*0000*/ 	.byte	0x04, 0x37
        /*0002*/ 	.short	(.L_546 - .L_545)
.L_545:
        /*0004*/ 	.word	0x00000082


	//----- nvinfo : EIATTR_KPARAM_INFO
	.align		4
.L_546:
        /*0008*/ 	.byte	0x04, 0x17
        /*000a*/ 	.short	(.L_548 - .L_547)
.L_547:
        /*000c*/ 	.word	0x00000000
        /*0010*/ 	.short	0x0002
        /*0012*/ 	.short	0x0010
        /*0014*/ 	.byte	0x00, 0xf5, 0x21, 0x00


	//----- nvinfo : EIATTR_KPARAM_INFO
	.align		4
.L_548:
        /*0018*/ 	.byte	0x04, 0x17
        /*001a*/ 	.short	(.L_550 - .L_549)
.L_549:
        /*001c*/ 	.word	0x00000000
        /*0020*/ 	.short	0x0001
        /*0022*/ 	.short	0x0008
        /*0024*/ 	.byte	0x00, 0xf5, 0x21, 0x00


	//----- nvinfo : EIATTR_KPARAM_INFO
	.align		4
.L_550:
        /*0028*/ 	.byte	0x04, 0x17
        /*002a*/ 	.short	(.L_552 - .L_551)
.L_551:
        /*002c*/ 	.word	0x00000000
        /*0030*/ 	.short	0x0000
        /*0032*/ 	.short	0x0000
        /*0034*/ 	.byte	0x00, 0xf5, 0x21, 0x00


	//----- nvinfo : EIATTR_SPARSE_MMA_MASK
	.align		4
.L_552:
        /*0038*/ 	.byte	0x03, 0x50
        /*003a*/ 	.short	0x0000


	//----- nvinfo : EIATTR_MAXREG_COUNT
	.align		4
        /*003c*/ 	.byte	0x03, 0x1b
        /*003e*/ 	.short	0x00ff


	//----- nvinfo : EIATTR_MERCURY_ISA_VERSION
	.align		4
        /*0040*/ 	.byte	0x03, 0x5f
        /*0042*/ 	.short	0x0101


	//----- nvinfo : EIATTR_VRC_CTA_INIT_COUNT
	.align		4
        /*0044*/ 	.byte	0x02, 0x4a
	.zero		1
	.zero		1


	//----- nvinfo : EIATTR_EXIT_INSTR_OFFSETS
	.align		4
        /*0048*/ 	.byte	0x04, 0x1c
        /*004a*/ 	.short	(.L_554 - .L_553)


	//   ....[0]....
.L_553:
        /*004c*/ 	.word	0x00000100


	//----- nvinfo : EIATTR_CBANK_PARAM_SIZE
	.align		4
.L_554:
        /*0050*/ 	.byte	0x03, 0x19
        /*0052*/ 	.short	0x0018


	//----- nvinfo : EIATTR_PARAM_CBANK
	.align		4
        /*0054*/ 	.byte	0x04, 0x0a
        /*0056*/ 	.short	(.L_556 - .L_555)
	.align		4
.L_555:
        /*0058*/ 	.word	index@(.nv.constant0._Z4gevvIfEvPT_S1_S1_)
        /*005c*/ 	.short	0x0380
        /*005e*/ 	.short	0x0018


	//----- nvinfo : EIATTR_SW_WAR
	.align		4
.L_556:
        /*0060*/ 	.byte	0x04, 0x36
        /*0062*/ 	.short	(.L_558 - .L_557)
.L_557:
        /*0064*/ 	.word	0x00000008
.L_558:


//--------------------- .nv.info._Z4gevvIiEvPT_S1_S1_ --------------------------
	.section	.nv.info._Z4gevvIiEvPT_S1_S1_,"",@"SHT_CUDA_INFO"
	.sectionflags	@""
	.align	4


	//----- nvinfo : EIATTR_CUDA_API_VERSION
	.align		4
        /*0000*/ 	.byte	0x04, 0x37
        /*0002*/ 	.short	(.L_560 - .L_559)
.L_559:
        /*0004*/ 	.word	0x00000082


	//----- nvinfo : EIATTR_KPARAM_INFO
	.align		4
.L_560:
        /*0008*/ 	.byte	0x04, 0x17
        /*000a*/ 	.short	(.L_562 - .L_561)
.L_561:
        /*000c*/ 	.word	0x00000000
        /*0010*/ 	.short	0x0002
        /*0012*/ 	.short	0x0010
        /*0014*/ 	.byte	0x00, 0xf5, 0x21, 0x00


	//----- nvinfo : EIATTR_KPARAM_INFO
	.align		4
.L_562:
        /*0018*/ 	.byte	0x04, 0x17
        /*001a*/ 	.short	(.L_564 - .L_563)
.L_563:
        /*001c*/ 	.word	0x00000000
        /*0020*/ 	.short	0x0001
        /*0022*/ 	.short	0x0008
        /*0024*/ 	.byte	0x00, 0xf5, 0x21, 0x00


	//----- nvinfo : EIATTR_KPARAM_INFO
	.align		4
.L_564:
        /*0028*/ 	.byte	0x04, 0x17
        /*002a*/ 	.short	(.L_566 - .L_565)
.L_565:
        /*002c*/ 	.word	0x00000000
        /*0030*/ 	.short	0x0000
        /*0032*/ 	.short	0x0000
        /*0034*/ 	.byte	0x00, 0xf5, 0x21, 0x00


	//----- nvinfo : EIATTR_SPARSE_MMA_MASK
	.align		4
.L_566:
        /*0038*/ 	.byte	0x03, 0x50
        /*003a*/ 	.short	0x0000


	//----- nvinfo : EIATTR_MAXREG_COUNT
	.align		4
        /*003c*/ 	.byte	0x03, 0x1b
        /*003e*/ 	.short	0x00ff


	//----- nvinfo : EIATTR_MERCURY_ISA_VERSION
	.align		4
        /*0040*/ 	.byte	0x03, 0x5f
        /*0042*/ 	.short	0x0101


	//----- nvinfo : EIATTR_VRC_CTA_INIT_COUNT
	.align		4
        /*0044*/ 	.byte	0x02, 0x4a
	.zero		1
	.zero		1


	//----- nvinfo : EIATTR_EXIT_INSTR_OFFSETS
	.align		4
        /*0048*/ 	.byte	0x04, 0x1c
        /*004a*/ 	.short	(.L_568 - .L_567)


	//   ....[0]....
.L_567:
        /*004c*/ 	.word	0x00000100


	//----- nvinfo : EIATTR_CBANK_PARAM_SIZE
	.align		4
.L_568:
        /*0050*/ 	.byte	0x03, 0x19
        /*0052*/ 	.short	0x0018


	//----- nvinfo : EIATTR_PARAM_CBANK
	.align		4
        /*0054*/ 	.byte	0x04, 0x0a
        /*0056*/ 	.short	(.L_570 - .L_569)
	.align		4
.L_569:
        /*0058*/ 	.word	index@(.nv.constant0._Z4gevvIiEvPT_S1_S1_)
        /*005c*/ 	.short	0x0380
        /*005e*/ 	.short	0x0018


	//----- nvinfo : EIATTR_SW_WAR
	.align		4
.L_570:
        /*0060*/ 	.byte	0x04, 0x36
        /*0062*/ 	.short	(.L_572 - .L_571)
.L_571:
        /*0064*/ 	.word	0x00000008
.L_572:


//--------------------- .nv.info._Z4cudfIdEvPT_   --------------------------
	.section	.nv.info._Z4cudfIdEvPT_,"",@"SHT_CUDA_INFO"
	.sectionflags	@""
	.align	4


	//----- nvinfo : EIATTR_CUDA_API_VERSION
	.align		4
        /*0000*/ 	.byte	0x04, 0x37
        /*0002*/ 	.short	(.L_574 - .L_573)
.L_573:
        /*0004*/ 	.word	0x00000082


	//----- nvinfo : EIATTR_KPARAM_INFO
	.align		4
.L_574:
        /*0008*/ 	.byte	0x04, 0x17
        /*000a*/ 	.short	(.L_576 - .L_575)
.L_575:
        /*000c*/ 	.word	0x00000000
        /*0010*/ 	.short	0x0000
        /*0012*/ 	.short	0x0000
        /*0014*/ 	.byte	0x00, 0xf5, 0x21, 0x00


	//----- nvinfo : EIATTR_SPARSE_MMA_MASK
	.align		4
.L_576:
        /*0018*/ 	.byte	0x03, 0x50
        /*001a*/ 	.short	0x0000


	//----- nvinfo : EIATTR_MAXREG_COUNT
	.align		4
        /*001c*/ 	.byte	0x03, 0x1b
        /*001e*/ 	.short	0x00ff


	//----- nvinfo : EIATTR_MERCURY_ISA_VERSION
	.align		4
        /*0020*/ 	.byte	0x03, 0x5f
        /*0022*/ 	.short	0x0101


	//----- nvinfo : EIATTR_VRC_CTA_INIT_COUNT
	.align		4
        /*0024*/ 	.byte	0x02, 0x4a
	.zero		1
	.zero		1


	//----- nvinfo : EIATTR_EXIT_INSTR_OFFSETS
	.align		4
        /*0028*/ 	.byte	0x04, 0x1c
        /*002a*/ 	.short	(.L_578 - .L_577)


	//   ....[0]....
.L_577:
        /*002c*/ 	.word	0x00000500


	//----- nvinfo : EIATTR_CBANK_PARAM_SIZE
	.align		4
.L_578:
        /*0030*/ 	.byte	0x03, 0x19
        /*0032*/ 	.short	0x0008


	//----- nvinfo : EIATTR_PARAM_CBANK
	.align		4
        /*0034*/ 	.byte	0x04, 0x0a
        /*0036*/ 	.short	(.L_580 - .L_579)
	.align		4
.L_579:
        /*0038*/ 	.word	index@(.nv.constant0._Z4cudfIdEvPT_)
        /*003c*/ 	.short	0x0380
        /*003e*/ 	.short	0x0008


	//----- nvinfo : EIATTR_SW_WAR
	.align		4
.L_580:
        /*0040*/ 	.byte	0x04, 0x36
        /*0042*/ 	.short	(.L_582 - .L_581)
.L_581:
        /*0044*/ 	.word	0x00000008
.L_582:


//--------------------- .nv.info._Z4cudfIfEvPT_   --------------------------
	.section	.nv.info._Z4cudfIfEvPT_,"",@"SHT_CUDA_INFO"
	.sectionflags	@""
	.align	4


	//----- nvinfo : EIATTR_CUDA_API_VERSION
	.align		4
        /*0000*/ 	.byte	0x04, 0x37
        /*0002*/ 	.short	(.L_584 - .L_583)
.L_583:
        /*0004*/ 	.word	0x00000082


	//----- nvinfo : EIATTR_KPARAM_INFO
	.align		4
.L_584:
        /*0008*/ 	.byte	0x04, 0x17
        /*000a*/ 	.short	(.L_586 - .L_585)
.L_585:
        /*000c*/ 	.word	0x00000000
        /*0010*/ 	.short	0x0000
        /*0012*/ 	.short	0x0000
        /*0014*/ 	.byte	0x00, 0xf5, 0x21, 0x00


	//----- nvinfo : EIATTR_SPARSE_MMA_MASK
	.align		4
.L_586:
        /*0018*/ 	.byte	0x03, 0x50
        /*001a*/ 	.short	0x0000


	//----- nvinfo : EIATTR_MAXREG_COUNT
	.align		4
        /*001c*/ 	.byte	0x03, 0x1b
        /*001e*/ 	.short	0x00ff


	//----- nvinfo : EIATTR_MERCURY_ISA_VERSION
	.align		4
        /*0020*/ 	.byte	0x03, 0x5f
        /*0022*/ 	.short	0x0101


	//----- nvinfo : EIATTR_VRC_CTA_INIT_COUNT
	.align		4
        /*0024*/ 	.byte	0x02, 0x4a
	.zero		1
	.zero		1


	//----- nvinfo : EIATTR_EXIT_INSTR_OFFSETS
	.align		4
        /*0028*/ 	.byte	0x04, 0x1c
        /*002a*/ 	.short	(.L_588 - .L_587)


	//   ....[0]....
.L_587:
        /*002c*/ 	.word	0x00000500


	//----- nvinfo : EIATTR_CBANK_PARAM_SIZE
	.align		4
.L_588:
        /*0030*/ 	.byte	0x03, 0x19
        /*0032*/ 	.short	0x0008


	//----- nvinfo : EIATTR_PARAM_CBANK
	.align		4
        /*0034*/ 	.byte	0x04, 0x0a
        /*0036*/ 	.short	(.L_590 - .L_589)
	.align		4
.L_589:
        /*0038*/ 	.word	index@(.nv.constant0._Z4cudfIfEvPT_)
        /*003c*/ 	.short	0x0380
        /*003e*/ 	.short	0x0008


	//----- nvinfo : EIATTR_SW_WAR
	.align		4
.L_590:
        /*0040*/ 	.byte	0x04, 0x36
        /*0042*/ 	.short	(.L_592 - .L_591)
.L_591:
        /*0044*/ 	.word	0x00000008
.L_592:


//--------------------- .nv.info._Z4cudfIiEvPT_   --------------------------
	.section	.nv.info._Z4cudfIiEvPT_,"",@"SHT_CUDA_INFO"
	.sectionflags	@""
	.align	4


	//----- nvinfo : EIATTR_CUDA_API_VERSION
	.align		4
        /*0000*/ 	.byte	0x04, 0x37
        /*0002*/ 	.short	(.L_594 - .L_593)
.L_593:
        /*0004*/ 	.word	0x00000082


	//----- nvinfo : EIATTR_KPARAM_INFO
	.align		4
.L_594:
        /*0008*/ 	.byte	0x04, 0x17
        /*000a*/ 	.short	(.L_596 - .L_595)
.L_595:
        /*000c*/ 	.word	0x00000000
        /*0010*/ 	.short	0x0000
        /*0012*/ 	.short	0x0000
        /*0014*/ 	.byte	0x00, 0xf5, 0x21, 0x00


	//----- nvinfo : EIATTR_SPARSE_MMA_MASK
	.align		4
.L_596:
        /*0018*/ 	.byte	0x03, 0x50
        /*001a*/ 	.short	0x0000


	//----- nvinfo : EIATTR_MAXREG_COUNT
	.align		4
        /*001c*/ 	.byte	0x03, 0x1b
        /*001e*/ 	.short	0x00ff


	//----- nvinfo : EIATTR_MERCURY_ISA_VERSION
	.align		4
        /*0020*/ 	.byte	0x03, 0x5f
        /*0022*/ 	.short	0x0101


	//----- nvinfo : EIATTR_VRC_CTA_INIT_COUNT
	.align		4
        /*0024*/ 	.byte	0x02, 0x4a
	.zero		1
	.zero		1


	//----- nvinfo : EIATTR_EXIT_INSTR_OFFSETS
	.align		4
        /*0028*/ 	.byte	0x04, 0x1c
        /*002a*/ 	.short	(.L_598 - .L_597)


	//   ....[0]....
.L_597:
        /*002c*/ 	.word	0x00000480


	//----- nvinfo : EIATTR_CBANK_PARAM_SIZE
	.align		4
.L_598:
        /*0030*/ 	.byte	0x03, 0x19
        /*0032*/ 	.short	0x0008


	//----- nvinfo : EIATTR_PARAM_CBANK
	.align		4
        /*0034*/ 	.byte	0x04, 0x0a
        /*0036*/ 	.short	(.L_600 - .L_599)
	.align		4
.L_599:
        /*0038*/ 	.word	index@(.nv.constant0._Z4cudfIiEvPT_)
        /*003c*/ 	.short	0x0380
        /*003e*/ 	.short	0x0008


	//----- nvinfo : EIATTR_SW_WAR
	.align		4
.L_600:
        /*0040*/ 	.byte	0x04, 0x36
        /*0042*/ 	.short	(.L_602 - .L_601)
.L_601:
        /*0044*/ 	.word	0x00000008
.L_602:


//--------------------- .nv.info._Z4compIdEvPT_   --------------------------
	.section	.nv.info._Z4compIdEvPT_,"",@"SHT_CUDA_INFO"
	.sectionflags	@""
	.align	4


	//----- nvinfo : EIATTR_CUDA_API_VERSION
	.align		4
        /*0000*/ 	.byte	0x04, 0x37
        /*0002*/ 	.short	(.L_604 - .L_603)
.L_603:
        /*0004*/ 	.word	0x00000082


	//----- nvinfo : EIATTR_KPARAM_INFO
	.align		4
.L_604:
        /*0008*/ 	.byte	0x04, 0x17
        /*000a*/ 	.short	(.L_606 - .L_605)
.L_605:
        /*000c*/ 	.word	0x00000000
        /*0010*/ 	.short	0x0000
        /*0012*/ 	.short	0x0000
        /*0014*/ 	.byte	0x00, 0xf5, 0x21, 0x00


	//----- nvinfo : EIATTR_SPARSE_MMA_MASK
	.align		4
.L_606:
        /*0018*/ 	.byte	0x03, 0x50
        /*001a*/ 	.short	0x0000


	//----- nvinfo : EIATTR_MAXREG_COUNT
	.align		4
        /*001c*/ 	.byte	0x03, 0x1b
        /*001e*/ 	.short	0x00ff


	//----- nvinfo : EIATTR_MERCURY_ISA_VERSION
	.align		4
        /*0020*/ 	.byte	0x03, 0x5f
        /*0022*/ 	.short	0x0101


	//----- nvinfo : EIATTR_VRC_CTA_INIT_COUNT
	.align		4
        /*0024*/ 	.byte	0x02, 0x4a
	.zero		1
	.zero		1


	//----- nvinfo : EIATTR_EXIT_INSTR_OFFSETS
	.align		4
        /*0028*/ 	.byte	0x04, 0x1c
        /*002a*/ 	.short	(.L_608 - .L_607)


	//   ....[0]....
.L_607:
        /*002c*/ 	.word	0x00000b80


	//----- nvinfo : EIATTR_CBANK_PARAM_SIZE
	.align		4
.L_608:
        /*0030*/ 	.byte	0x03, 0x19
        /*0032*/ 	.short	0x0008


	//----- nvinfo : EIATTR_PARAM_CBANK
	.align		4
        /*0034*/ 	.byte	0x04, 0x0a
        /*0036*/ 	.short	(.L_610 - .L_609)
	.align		4
.L_609:
        /*0038*/ 	.word	index@(.nv.constant0._Z4compIdEvPT_)
        /*003c*/ 	.short	0x0380
        /*003e*/ 	.short	0x0008


	//----- nvinfo : EIATTR_SW_WAR
	.align		4
.L_610:
        /*0040*/ 	.byte	0x04, 0x36
        /*0042*/ 	.short	(.L_612 - .L_611)
.L_611:
        /*0044*/ 	.word	0x00000008
.L_612:


//--------------------- .nv.info._Z4compIfEvPT_   --------------------------
	.section	.nv.info._Z4compIfEvPT_,"",@"SHT_CUDA_INFO"
	.sectionflags	@""
	.align	4


	//----- nvinfo : EIATTR_CUDA_API_VERSION
	.align		4
        /*0000*/ 	.byte	0x04, 0x37
        /*0002*/ 	.short	(.L_614 - .L_613)
.L_613:
        /*0004*/ 	.word	0x00000082


	//----- nvinfo : EIATTR_KPARAM_INFO
	.align		4
.L_614:
        /*0008*/ 	.byte	0x04, 0x17
        /*000a*/ 	.short	(.L_616 - .L_615)
.L_615:
        /*000c*/ 	.word	0x00000000
        /*0010*/ 	.short	0x0000
        /*0012*/ 	.short	0x0000
        /*0014*/ 	.byte	0x00, 0xf5, 0x21, 0x00


	//----- nvinfo : EIATTR_SPARSE_MMA_MASK
	.align		4
.L_616:
        /*0018*/ 	.byte	0x03, 0x50
        /*001a*/ 	.short	0x0000


	//----- nvinfo : EIATTR_MAXREG_COUNT
	.align		4
        /*001c*/ 	.byte	0x03, 0x1b
        /*001e*/ 	.short	0x00ff


	//----- nvinfo : EIATTR_MERCURY_ISA_VERSION
	.align		4
        /*0020*/ 	.byte	0x03, 0x5f
        /*0022*/ 	.short	0x0101


	//----- nvinfo : EIATTR_VRC_CTA_INIT_COUNT
	.align		4
        /*0024*/ 	.byte	0x02, 0x4a
	.zero		1
	.zero		1


	//----- nvinfo : EIATTR_EXIT_INSTR_OFFSETS
	.align		4
        /*0028*/ 	.byte	0x04, 0x1c
        /*002a*/ 	.short	(.L_618 - .L_617)


	//   ....[0]....
.L_617:
        /*002c*/ 	.word	0x00000bc0


	//----- nvinfo : EIATTR_CBANK_PARAM_SIZE
	.align		4
.L_618:
        /*0030*/ 	.byte	0x03, 0x19
        /*0032*/ 	.short	0x0008


	//----- nvinfo : EIATTR_PARAM_CBANK
	.align		4
        /*0034*/ 	.byte	0x04, 0x0a
        /*0036*/ 	.short	(.L_620 - .L_619)
	.align		4
.L_619:
        /*0038*/ 	.word	index@(.nv.constant0._Z4compIfEvPT_)
        /*003c*/ 	.short	0x0380
        /*003e*/ 	.short	0x0008


	//----- nvinfo : EIATTR_SW_WAR
	.align		4
.L_620:
        /*0040*/ 	.byte	0x04, 0x36
        /*0042*/ 	.short	(.L_622 - .L_621)
.L_621:
        /*0044*/ 	.word	0x00000008
.L_622:


//--------------------- .nv.info._Z4compIiEvPT_   --------------------------
	.section	.nv.info._Z4compIiEvPT_,"",@"SHT_CUDA_INFO"
	.sectionflags	@""
	.align	4


	//----- nvinfo : EIATTR_CUDA_API_VERSION
	.align		4
        /*0000*/ 	.byte	0x04, 0x37
        /*0002*/ 	.short	(.L_624 - .L_623)
.L_623:
        /*0004*/ 	.word	0x00000082


	//----- nvinfo : EIATTR_KPARAM_INFO
	.align		4
.L_624:
        /*0008*/ 	.byte	0x04, 0x17
        /*000a*/ 	.short	(.L_626 - .L_625)
.L_625:
        /*000c*/ 	.word	0x00000000
        /*0010*/ 	.short	0x0000
        /*0012*/ 	.short	0x0000
        /*0014*/ 	.byte	0x00, 0xf5, 0x21, 0x00


	//----- nvinfo : EIATTR_SPARSE_MMA_MASK
	.align		4
.L_626:
        /*0018*/ 	.byte	0x03, 0x50
        /*001a*/ 	.short	0x0000


	//----- nvinfo : EIATTR_MAXREG_COUNT
	.align		4
        /*001c*/ 	.byte	0x03, 0x1b
        /*001e*/ 	.short	0x00ff


	//----- nvinfo : EIATTR_MERCURY_ISA_VERSION
	.align		4
        /*0020*/ 	.byte	0x03, 0x5f
        /*0022*/ 	.short	0x0101


	//----- nvinfo : EIATTR_VRC_CTA_INIT_COUNT
	.align		4
        /*0024*/ 	.byte	0x02, 0x4a
	.zero		1
	.zero		1


	//----- nvinfo : EIATTR_EXIT_INSTR_OFFSETS
	.align		4
        /*0028*/ 	.byte	0x04, 0x1c
        /*002a*/ 	.short	(.L_628 - .L_627)


	//   ....[0]....
.L_627:
        /*002c*/ 	.word	0x00000b30


	//----- nvinfo : EIATTR_CBANK_PARAM_SIZE
	.align		4
.L_628:
        /*0030*/ 	.byte	0x03, 0x19
        /*0032*/ 	.short	0x0008


	//----- nvinfo : EIATTR_PARAM_CBANK
	.align		4
        /*0034*/ 	.byte	0x04, 0x0a
        /*0036*/ 	.short	(.L_630 - .L_629)
	.align		4
.L_629:
        /*0038*/ 	.word	index@(.nv.constant0._Z4compIiEvPT_)
        /*003c*/ 	.short	0x0380
        /*003e*/ 	.short	0x0008


	//----- nvinfo : EIATTR_SW_WAR
	.align		4
.L_630:
        /*0040*/ 	.byte	0x04, 0x36
        /*0042*/ 	.short	(.L_632 - .L_631)
.L_631:
        /*0044*/ 	.word	0x00000008
.L_632:


//--------------------- .nv.callgraph             --------------------------
	.section	.nv.callgraph,"",@"SHT_CUDA_CALLGRAPH"
	.align	4
	.sectionentsize	8
	.align		4
        /*0000*/ 	.word	0x00000000
	.align		4
        /*0004*/ 	.word	0xffffffff
	.align		4
        /*0008*/ 	.word	0x00000000
	.align		4
        /*000c*/ 	.word	0xfffffffe
	.align		4
        /*0010*/ 	.word	0x00000000
	.align		4
        /*0014*/ 	.word	0xfffffffd
	.align		4
        /*0018*/ 	.word	0x00000000
	.align		4
        /*001c*/ 	.word	0xfffffffc


//--------------------- .nv.constant4             --------------------------
	.section	.nv.constant4,"a",@progbits
	.align	8
	.align		8
.nv.constant4:
        /*0000*/ 	.dword	precalc_xorwow_matrix
	.align		8
        /*0008*/ 	.dword	precalc_xorwow_offset_matrix
	.align		8
        /*0010*/ 	.dword	mrg32k3aM1
	.align		8
        /*0018*/ 	.dword	mrg32k3aM2
	.align		8
        /*0020*/ 	.dword	mrg32k3aM1SubSeq
	.align		8
        /*0028*/ 	.dword	mrg32k3aM2SubSeq
	.align		8
        /*0030*/ 	.dword	mrg32k3aM1Seq
	.align		8
        /*0038*/ 	.dword	mrg32k3aM2Seq


//--------------------- .nv.constant3             --------------------------
	.section	.nv.constant3,"a",@progbits
	.align	8
.nv.constant3:
	.type		__cr_lgamma_table,@object
	.size		__cr_lgamma_table,(.L_8 - __cr_lgamma_table)
__cr_lgamma_table:
        /*0000*/ 	.byte	0x00, 0x00, 0x00, 0x00, 0x00, 0x00, 0x00, 0x00, 0x00, 0x00, 0x00, 0x00, 0x00, 0x00, 0x00, 0x00
        /*0010*/ 	.byte	0xef, 0x39, 0xfa, 0xfe, 0x42, 0x2e, 0xe6, 0x3f, 0x02, 0x20, 0x2a, 0xfa, 0x0b, 0xab, 0xfc, 0x3f
        /*0020*/ 	.byte	0xf9, 0x2c, 0x92, 0x7c, 0xa7, 0x6c, 0x09, 0x40, 0xc9, 0x79, 0x44, 0x3c, 0x64, 0x26, 0x13, 0x40
        /*0030*/ 	.byte	0xca, 0x01, 0xcf, 0x3a, 0x27, 0x51, 0x1a, 0x40, 0x30, 0xcc, 0x2d, 0xf3, 0xe1, 0x0c, 0x21, 0x40
        /*0040*/ 	.byte	0x0d, 0xb7, 0xfc, 0x82, 0x8e, 0x35, 0x25, 0x40
.L_8:


//--------------------- .text._Z4randIdEvPT_i     --------------------------
	.section	.text._Z4randIdEvPT_i,"ax",@progbits
	.align	128
        .global         _Z4randIdEvPT_i
        .type           _Z4randIdEvPT_i,@function
        .size           _Z4randIdEvPT_i,(.L_x_126 - _Z4randIdEvPT_i)
        .other          _Z4randIdEvPT_i,@"STO_CUDA_ENTRY STV_DEFAULT"
_Z4randIdEvPT_i:
.text._Z4randIdEvPT_i:
[----:B------:R-:W0:Y:S01]  /*0000*/  LDC R1, c[0x0][0x37c] ;  /* 0x0000df00ff017b82 */ /* 0x000e220000000800 */
[----:B------:R-:W1:Y:S07]  /*0010*/  S2R R3, SR_TID.X ;  /* 0x0000000000037919 */ /* 0x000e6e0000002100 */
[----:B------:R-:W1:Y:S01]  /*0020*/  S2UR UR4, SR_CTAID.X ;  /* 0x00000000000479c3 */ /* 0x000e620000002500 */
[----:B0-----:R-:W-:Y:S01]  /*0030*/  VIADD R1, R1, 0xffffffd0 ;  /* 0xffffffd001017836 */ /* 0x001fe20000000000 */
[----:B------:R-:W0:Y:S01]  /*0040*/  LDCU.64 UR6, c[0x0][0x358] ;  /* 0x00006b00ff0677ac */ /* 0x000e220008000a00 */
[----:B------:R-:W-:Y:S01]  /*0050*/  IMAD.MOV.U32 R4, RZ, RZ, 0x2abc4dd5 ;  /* 0x2abc4dd5ff047424 */ /* 0x000fe200078e00ff */
[----:B------:R-:W-:Y:S01]  /*0060*/  BSSY.RECONVERGENT B0, `(.L_x_0) ;  /* 0x000025f000007945 */ /* 0x000fe20003800200 */
[----:B------:R-:W-:-:S02]  /*0070*/  IMAD.MOV.U32 R5, RZ, RZ, 0x58213ed2 ;  /* 0x58213ed2ff057424 */ /* 0x000fc400078e00ff */
[----:B------:R-:W-:Y:S01]  /*0080*/  IMAD.MOV.U32 R6, RZ, RZ, 0x455f2458 ;  /* 0x455f2458ff067424 */ /* 0x000fe200078e00ff */
[----:B------:R-:W1:Y:S01]  /*0090*/  LDC R2, c[0x0][0x360] ;  /* 0x0000d800ff027b82 */ /* 0x000e620000000800 */
[----:B------:R-:W-:Y:S01]  /*00a0*/  IMAD.MOV.U32 R7, RZ, RZ, -0x75bd8fc ;  /* 0xf8a42704ff077424 */ /* 0x000fe200078e00ff */
[----:B------:R2:W-:Y:S01]  /*00b0*/  STL.64 [R1], R4 ;  /* 0x0000000401007387 */ /* 0x0005e20000100a00 */
[----:B------:R-:W-:Y:S02]  /*00c0*/  IMAD.MOV.U32 R8, RZ, RZ, -0x23270784 ;  /* 0xdcd8f87cff087424 */ /* 0x000fe400078e00ff */
[----:B------:R-:W-:Y:S01]  /*00d0*/  IMAD.MOV.U32 R9, RZ, RZ, 0x511db0d6 ;  /* 0x511db0d6ff097424 */ /* 0x000fe200078e00ff */
[----:B------:R2:W-:Y:S01]  /*00e0*/  STL.64 [R1+0x8], R6 ;  /* 0x0000080601007387 */ /* 0x0005e20000100a00 */
[----:B------:R-:W-:-:S03]  /*00f0*/  IMAD.MOV.U32 R0, RZ, RZ, 0x58213ed2 ;  /* 0x58213ed2ff007424 */ /* 0x000fc600078e00ff */
[----:B------:R2:W-:Y:S01]  /*0100*/  STL.64 [R1+0x10], R8 ;  /* 0x0000100801007387 */ /* 0x0005e20000100a00 */
[----:B-1----:R-:W-:Y:S02]  /*0110*/  IMAD R2, R2, UR4, R3 ;  /* 0x0000000402027c24 */ /* 0x002fe4000f8e0203 */
[----:B------:R-:W-:-:S03]  /*0120*/  IMAD.MOV.U32 R3, RZ, RZ, 0x511db0d6 ;  /* 0x511db0d6ff037424 */ /* 0x000fc600078e00ff */
[----:B------:R-:W-:-:S13]  /*0130*/  ISETP.NE.AND P0, PT, R2, RZ, PT ;  /* 0x000000ff0200720c */ /* 0x000fda0003f05270 */
[----:B0-2---:R-:W-:Y:S05]  /*0140*/  @!P0 BRA `(.L_x_1) ;  /* 0x0000002400408947 */ /* 0x005fea0003800000 */
[--C-:B------:R-:W-:Y:S01]  /*0150*/  SHF.R.S32.HI R7, RZ, 0x1f, R2.reuse ;  /* 0x0000001fff077819 */ /* 0x100fe20000011402 */
[----:B------:R-:W-:Y:S02]  /*0160*/  IMAD.MOV.U32 R12, RZ, RZ, R2 ;  /* 0x000000ffff0c7224 */ /* 0x000fe400078e0002 */
[----:B------:R-:W-:Y:S02]  /*0170*/  IMAD.MOV.U32 R10, RZ, RZ, RZ ;  /* 0x000000ffff0a7224 */ /* 0x000fe400078e00ff */
[----:B------:R-:W-:Y:S02]  /*0180*/  IMAD.MOV.U32 R0, RZ, RZ, 0x58213ed2 ;  /* 0x58213ed2ff007424 */ /* 0x000fe400078e00ff */
[----:B------:R-:W-:-:S07]  /*0190*/  IMAD.MOV.U32 R3, RZ, RZ, 0x511db0d6 ;  /* 0x511db0d6ff037424 */ /* 0x000fce00078e00ff */
.L_x_10:
[----:B0-----:R-:W-:Y:S01]  /*01a0*/  LOP3.LUT R2, R12, 0x3, RZ, 0xc0, !PT ;  /* 0x000000030c027812 */ /* 0x001fe200078ec0ff */
[----:B------:R-:W-:Y:S03]  /*01b0*/  BSSY.RECONVERGENT B1, `(.L_x_2) ;  /* 0x0000243000017945 */ /* 0x000fe60003800200 */
[----:B------:R-:W-:-:S04]  /*01c0*/  ISETP.NE.U32.AND P0, PT, R2, RZ, PT ;  /* 0x000000ff0200720c */ /* 0x000fc80003f05070 */
[----:B------:R-:W-:-:S13]  /*01d0*/  ISETP.NE.AND.EX P0, PT, RZ, RZ, PT, P0 ;  /* 0x000000ffff00720c */ /* 0x000fda0003f05300 */
[----:B------:R-:W-:Y:S05]  /*01e0*/  @!P0 BRA `(.L_x_3) ;  /* 0x0000002000fc8947 */ /* 0x000fea0003800000 */
[----:B------:R-:W0:Y:S01]  /*01f0*/  LDC.64 R8, c[0x4][RZ] ;  /* 0x01000000ff087b82 */ /* 0x000e220000000a00 */
[----:B------:R-:W-:Y:S01]  /*0200*/  IMAD.MOV.U32 R0, RZ, RZ, RZ ;  /* 0x000000ffff007224 */ /* 0x000fe200078e00ff */
[----:B------:R-:W-:Y:S01]  /*0210*/  CS2R R2, SRZ ;  /* 0x0000000000027805 */ /* 0x000fe2000001ff00 */
[----:B------:R-:W-:Y:S01]  /*0220*/  IMAD.MOV.U32 R6, RZ, RZ, RZ ;  /* 0x000000ffff067224 */ /* 0x000fe200078e00ff */
[----:B------:R-:W-:Y:S01]  /*0230*/  CS2R R4, SRZ ;  /* 0x0000000000047805 */ /* 0x000fe2000001ff00 */
[----:B0-----:R-:W-:-:S07]  /*0240*/  IMAD.WIDE.U32 R8, R10, 0xc80, R8 ;  /* 0x00000c800a087825 */ /* 0x001fce00078e0008 */
.L_x_5:
[----:B------:R-:W-:-:S06]  /*0250*/  IMAD R11, R6, 0x4, R1 ;  /* 0x00000004060b7824 */ /* 0x000fcc00078e0201 */
[----:B------:R-:W5:Y:S01]  /*0260*/  LDL R11, [R11+0x4] ;  /* 0x000004000b0b7983 */ /* 0x000f620000100800 */
[----:B------:R-:W-:Y:S01]  /*0270*/  IMAD.SHL.U32 R13, R6, 0x20, RZ ;  /* 0x00000020060d7824 */ /* 0x000fe200078e00ff */
[----:B------:R-:W-:-:S06]  /*0280*/  UMOV UR4, URZ ;  /* 0x000000ff00047c82 */ /* 0x000fcc0008000000 */
.L_x_4:
[----:B-----5:R-:W-:Y:S01]  /*0290*/  SHF.R.U32.HI R20, RZ, UR4, R11 ;  /* 0x00000004ff147c19 */ /* 0x020fe2000801160b */
[----:B------:R-:W-:-:S03]  /*02a0*/  VIADD R14, R13, UR4 ;  /* 0x000000040d0e7c36 */ /* 0x000fc60008000000 */
[----:B------:R-:W-:-:S04]  /*02b0*/  LOP3.LUT R15, R20, 0x1, RZ, 0xc0, !PT ;  /* 0x00000001140f7812 */ /* 0x000fc800078ec0ff */
[----:B------:R-:W-:Y:S01]  /*02c0*/  ISETP.NE.U32.AND P0, PT, R15, 0x1, PT ;  /* 0x000000010f00780c */ /* 0x000fe20003f05070 */
[----:B------:R-:W-:-:S03]  /*02d0*/  IMAD R15, R14, 0x5, RZ ;  /* 0x000000050e0f7824 */ /* 0x000fc600078e02ff */
[----:B------:R-:W-:Y:S01]  /*02e0*/  R2P PR, R20, 0x7e ;  /* 0x0000007e14007804 */ /* 0x000fe20000000000 */
[----:B------:R-:W-:-:S08]  /*02f0*/  IMAD.WIDE.U32 R14, R15, 0x4, R8 ;  /* 0x000000040f0e7825 */ /* 0x000fd000078e0008 */
[----:B------:R-:W2:Y:S04]  /*0300*/  @!P0 LDG.E R17, desc[UR6][R14.64] ;  /* 0x000000060e118981 */ /* 0x000ea8000c1e1900 */
[----:B------:R-:W3:Y:S04]  /*0310*/  @P1 LDG.E R19, desc[UR6][R14.64+0x14] ;  /* 0x000014060e131981 */ /* 0x000ee8000c1e1900 */
[----:B------:R-:W4:Y:S04]  /*0320*/  @P2 LDG.E R21, desc[UR6][R14.64+0x28] ;  /* 0x000028060e152981 */ /* 0x000f28000c1e1900 */
[----:B------:R-:W4:Y:S04]  /*0330*/  @P3 LDG.E R23, desc[UR6][R14.64+0x3c] ;  /* 0x00003c060e173981 */ /* 0x000f28000c1e1900 */
[----:B------:R-:W4:Y:S04]  /*0340*/  @!P0 LDG.E R16, desc[UR6][R14.64+0x8] ;  /* 0x000008060e108981 */ /* 0x000f28000c1e1900 */
[----:B------:R-:W4:Y:S04]  /*0350*/  @P4 LDG.E R25, desc[UR6][R14.64+0x50] ;  /* 0x000050060e194981 */ /* 0x000f28000c1e1900 */
[----:B------:R-:W4:Y:S04]  /*0360*/  @!P0 LDG.E R18, desc[UR6][R14.64+0x10] ;  /* 0x000010060e128981 */ /* 0x000f28000c1e1900 */
[----:B------:R-:W4:Y:S04]  /*0370*/  @P1 LDG.E R22, desc[UR6][R14.64+0x1c] ;  /* 0x00001c060e161981 */ /* 0x000f28000c1e1900 */
[----:B------:R-:W4:Y:S04]  /*0380*/  @P1 LDG.E R24, desc[UR6][R14.64+0x24] ;  /* 0x000024060e181981 */ /* 0x000f28000c1e1900 */
[----:B------:R-:W4:Y:S01]  /*0390*/  @P6 LDG.E R27, desc[UR6][R14.64+0x78] ;  /* 0x000078060e1b6981 */ /* 0x000f22000c1e1900 */
[----:B--2---:R-:W-:-:S03]  /*03a0*/  @!P0 LOP3.LUT R0, R0, R17, RZ, 0x3c, !PT ;  /* 0x0000001100008212 */ /* 0x004fc600078e3cff */
[----:B------:R-:W2:Y:S01]  /*03b0*/  @!P0 LDG.E R17, desc[UR6][R14.64+0x4] ;  /* 0x000004060e118981 */ /* 0x000ea2000c1e1900 */
[----:B---3--:R-:W-:-:S03]  /*03c0*/  @P1 LOP3.LUT R0, R0, R19, RZ, 0x3c, !PT ;  /* 0x0000001300001212 */ /* 0x008fc600078e3cff */
[----:B------:R-:W3:Y:S01]  /*03d0*/  @!P0 LDG.E R19, desc[UR6][R14.64+0xc] ;  /* 0x00000c060e138981 */ /* 0x000ee2000c1e1900 */
[----:B----4-:R-:W-:-:S03]  /*03e0*/  @P2 LOP3.LUT R0, R0, R21, RZ, 0x3c, !PT ;  /* 0x0000001500002212 */ /* 0x010fc600078e3cff */
[----:B------:R-:W4:Y:S01]  /*03f0*/  @P1 LDG.E R21, desc[UR6][R14.64+0x18] ;  /* 0x000018060e151981 */ /* 0x000f22000c1e1900 */
[----:B------:R-:W-:-:S03]  /*0400*/  @P3 LOP3.LUT R0, R0, R23, RZ, 0x3c, !PT ;  /* 0x0000001700003212 */ /* 0x000fc600078e3cff */
[----:B------:R-:W4:Y:S01]  /*0410*/  @P5 LDG.E R23, desc[UR6][R14.64+0x64] ;  /* 0x000064060e175981 */ /* 0x000f22000c1e1900 */
[----:B------:R-:W-:-:S03]  /*0420*/  @!P0 LOP3.LUT R5, R5, R16, RZ, 0x3c, !PT ;  /* 0x0000001005058212 */ /* 0x000fc600078e3cff */
[----:B------:R-:W4:Y:S01]  /*0430*/  @P2 LDG.E R16, desc[UR6][R14.64+0x30] ;  /* 0x000030060e102981 */ /* 0x000f22000c1e1900 */
[----:B------:R-:W-:-:S03]  /*0440*/  @P4 LOP3.LUT R0, R0, R25, RZ, 0x3c, !PT ;  /* 0x0000001900004212 */ /* 0x000fc600078e3cff */
[----:B------:R-:W4:Y:S01]  /*0450*/  @P3 LDG.E R25, desc[UR6][R14.64+0x48] ;  /* 0x000048060e193981 */ /* 0x000f22000c1e1900 */
[----:B------:R-:W-:-:S03]  /*0460*/  @!P0 LOP3.LUT R3, R3, R18, RZ, 0x3c, !PT ;  /* 0x0000001203038212 */ /* 0x000fc600078e3cff */
[----:B------:R-:W4:Y:S01]  /*0470*/  @P2 LDG.E R18, desc[UR6][R14.64+0x38] ;  /* 0x000038060e122981 */ /* 0x000f22000c1e1900 */
[----:B------:R-:W-:-:S03]  /*0480*/  @P1 LOP3.LUT R5, R5, R22, RZ, 0x3c, !PT ;  /* 0x0000001605051212 */ /* 0x000fc600078e3cff */
[----:B------:R-:W4:Y:S01]  /*0490*/  @P3 LDG.E R22, desc[UR6][R14.64+0x44] ;  /* 0x000044060e163981 */ /* 0x000f22000c1e1900 */
[----:B--2---:R-:W-:-:S03]  /*04a0*/  @!P0 LOP3.LUT R4, R4, R17, RZ, 0x3c, !PT ;  /* 0x0000001104048212 */ /* 0x004fc600078e3cff */
[----:B------:R-:W2:Y:S01]  /*04b0*/  @P1 LDG.E R17, desc[UR6][R14.64+0x20] ;  /* 0x000020060e111981 */ /* 0x000ea2000c1e1900 */
[----:B---3--:R-:W-:-:S03]  /*04c0*/  @!P0 LOP3.LUT R2, R2, R19, RZ, 0x3c, !PT ;  /* 0x0000001302028212 */ /* 0x008fc600078e3cff */
[----:B------:R-:W3:Y:S01]  /*04d0*/  @P2 LDG.E R19, desc[UR6][R14.64+0x2c] ;  /* 0x00002c060e132981 */ /* 0x000ee2000c1e1900 */
[----:B----4-:R-:W-:-:S03]  /*04e0*/  @P1 LOP3.LUT R4, R4, R21, RZ, 0x3c, !PT ;  /* 0x0000001504041212 */ /* 0x010fc600078e3cff */
[----:B------:R-:W4:Y:S01]  /*04f0*/  @P2 LDG.E R21, desc[UR6][R14.64+0x34] ;  /* 0x000034060e152981 */ /* 0x000f22000c1e1900 */
[----:B------:R-:W-:-:S03]  /*0500*/  @P5 LOP3.LUT R0, R0, R23, RZ, 0x3c, !PT ;  /* 0x0000001700005212 */ /* 0x000fc600078e3cff */
[----:B------:R-:W4:Y:S01]  /*0510*/  @P3 LDG.E R23, desc[UR6][R14.64+0x40] ;  /* 0x000040060e173981 */ /* 0x000f22000c1e1900 */
[----:B------:R-:W-:Y:S02]  /*0520*/  @P1 LOP3.LUT R3, R3, R24, RZ, 0x3c, !PT ;  /* 0x0000001803031212 */ /* 0x000fe400078e3cff */
[----:B------:R-:W-:Y:S01]  /*0530*/  @P2 LOP3.LUT R5, R5, R16, RZ, 0x3c, !PT ;  /* 0x0000001005052212 */ /* 0x000fe200078e3cff */
[----:B------:R-:W4:Y:S04]  /*0540*/  @P5 LDG.E R24, desc[UR6][R14.64+0x6c] ;  /* 0x00006c060e185981 */ /* 0x000f28000c1e1900 */
[----:B------:R-:W4:Y:S01]  /*0550*/  @P3 LDG.E R16, desc[UR6][R14.64+0x4c] ;  /* 0x00004c060e103981 */ /* 0x000f22000c1e1900 */
[----:B------:R-:W-:-:S03]  /*0560*/  @P2 LOP3.LUT R3, R3, R18, RZ, 0x3c, !PT ;  /* 0x0000001203032212 */ /* 0x000fc600078e3cff */
[----:B------:R-:W4:Y:S01]  /*0570*/  @P4 LDG.E R18, desc[UR6][R14.64+0x58] ;  /* 0x000058060e124981 */ /* 0x000f22000c1e1900 */
[----:B------:R-:W-:-:S03]  /*0580*/  @P3 LOP3.LUT R5, R5, R22, RZ, 0x3c, !PT ;  /* 0x0000001605053212 */ /* 0x000fc600078e3cff */
[----:B------:R-:W4:Y:S01]  /*0590*/  @P4 LDG.E R22, desc[UR6][R14.64+0x60] ;  /* 0x000060060e164981 */ /* 0x000f22000c1e1900 */
[----:B--2---:R-:W-:-:S03]  /*05a0*/  @P1 LOP3.LUT R2, R2, R17, RZ, 0x3c, !PT ;  /* 0x0000001102021212 */ /* 0x004fc600078e3cff */
[----:B------:R-:W2:Y:S01]  /*05b0*/  @P4 LDG.E R17, desc[UR6][R14.64+0x54] ;  /* 0x000054060e114981 */ /* 0x000ea2000c1e1900 */
[----:B---3--:R-:W-:-:S03]  /*05c0*/  @P2 LOP3.LUT R4, R4, R19, RZ, 0x3c, !PT ;  /* 0x0000001304042212 */ /* 0x008fc600078e3cff */
[----:B------:R-:W3:Y:S01]  /*05d0*/  @P4 LDG.E R19, desc[UR6][R14.64+0x5c] ;  /* 0x00005c060e134981 */ /* 0x000ee2000c1e1900 */
[----:B----4-:R-:W-:-:S03]  /*05e0*/  @P2 LOP3.LUT R2, R2, R21, RZ, 0x3c, !PT ;  /* 0x0000001502022212 */ /* 0x010fc600078e3cff */
[----:B------:R-:W4:Y:S01]  /*05f0*/  @P5 LDG.E R21, desc[UR6][R14.64+0x68] ;  /* 0x000068060e155981 */ /* 0x000f22000c1e1900 */
[----:B------:R-:W-:-:S03]  /*0600*/  @P3 LOP3.LUT R4, R4, R23, RZ, 0x3c, !PT ;  /* 0x0000001704043212 */ /* 0x000fc600078e3cff */
[----:B------:R-:W4:Y:S01]  /*0610*/  @P5 LDG.E R23, desc[UR6][R14.64+0x70] ;  /* 0x000070060e175981 */ /* 0x000f22000c1e1900 */
[----:B------:R-:W-:Y:S02]  /*0620*/  LOP3.LUT P0, RZ, R20, 0x80, RZ, 0xc0, !PT ;  /* 0x0000008014ff7812 */ /* 0x000fe4000780c0ff */
[----:B------:R-:W-:Y:S02]  /*0630*/  @P3 LOP3.LUT R2, R2, R25, RZ, 0x3c, !PT ;  /* 0x0000001902023212 */ /* 0x000fe400078e3cff */
[----:B------:R-:W-:Y:S02]  /*0640*/  @P3 LOP3.LUT R3, R3, R16, RZ, 0x3c, !PT ;  /* 0x0000001003033212 */ /* 0x000fe400078e3cff */
[----:B------:R-:W4:Y:S01]  /*0650*/  @P5 LDG.E R16, desc[UR6][R14.64+0x74] ;  /* 0x000074060e105981 */ /* 0x000f22000c1e1900 */
[----:B------:R-:W-:-:S03]  /*0660*/  @P4 LOP3.LUT R5, R5, R18, RZ, 0x3c, !PT ;  /* 0x0000001205054212 */ /* 0x000fc600078e3cff */
[----:B------:R-:W4:Y:S01]  /*0670*/  @P6 LDG.E R18, desc[UR6][R14.64+0x80] ;  /* 0x000080060e126981 */ /* 0x000f22000c1e1900 */
[----:B------:R-:W-:-:S03]  /*0680*/  @P4 LOP3.LUT R3, R3, R22, RZ, 0x3c, !PT ;  /* 0x0000001603034212 */ /* 0x000fc600078e3cff */
[----:B------:R-:W4:Y:S01]  /*0690*/  @P6 LDG.E R22, desc[UR6][R14.64+0x88] ;  /* 0x000088060e166981 */ /* 0x000f22000c1e1900 */
[----:B------:R-:W-:-:S03]  /*06a0*/  @P5 LOP3.LUT R5, R5, R24, RZ, 0x3c, !PT ;  /* 0x0000001805055212 */ /* 0x000fc600078e3cff */
[----:B------:R-:W4:Y:S04]  /*06b0*/  @P0 LDG.E R25, desc[UR6][R14.64+0x8c] ;  /* 0x00008c060e190981 */ /* 0x000f28000c1e1900 */
[----:B------:R-:W4:Y:S04]  /*06c0*/  @P0 LDG.E R24, desc[UR6][R14.64+0x94] ;  /* 0x000094060e180981 */ /* 0x000f28000c1e1900 */
        /* <DEDUP_REMOVED lines=9> */
[----:B------:R-:W-:Y:S02]  /*0760*/  @P6 LOP3.LUT R0, R0, R27, RZ, 0x3c, !PT ;  /* 0x0000001b00006212 */ /* 0x000fe400078e3cff */
[----:B------:R-:W-:Y:S02]  /*0770*/  @P5 LOP3.LUT R3, R3, R16, RZ, 0x3c, !PT ;  /* 0x0000001003035212 */ /* 0x000fe400078e3cff */
[----:B------:R-:W-:Y:S02]  /*0780*/  @P6 LOP3.LUT R5, R5, R18, RZ, 0x3c, !PT ;  /* 0x0000001205056212 */ /* 0x000fe400078e3cff */
[----:B------:R-:W-:Y:S02]  /*0790*/  @P6 LOP3.LUT R3, R3, R22, RZ, 0x3c, !PT ;  /* 0x0000001603036212 */ /* 0x000fe400078e3cff */
[----:B------:R-:W-:Y:S02]  /*07a0*/  @P0 LOP3.LUT R0, R0, R25, RZ, 0x3c, !PT ;  /* 0x0000001900000212 */ /* 0x000fe400078e3cff */
[----:B------:R-:W-:-:S02]  /*07b0*/  @P0 LOP3.LUT R5, R5, R24, RZ, 0x3c, !PT ;  /* 0x0000001805050212 */ /* 0x000fc400078e3cff */
[----:B------:R-:W-:Y:S02]  /*07c0*/  @P0 LOP3.LUT R3, R3, R26, RZ, 0x3c, !PT ;  /* 0x0000001a03030212 */ /* 0x000fe400078e3cff */
[----:B--2---:R-:W-:Y:S02]  /*07d0*/  @P6 LOP3.LUT R4, R4, R17, RZ, 0x3c, !PT ;  /* 0x0000001104046212 */ /* 0x004fe400078e3cff */
[----:B---3--:R-:W-:Y:S02]  /*07e0*/  @P6 LOP3.LUT R2, R2, R19, RZ, 0x3c, !PT ;  /* 0x0000001302026212 */ /* 0x008fe400078e3cff */
[----:B----4-:R-:W-:Y:S02]  /*07f0*/  @P0 LOP3.LUT R4, R4, R21, RZ, 0x3c, !PT ;  /* 0x0000001504040212 */ /* 0x010fe400078e3cff */
[----:B------:R-:W-:Y:S02]  /*0800*/  @P0 LOP3.LUT R2, R2, R23, RZ, 0x3c, !PT ;  /* 0x0000001702020212 */ /* 0x000fe400078e3cff */
[----:B------:R-:W-:-:S13]  /*0810*/  R2P PR, R20.B1, 0x7f ;  /* 0x0000007f14007804 */ /* 0x000fda0000001000 */
[----:B------:R-:W2:Y:S04]  /*0820*/  @P0 LDG.E R18, desc[UR6][R14.64+0xb0] ;  /* 0x0000b0060e120981 */ /* 0x000ea8000c1e1900 */
[----:B------:R-:W3:Y:S04]  /*0830*/  @P0 LDG.E R21, desc[UR6][R14.64+0xa0] ;  /* 0x0000a0060e150981 */ /* 0x000ee8000c1e1900 */
[----:B------:R-:W4:Y:S04]  /*0840*/  @P0 LDG.E R23, desc[UR6][R14.64+0xa4] ;  /* 0x0000a4060e170981 */ /* 0x000f28000c1e1900 */
[----:B------:R-:W4:Y:S04]  /*0850*/  @P0 LDG.E R16, desc[UR6][R14.64+0xa8] ;  /* 0x0000a8060e100981 */ /* 0x000f28000c1e1900 */
[----:B------:R-:W4:Y:S04]  /*0860*/  @P0 LDG.E R25, desc[UR6][R14.64+0xac] ;  /* 0x0000ac060e190981 */ /* 0x000f28000c1e1900 */
[----:B------:R-:W4:Y:S04]  /*0870*/  @P1 LDG.E R27, desc[UR6][R14.64+0xb4] ;  /* 0x0000b4060e1b1981 */ /* 0x000f28000c1e1900 */
[----:B------:R-:W4:Y:S04]  /*0880*/  @P2 LDG.E R29, desc[UR6][R14.64+0xc8] ;  /* 0x0000c8060e1d2981 */ /* 0x000f28000c1e1900 */
[----:B------:R-:W4:Y:S04]  /*0890*/  @P3 LDG.E R19, desc[UR6][R14.64+0xdc] ;  /* 0x0000dc060e133981 */ /* 0x000f28000c1e1900 */
        /* <DEDUP_REMOVED lines=12> */
[----:B------:R-:W-:Y:S01]  /*0960*/  LOP3.LUT P0, RZ, R20, 0x8000, RZ, 0xc0, !PT ;  /* 0x0000800014ff7812 */ /* 0x000fe2000780c0ff */
[----:B------:R-:W4:Y:S04]  /*0970*/  @P1 LDG.E R25, desc[UR6][R14.64+0xc0] ;  /* 0x0000c0060e191981 */ /* 0x000f28000c1e1900 */
[----:B------:R-:W4:Y:S01]  /*0980*/  @P1 LDG.E R20, desc[UR6][R14.64+0xc4] ;  /* 0x0000c4060e141981 */ /* 0x000f22000c1e1900 */
[----:B------:R-:W-:-:S03]  /*0990*/  @P1 LOP3.LUT R0, R0, R27, RZ, 0x3c, !PT ;  /* 0x0000001b00001212 */ /* 0x000fc600078e3cff */
[----:B------:R-:W4:Y:S01]  /*09a0*/  @P2 LDG.E R27, desc[UR6][R14.64+0xcc] ;  /* 0x0000cc060e1b2981 */ /* 0x000f22000c1e1900 */
[----:B------:R-:W-:-:S03]  /*09b0*/  @P2 LOP3.LUT R0, R0, R29, RZ, 0x3c, !PT ;  /* 0x0000001d00002212 */ /* 0x000fc600078e3cff */
[----:B------:R-:W4:Y:S01]  /*09c0*/  @P6 LDG.E R29, desc[UR6][R14.64+0x118] ;  /* 0x000118060e1d6981 */ /* 0x000f22000c1e1900 */
[----:B------:R-:W-:-:S03]  /*09d0*/  @P3 LOP3.LUT R0, R0, R19, RZ, 0x3c, !PT ;  /* 0x0000001300003212 */ /* 0x000fc600078e3cff */
[----:B------:R-:W4:Y:S01]  /*09e0*/  @P2 LDG.E R19, desc[UR6][R14.64+0xd4] ;  /* 0x0000d4060e132981 */ /* 0x000f22000c1e1900 */
[----:B------:R-:W-:-:S03]  /*09f0*/  @P4 LOP3.LUT R0, R0, R17, RZ, 0x3c, !PT ;  /* 0x0000001100004212 */ /* 0x000fc600078e3cff */
[----:B------:R-:W4:Y:S04]  /*0a00*/  @P5 LDG.E R17, desc[UR6][R14.64+0x108] ;  /* 0x000108060e115981 */ /* 0x000f28000c1e1900 */
[----:B------:R-:W4:Y:S01]  /*0a10*/  @P0 LDG.E R26, desc[UR6][R14.64+0x13c] ;  /* 0x00013c060e1a0981 */ /* 0x000f22000c1e1900 */
[----:B--2---:R-:W-:-:S03]  /*0a20*/  @P1 LOP3.LUT R5, R5, R18, RZ, 0x3c, !PT ;  /* 0x0000001205051212 */ /* 0x004fc600078e3cff */
[----:B------:R-:W2:Y:S01]  /*0a30*/  @P4 LDG.E R18, desc[UR6][R14.64+0x100] ;  /* 0x000100060e124981 */ /* 0x000ea2000c1e1900 */
[----:B---3--:R-:W-:Y:S02]  /*0a40*/  @P5 LOP3.LUT R0, R0, R21, RZ, 0x3c, !PT ;  /* 0x0000001500005212 */ /* 0x008fe400078e3cff */
[----:B------:R-:W-:Y:S01]  /*0a50*/  @P2 LOP3.LUT R5, R5, R22, RZ, 0x3c, !PT ;  /* 0x0000001605052212 */ /* 0x000fe200078e3cff */
[----:B------:R-:W3:Y:S01]  /*0a60*/  @P3 LDG.E R21, desc[UR6][R14.64+0xe0] ;  /* 0x0000e0060e153981 */ /* 0x000ee2000c1e1900 */
[----:B----4-:R-:W-:-:S03]  /*0a70*/  @P1 LOP3.LUT R4, R4, R23, RZ, 0x3c, !PT ;  /* 0x0000001704041212 */ /* 0x010fc600078e3cff */
[----:B------:R-:W4:Y:S04]  /*0a80*/  @P3 LDG.E R22, desc[UR6][R14.64+0xec] ;  /* 0x0000ec060e163981 */ /* 0x000f28000c1e1900 */
[----:B------:R-:W2:Y:S01]  /*0a90*/  @P3 LDG.E R23, desc[UR6][R14.64+0xe8] ;  /* 0x0000e8060e173981 */ /* 0x000ea2000c1e1900 */
[----:B------:R-:W-:-:S03]  /*0aa0*/  @P1 LOP3.LUT R2, R2, R25, RZ, 0x3c, !PT ;  /* 0x0000001902021212 */ /* 0x000fc600078e3cff */
[----:B------:R-:W2:Y:S01]  /*0ab0*/  @P4 LDG.E R25, desc[UR6][R14.64+0xf4] ;  /* 0x0000f4060e194981 */ /* 0x000ea2000c1e1900 */
[----:B------:R-:W-:-:S03]  /*0ac0*/  @P1 LOP3.LUT R3, R3, R20, RZ, 0x3c, !PT ;  /* 0x0000001403031212 */ /* 0x000fc600078e3cff */
[----:B------:R-:W2:Y:S01]  /*0ad0*/  @P3 LDG.E R20, desc[UR6][R14.64+0xe4] ;  /* 0x0000e4060e143981 */ /* 0x000ea2000c1e1900 */
[----:B------:R-:W-:Y:S02]  /*0ae0*/  @P2 LOP3.LUT R4, R4, R27, RZ, 0x3c, !PT ;  /* 0x0000001b04042212 */ /* 0x000fe400078e3cff */
[----:B------:R-:W-:Y:S01]  /*0af0*/  @P2 LOP3.LUT R3, R3, R16, RZ, 0x3c, !PT ;  /* 0x0000001003032212 */ /* 0x000fe200078e3cff */
[----:B------:R-:W2:Y:S04]  /*0b00*/  @P4 LDG.E R27, desc[UR6][R14.64+0xfc] ;  /* 0x0000fc060e1b4981 */ /* 0x000ea8000c1e1900 */
[----:B------:R-:W2:Y:S01]  /*0b10*/  @P5 LDG.E R16, desc[UR6][R14.64+0x10c] ;  /* 0x00010c060e105981 */ /* 0x000ea2000c1e1900 */
[----:B------:R-:W-:-:S03]  /*0b20*/  @P2 LOP3.LUT R2, R2, R19, RZ, 0x3c, !PT ;  /* 0x0000001302022212 */ /* 0x000fc600078e3cff */
[----:B------:R-:W2:Y:S01]  /*0b30*/  @P5 LDG.E R19, desc[UR6][R14.64+0x110] ;  /* 0x000110060e135981 */ /* 0x000ea2000c1e1900 */
[----:B------:R-:W-:-:S03]  /*0b40*/  @P6 LOP3.LUT R0, R0, R29, RZ, 0x3c, !PT ;  /* 0x0000001d00006212 */ /* 0x000fc600078e3cff */
[----:B------:R-:W2:Y:S01]  /*0b50*/  @P0 LDG.E R29, desc[UR6][R14.64+0x12c] ;  /* 0x00012c060e1d0981 */ /* 0x000ea2000c1e1900 */
[----:B---3--:R-:W-:-:S03]  /*0b60*/  @P3 LOP3.LUT R4, R4, R21, RZ, 0x3c, !PT ;  /* 0x0000001504043212 */ /* 0x008fc600078e3cff */
[----:B------:R-:W3:Y:S01]  /*0b70*/  @P6 LDG.E R21, desc[UR6][R14.64+0x11c] ;  /* 0x00011c060e156981 */ /* 0x000ee2000c1e1900 */
[----:B----4-:R-:W-:-:S03]  /*0b80*/  @P3 LOP3.LUT R3, R3, R22, RZ, 0x3c, !PT ;  /* 0x0000001603033212 */ /* 0x010fc600078e3cff */
[----:B------:R-:W4:Y:S01]  /*0b90*/  @P6 LDG.E R22, desc[UR6][R14.64+0x128] ;  /* 0x000128060e166981 */ /* 0x000f22000c1e1900 */
[----:B--2---:R-:W-:Y:S02]  /*0ba0*/  @P3 LOP3.LUT R2, R2, R23, RZ, 0x3c, !PT ;  /* 0x0000001702023212 */ /* 0x004fe400078e3cff */
[----:B------:R-:W-:Y:S01]  /*0bb0*/  @P4 LOP3.LUT R3, R3, R18, RZ, 0x3c, !PT ;  /* 0x0000001203034212 */ /* 0x000fe200078e3cff */
[----:B------:R-:W2:Y:S01]  /*0bc0*/  @P6 LDG.E R23, desc[UR6][R14.64+0x124] ;  /* 0x000124060e176981 */ /* 0x000ea2000c1e1900 */
[----:B------:R-:W-:-:S03]  /*0bd0*/  @P4 LOP3.LUT R4, R4, R25, RZ, 0x3c, !PT ;  /* 0x0000001904044212 */ /* 0x000fc600078e3cff */
[----:B------:R-:W4:Y:S01]  /*0be0*/  @P6 LDG.E R18, desc[UR6][R14.64+0x120] ;  /* 0x000120060e126981 */ /* 0x000f22000c1e1900 */
[----:B------:R-:W-:-:S03]  /*0bf0*/  @P3 LOP3.LUT R5, R5, R20, RZ, 0x3c, !PT ;  /* 0x0000001405053212 */ /* 0x000fc600078e3cff */
[----:B------:R-:W4:Y:S01]  /*0c00*/  @P5 LDG.E R20, desc[UR6][R14.64+0x114] ;  /* 0x000114060e145981 */ /* 0x000f22000c1e1900 */
[----:B------:R-:W-:Y:S02]  /*0c10*/  @P4 LOP3.LUT R5, R5, R24, RZ, 0x3c, !PT ;  /* 0x0000001805054212 */ /* 0x000fe400078e3cff */
[----:B------:R-:W-:Y:S01]  /*0c20*/  @P5 LOP3.LUT R4, R4, R17, RZ, 0x3c, !PT ;  /* 0x0000001104045212 */ /* 0x000fe200078e3cff */
[----:B------:R-:W4:Y:S04]  /*0c30*/  @P0 LDG.E R24, desc[UR6][R14.64+0x134] ;  /* 0x000134060e180981 */ /* 0x000f28000c1e1900 */
[----:B------:R-:W4:Y:S04]  /*0c40*/  @P0 LDG.E R17, desc[UR6][R14.64+0x130] ;  /* 0x000130060e110981 */ /* 0x000f28000c1e1900 */
[----:B------:R-:W4:Y:S01]  /*0c50*/  @P0 LDG.E R25, desc[UR6][R14.64+0x138] ;  /* 0x000138060e190981 */ /* 0x000f22000c1e1900 */
[----:B------:R-:W-:Y:S01]  /*0c60*/  UIADD3 UR4, UPT, UPT, UR4, 0x10, URZ ;  /* 0x0000001004047890 */ /* 0x000fe2000fffe0ff */
[----:B------:R-:W-:-:S03]  /*0c70*/  @P4 LOP3.LUT R2, R2, R27, RZ, 0x3c, !PT ;  /* 0x0000001b02024212 */ /* 0x000fc600078e3cff */
[----:B------:R-:W-:Y:S01]  /*0c80*/  UISETP.NE.AND UP0, UPT, UR4, 0x20, UPT ;  /* 0x000000200400788c */ /* 0x000fe2000bf05270 */
[----:B------:R-:W-:Y:S02]  /*0c90*/  @P5 LOP3.LUT R5, R5, R16, RZ, 0x3c, !PT ;  /* 0x0000001005055212 */ /* 0x000fe400078e3cff */
[----:B------:R-:W-:Y:S02]  /*0ca0*/  @P5 LOP3.LUT R2, R2, R19, RZ, 0x3c, !PT ;  /* 0x0000001302025212 */ /* 0x000fe400078e3cff */
[----:B------:R-:W-:Y:S02]  /*0cb0*/  @P0 LOP3.LUT R0, R0, R29, RZ, 0x3c, !PT ;  /* 0x0000001d00000212 */ /* 0x000fe400078e3cff */
[----:B---3--:R-:W-:Y:S02]  /*0cc0*/  @P6 LOP3.LUT R4, R4, R21, RZ, 0x3c, !PT ;  /* 0x0000001504046212 */ /* 0x008fe400078e3cff */
[----:B--2---:R-:W-:Y:S02]  /*0cd0*/  @P6 LOP3.LUT R2, R2, R23, RZ, 0x3c, !PT ;  /* 0x0000001702026212 */ /* 0x004fe400078e3cff */
[----:B----4-:R-:W-:-:S02]  /*0ce0*/  @P6 LOP3.LUT R5, R5, R18, RZ, 0x3c, !PT ;  /* 0x0000001205056212 */ /* 0x010fc400078e3cff */
[----:B------:R-:W-:-:S04]  /*0cf0*/  @P5 LOP3.LUT R3, R3, R20, RZ, 0x3c, !PT ;  /* 0x0000001403035212 */ /* 0x000fc800078e3cff */
[----:B------:R-:W-:Y:S02]  /*0d00*/  @P6 LOP3.LUT R3, R3, R22, RZ, 0x3c, !PT ;  /* 0x0000001603036212 */ /* 0x000fe400078e3cff */
[----:B------:R-:W-:Y:S02]  /*0d10*/  @P0 LOP3.LUT R5, R5, R24, RZ, 0x3c, !PT ;  /* 0x0000001805050212 */ /* 0x000fe400078e3cff */
[----:B------:R-:W-:Y:S02]  /*0d20*/  @P0 LOP3.LUT R4, R4, R17, RZ, 0x3c, !PT ;  /* 0x0000001104040212 */ /* 0x000fe400078e3cff */
[----:B------:R-:W-:Y:S02]  /*0d30*/  @P0 LOP3.LUT R3, R3, R26, RZ, 0x3c, !PT ;  /* 0x0000001a03030212 */ /* 0x000fe400078e3cff */
[----:B------:R-:W-:Y:S01]  /*0d40*/  @P0 LOP3.LUT R2, R2, R25, RZ, 0x3c, !PT ;  /* 0x0000001902020212 */ /* 0x000fe200078e3cff */
[----:B------:R-:W-:Y:S06]  /*0d50*/  BRA.U UP0, `(.L_x_4) ;  /* 0xfffffff5004c7547 */ /* 0x000fec000b83ffff */
[----:B------:R-:W-:-:S05]  /*0d60*/  VIADD R6, R6, 0x1 ;  /* 0x0000000106067836 */ /* 0x000fca0000000000 */
[----:B------:R-:W-:-:S13]  /*0d70*/  ISETP.NE.AND P0, PT, R6, 0x5, PT ;  /* 0x000000050600780c */ /* 0x000fda0003f05270 */
[----:B------:R-:W-:Y:S05]  /*0d80*/  @P0 BRA `(.L_x_5) ;  /* 0xfffffff400300947 */ /* 0x000fea000383ffff */
[----:B------:R-:W-:Y:S01]  /*0d90*/  LOP3.LUT R6, R12, 0x3, RZ, 0xc0, !PT ;  /* 0x000000030c067812 */ /* 0x000fe200078ec0ff */
[----:B------:R0:W-:Y:S03]  /*0da0*/  STL.64 [R1+0x8], R4 ;  /* 0x0000080401007387 */ /* 0x0001e60000100a00 */
[----:B------:R-:W-:Y:S01]  /*0db0*/  ISETP.NE.U32.AND P0, PT, R6, 0x1, PT ;  /* 0x000000010600780c */ /* 0x000fe20003f05070 */
[----:B------:R0:W-:Y:S03]  /*0dc0*/  STL.64 [R1+0x10], R2 ;  /* 0x0000100201007387 */ /* 0x0001e60000100a00 */
[----:B------:R-:W-:Y:S01]  /*0dd0*/  ISETP.NE.AND.EX P0, PT, RZ, RZ, PT, P0 ;  /* 0x000000ffff00720c */ /* 0x000fe20003f05300 */
[----:B------:R0:W-:-:S12]  /*0de0*/  STL [R1+0x4], R0 ;  /* 0x0000040001007387 */ /* 0x0001d80000100800 */
[----:B0-----:R-:W-:Y:S05]  /*0df0*/  @!P0 BRA `(.L_x_3) ;  /* 0x0000001400f88947 */ /* 0x001fea0003800000 */
[----:B------:R-:W-:Y:S01]  /*0e00*/  UMOV UR4, URZ ;  /* 0x000000ff00047c82 */ /* 0x000fe20008000000 */
[----:B------:R-:W-:Y:S01]  /*0e10*/  IMAD.MOV.U32 R0, RZ, RZ, RZ ;  /* 0x000000ffff007224 */ /* 0x000fe200078e00ff */
[----:B------:R-:W-:Y:S01]  /*0e20*/  CS2R R4, SRZ ;  /* 0x0000000000047805 */ /* 0x000fe2000001ff00 */
[----:B------:R-:W-:Y:S02]  /*0e30*/  IMAD.MOV.U32 R6, RZ, RZ, RZ ;  /* 0x000000ffff067224 */ /* 0x000fe400078e00ff */
[----:B------:R-:W-:Y:S02]  /*0e40*/  IMAD.MOV.U32 R2, RZ, RZ, RZ ;  /* 0x000000ffff027224 */ /* 0x000fe400078e00ff */
[----:B------:R-:W-:-:S07]  /*0e50*/  IMAD.U32 R3, RZ, RZ, UR4 ;  /* 0x00000004ff037e24 */ /* 0x000fce000f8e00ff */
.L_x_7:
[----:B------:R-:W-:-:S06]  /*0e60*/  IMAD R11, R6, 0x4, R1 ;  /* 0x00000004060b7824 */ /* 0x000fcc00078e0201 */
[----:B------:R-:W5:Y:S01]  /*0e70*/  LDL R11, [R11+0x4] ;  /* 0x000004000b0b7983 */ /* 0x000f620000100800 */
[----:B------:R-:W-:Y:S01]  /*0e80*/  IMAD.SHL.U32 R13, R6, 0x20, RZ ;  /* 0x00000020060d7824 */ /* 0x000fe200078e00ff */
[----:B------:R-:W-:-:S06]  /*0e90*/  UMOV UR4, URZ ;  /* 0x000000ff00047c82 */ /* 0x000fcc0008000000 */
.L_x_6:
        /* <DEDUP_REMOVED lines=179> */
[----:B------:R0:W-:Y:S03]  /*19d0*/  STL [R1+0x4], R0 ;  /* 0x0000040001007387 */ /* 0x0001e60000100800 */
[----:B------:R-:W-:Y:S01]  /*19e0*/  ISETP.NE.AND.EX P0, PT, RZ, RZ, PT, P0 ;  /* 0x000000ffff00720c */ /* 0x000fe20003f05300 */
[----:B------:R0:W-:-:S12]  /*19f0*/  STL.64 [R1+0x10], R2 ;  /* 0x0000100201007387 */ /* 0x0001d80000100a00 */
[----:B0-----:R-:W-:Y:S05]  /*1a00*/  @P0 BRA `(.L_x_3) ;  /* 0x0000000800f40947 */ /* 0x001fea0003800000 */
[----:B------:R-:W-:Y:S01]  /*1a10*/  UMOV UR4, URZ ;  /* 0x000000ff00047c82 */ /* 0x000fe20008000000 */
[----:B------:R-:W-:Y:S01]  /*1a20*/  IMAD.MOV.U32 R0, RZ, RZ, RZ ;  /* 0x000000ffff007224 */ /* 0x000fe200078e00ff */
[----:B------:R-:W-:Y:S01]  /*1a30*/  CS2R R4, SRZ ;  /* 0x0000000000047805 */ /* 0x000fe2000001ff00 */
[----:B------:R-:W-:Y:S02]  /*1a40*/  IMAD.MOV.U32 R6, RZ, RZ, RZ ;  /* 0x000000ffff067224 */ /* 0x000fe400078e00ff */
[----:B------:R-:W-:Y:S02]  /*1a50*/  IMAD.MOV.U32 R2, RZ, RZ, RZ ;  /* 0x000000ffff027224 */ /* 0x000fe400078e00ff */
[----:B------:R-:W-:-:S07]  /*1a60*/  IMAD.U32 R3, RZ, RZ, UR4 ;  /* 0x00000004ff037e24 */ /* 0x000fce000f8e00ff */
.L_x_9:
[----:B------:R-:W-:-:S06]  /*1a70*/  IMAD R11, R6, 0x4, R1 ;  /* 0x00000004060b7824 */ /* 0x000fcc00078e0201 */
[----:B------:R-:W5:Y:S01]  /*1a80*/  LDL R11, [R11+0x4] ;  /* 0x000004000b0b7983 */ /* 0x000f620000100800 */
[----:B------:R-:W-:Y:S01]  /*1a90*/  IMAD.SHL.U32 R13, R6, 0x20, RZ ;  /* 0x00000020060d7824 */ /* 0x000fe200078e00ff */
[----:B------:R-:W-:-:S06]  /*1aa0*/  UMOV UR4, URZ ;  /* 0x000000ff00047c82 */ /* 0x000fcc0008000000 */
.L_x_8:
        /* <DEDUP_REMOVED lines=176> */
[----:B------:R0:W-:Y:S04]  /*25b0*/  STL.64 [R1+0x8], R4 ;  /* 0x0000080401007387 */ /* 0x0001e80000100a00 */
[----:B------:R0:W-:Y:S04]  /*25c0*/  STL [R1+0x4], R0 ;  /* 0x0000040001007387 */ /* 0x0001e80000100800 */
[----:B------:R0:W-:Y:S02]  /*25d0*/  STL.64 [R1+0x10], R2 ;  /* 0x0000100201007387 */ /* 0x0001e40000100a00 */
.L_x_3:
[----:B------:R-:W-:Y:S05]  /*25e0*/  BSYNC.RECONVERGENT B1 ;  /* 0x0000000000017941 */ /* 0x000fea0003800200 */
.L_x_2:
[----:B------:R-:W-:Y:S01]  /*25f0*/  ISETP.GT.U32.AND P0, PT, R12, 0x3, PT ;  /* 0x000000030c00780c */ /* 0x000fe20003f04070 */
[----:B------:R-:W-:Y:S01]  /*2600*/  VIADD R10, R10, 0x1 ;  /* 0x000000010a0a7836 */ /* 0x000fe20000000000 */
[--C-:B------:R-:W-:Y:S02]  /*2610*/  SHF.R.U64 R12, R12, 0x2, R7.reuse ;  /* 0x000000020c0c7819 */ /* 0x100fe40000001207 */
[----:B------:R-:W-:Y:S02]  /*2620*/  ISETP.GT.U32.AND.EX P0, PT, R7, RZ, PT, P0 ;  /* 0x000000ff0700720c */ /* 0x000fe40003f04100 */
[----:B------:R-:W-:-:S11]  /*2630*/  SHF.R.U32.HI R7, RZ, 0x2, R7 ;  /* 0x00000002ff077819 */ /* 0x000fd60000011607 */
[----:B------:R-:W-:Y:S05]  /*2640*/  @P0 BRA `(.L_x_10) ;  /* 0xffffffd800d40947 */ /* 0x000fea000383ffff */
.L_x_1:
[----:B------:R-:W-:Y:S05]  /*2650*/  BSYNC.RECONVERGENT B0 ;  /* 0x0000000000007941 */ /* 0x000fea0003800200 */
.L_x_0:
[----:B------:R-:W1:Y:S01]  /*2660*/  LDCU UR4, c[0x0][0x388] ;  /* 0x00007100ff0477ac */ /* 0x000e620008000800 */
[----:B------:R-:W-:-:S04]  /*2670*/  SHF.R.U32.HI R7, RZ, 0x2, R0 ;  /* 0x00000002ff077819 */ /* 0x000fc80000011600 */
[----:B------:R-:W-:Y:S01]  /*2680*/  LOP3.LUT R7, R7, R0, RZ, 0x3c, !PT ;  /* 0x0000000007077212 */ /* 0x000fe200078e3cff */
[----:B0-----:R-:W-:-:S04]  /*2690*/  IMAD.SHL.U32 R0, R3, 0x10, RZ ;  /* 0x0000001003007824 */ /* 0x001fc800078e00ff */
[----:B------:R-:W-:-:S05]  /*26a0*/  IMAD.SHL.U32 R2, R7, 0x2, RZ ;  /* 0x0000000207027824 */ /* 0x000fca00078e00ff */
[----:B------:R-:W-:Y:S01]  /*26b0*/  LOP3.LUT R0, R7, R2, R0, 0x96, !PT ;  /* 0x0000000207007212 */ /* 0x000fe200078e9600 */
[----:B-1----:R-:W0:Y:S03]  /*26c0*/  I2F.U32.RP R6, UR4 ;  /* 0x0000000400067d06 */ /* 0x002e260008209000 */
[----:B------:R-:W-:Y:S02]  /*26d0*/  LOP3.LUT R0, R0, R3, RZ, 0x3c, !PT ;  /* 0x0000000300007212 */ /* 0x000fe400078e3cff */
[----:B------:R-:W-:-:S03]  /*26e0*/  ISETP.NE.U32.AND P1, PT, RZ, UR4, PT ;  /* 0x00000004ff007c0c */ /* 0x000fc6000bf25070 */
[----:B------:R-:W-:Y:S01]  /*26f0*/  VIADD R0, R0, 0x2ac1d59a ;  /* 0x2ac1d59a00007836 */ /* 0x000fe20000000000 */
[----:B0-----:R-:W0:Y:S02]  /*2700*/  MUFU.RCP R6, R6 ;  /* 0x0000000600067308 */ /* 0x001e240000001000 */
[----:B0-----:R-:W-:-:S06]  /*2710*/  VIADD R4, R6, 0xffffffe ;  /* 0x0ffffffe06047836 */ /* 0x001fcc0000000000 */
[----:B------:R0:W1:Y:S02]  /*2720*/  F2I.FTZ.U32.TRUNC.NTZ R5, R4 ;  /* 0x0000000400057305 */ /* 0x000064000021f000 */
[----:B0-----:R-:W-:Y:S02]  /*2730*/  IMAD.MOV.U32 R4, RZ, RZ, RZ ;  /* 0x000000ffff047224 */ /* 0x001fe400078e00ff */
[----:B-1----:R-:W-:-:S04]  /*2740*/  IMAD.MOV R8, RZ, RZ, -R5 ;  /* 0x000000ffff087224 */ /* 0x002fc800078e0a05 */
[----:B------:R-:W-:-:S04]  /*2750*/  IMAD R7, R8, UR4, RZ ;  /* 0x0000000408077c24 */ /* 0x000fc8000f8e02ff */
[----:B------:R-:W-:-:S06]  /*2760*/  IMAD.HI.U32 R5, R5, R7, R4 ;  /* 0x0000000705057227 */ /* 0x000fcc00078e0004 */
[----:B------:R-:W-:-:S04]  /*2770*/  IMAD.HI.U32 R5, R5, R0, RZ ;  /* 0x0000000005057227 */ /* 0x000fc800078e00ff */
[----:B------:R-:W-:-:S04]  /*2780*/  IMAD.MOV R5, RZ, RZ, -R5 ;  /* 0x000000ffff057224 */ /* 0x000fc800078e0a05 */
[----:B------:R-:W-:Y:S02]  /*2790*/  IMAD R9, R5, UR4, R0 ;  /* 0x0000000405097c24 */ /* 0x000fe4000f8e0200 */
[----:B------:R-:W0:Y:S03]  /*27a0*/  LDC.64 R4, c[0x0][0x380] ;  /* 0x0000e000ff047b82 */ /* 0x000e260000000a00 */
[----:B------:R-:W-:-:S13]  /*27b0*/  ISETP.GE.U32.AND P0, PT, R9, UR4, PT ;  /* 0x0000000409007c0c */ /* 0x000fda000bf06070 */
[----:B------:R-:W-:-:S05]  /*27c0*/  @P0 VIADD R9, R9, -UR4 ;  /* 0x8000000409090c36 */ /* 0x000fca0008000000 */
[----:B------:R-:W-:-:S13]  /*27d0*/  ISETP.GE.U32.AND P0, PT, R9, UR4, PT ;  /* 0x0000000409007c0c */ /* 0x000fda000bf06070 */
[----:B------:R-:W-:Y:S01]  /*27e0*/  @P0 VIADD R9, R9, -UR4 ;  /* 0x8000000409090c36 */ /* 0x000fe20008000000 */
[----:B------:R-:W-:-:S05]  /*27f0*/  @!P1 LOP3.LUT R9, RZ, UR4, RZ, 0x33, !PT ;  /* 0x00000004ff099c12 */ /* 0x000fca000f8e33ff */
[----:B0-----:R-:W-:-:S05]  /*2800*/  IMAD.WIDE R4, R9, 0x8, R4 ;  /* 0x0000000809047825 */ /* 0x001fca00078e0204 */
[----:B------:R-:W2:Y:S01]  /*2810*/  LDG.E.64 R6, desc[UR6][R4.64] ;  /* 0x0000000604067981 */ /* 0x000ea2000c1e1b00 */
[----:B------:R-:W2:Y:S02]  /*2820*/  I2F.F64 R2, R9 ;  /* 0x0000000900027312 */ /* 0x000ea40000201c00 */
[----:B--2---:R-:W-:-:S07]  /*2830*/  DADD R2, R2, R6 ;  /* 0x0000000002027229 */ /* 0x004fce0000000006 */
[----:B------:R-:W-:Y:S01]  /*2840*/  STG.E.64 desc[UR6][R4.64], R2 ;  /* 0x0000000204007986 */ /* 0x000fe2000c101b06 */
[----:B------:R-:W-:Y:S05]  /*2850*/  EXIT ;  /* 0x000000000000794d */ /* 0x000fea0003800000 */
.L_x_11:
[----:B------:R-:W-:-:S00]  /*2860*/  BRA `(.L_x_11) ;  /* 0xfffffffc00fc7947 */ /* 0x000fc0000383ffff */
[----:B------:R-:W-:-:S00]  /*2870*/  NOP ;  /* 0x0000000000007918 */ /* 0x000fc00000000000 */
        /* <DEDUP_REMOVED lines=8> */
.L_x_126:


//--------------------- .text._Z4randIfEvPT_i     --------------------------
	.section	.text._Z4randIfEvPT_i,"ax",@progbits
	.align	128
        .global         _Z4randIfEvPT_i
        .type           _Z4randIfEvPT_i,@function
        .size           _Z4randIfEvPT_i,(.L_x_127 - _Z4randIfEvPT_i)
        .other          _Z4randIfEvPT_i,@"STO_CUDA_ENTRY STV_DEFAULT"
_Z4randIfEvPT_i:
.text._Z4randIfEvPT_i:
        /* <DEDUP_REMOVED lines=26> */
.L_x_22:
        /* <DEDUP_REMOVED lines=11> */
.L_x_17:
[----:B------:R-:W-:-:S06]  /*0250*/  IMAD R11, R6, 0x4, R1 ;  /* 0x00000004060b7824 */ /* 0x000fcc00078e0201 */
[----:B------:R-:W5:Y:S01]  /*0260*/  LDL R11, [R11+0x4] ;  /* 0x000004000b0b7983 */ /* 0x000f620000100800 */
[----:B------:R-:W-:Y:S01]  /*0270*/  IMAD.SHL.U32 R13, R6, 0x20, RZ ;  /* 0x00000020060d7824 */ /* 0x000fe200078e00ff */
[----:B------:R-:W-:-:S06]  /*0280*/  UMOV UR4, URZ ;  /* 0x000000ff00047c82 */ /* 0x000fcc0008000000 */
.L_x_16:
        /* <DEDUP_REMOVED lines=189> */
.L_x_19:
[----:B------:R-:W-:-:S06]  /*0e60*/  IMAD R11, R6, 0x4, R1 ;  /* 0x00000004060b7824 */ /* 0x000fcc00078e0201 */
[----:B------:R-:W5:Y:S01]  /*0e70*/  LDL R11, [R11+0x4] ;  /* 0x000004000b0b7983 */ /* 0x000f620000100800 */
[----:B------:R-:W-:Y:S01]  /*0e80*/  IMAD.SHL.U32 R13, R6, 0x20, RZ ;  /* 0x00000020060d7824 */ /* 0x000fe200078e00ff */
[----:B------:R-:W-:-:S06]  /*0e90*/  UMOV UR4, URZ ;  /* 0x000000ff00047c82 */ /* 0x000fcc0008000000 */
.L_x_18:
        /* <DEDUP_REMOVED lines=189> */
.L_x_21:
[----:B------:R-:W-:-:S06]  /*1a70*/  IMAD R11, R6, 0x4, R1 ;  /* 0x00000004060b7824 */ /* 0x000fcc00078e0201 */
[----:B------:R-:W5:Y:S01]  /*1a80*/  LDL R11, [R11+0x4] ;  /* 0x000004000b0b7983 */ /* 0x000f620000100800 */
[----:B------:R-:W-:Y:S01]  /*1a90*/  IMAD.SHL.U32 R13, R6, 0x20, RZ ;  /* 0x00000020060d7824 */ /* 0x000fe200078e00ff */
[----:B------:R-:W-:-:S06]  /*1aa0*/  UMOV UR4, URZ ;  /* 0x000000ff00047c82 */ /* 0x000fcc0008000000 */
.L_x_20:
        /* <DEDUP_REMOVED lines=179> */
.L_x_15:
[----:B------:R-:W-:Y:S05]  /*25e0*/  BSYNC.RECONVERGENT B1 ;  /* 0x0000000000017941 */ /* 0x000fea0003800200 */
.L_x_14:
[----:B------:R-:W-:Y:S01]  /*25f0*/  ISETP.GT.U32.AND P0, PT, R12, 0x3, PT ;  /* 0x000000030c00780c */ /* 0x000fe20003f04070 */
[----:B------:R-:W-:Y:S01]  /*2600*/  VIADD R10, R10, 0x1 ;  /* 0x000000010a0a7836 */ /* 0x000fe20000000000 */
[--C-:B------:R-:W-:Y:S02]  /*2610*/  SHF.R.U64 R12, R12, 0x2, R7.reuse ;  /* 0x000000020c0c7819 */ /* 0x100fe40000001207 */
[----:B------:R-:W-:Y:S02]  /*2620*/  ISETP.GT.U32.AND.EX P0, PT, R7, RZ, PT, P0 ;  /* 0x000000ff0700720c */ /* 0x000fe40003f04100 */
[----:B------:R-:W-:-:S11]  /*2630*/  SHF.R.U32.HI R7, RZ, 0x2, R7 ;  /* 0x00000002ff077819 */ /* 0x000fd60000011607 */
[----:B------:R-:W-:Y:S05]  /*2640*/  @P0 BRA `(.L_x_22) ;  /* 0xffffffd800d40947 */ /* 0x000fea000383ffff */
.L_x_13:
[----:B------:R-:W-:Y:S05]  /*2650*/  BSYNC.RECONVERGENT B0 ;  /* 0x0000000000007941 */ /* 0x000fea0003800200 */
.L_x_12:
        /* <DEDUP_REMOVED lines=8> */
[----:B------:R-:W1:Y:S01]  /*26e0*/  LDC.64 R2, c[0x0][0x380] ;  /* 0x0000e000ff027b82 */ /* 0x000e620000000a00 */
[----:B------:R-:W-:Y:S02]  /*26f0*/  ISETP.NE.U32.AND P1, PT, RZ, UR4, PT ;  /* 0x00000004ff007c0c */ /* 0x000fe4000bf25070 */
[----:B------:R-:W-:Y:S01]  /*2700*/  VIADD R0, R0, 0x2ac1d59a ;  /* 0x2ac1d59a00007836 */ /* 0x000fe20000000000 */
[----:B0-----:R-:W0:Y:S02]  /*2710*/  MUFU.RCP R6, R6 ;  /* 0x0000000600067308 */ /* 0x001e240000001000 */
[----:B0-----:R-:W-:-:S06]  /*2720*/  VIADD R4, R6, 0xffffffe ;  /* 0x0ffffffe06047836 */ /* 0x001fcc0000000000 */
[----:B------:R0:W2:Y:S02]  /*2730*/  F2I.FTZ.U32.TRUNC.NTZ R5, R4 ;  /* 0x0000000400057305 */ /* 0x0000a4000021f000 */
[----:B0-----:R-:W-:Y:S02]  /*2740*/  IMAD.MOV.U32 R4, RZ, RZ, RZ ;  /* 0x000000ffff047224 */ /* 0x001fe400078e00ff */
[----:B--2---:R-:W-:-:S04]  /*2750*/  IMAD.MOV R8, RZ, RZ, -R5 ;  /* 0x000000ffff087224 */ /* 0x004fc800078e0a05 */
[----:B------:R-:W-:-:S04]  /*2760*/  IMAD R7, R8, UR4, RZ ;  /* 0x0000000408077c24 */ /* 0x000fc8000f8e02ff */
[----:B------:R-:W-:-:S06]  /*2770*/  IMAD.HI.U32 R5, R5, R7, R4 ;  /* 0x0000000705057227 */ /* 0x000fcc00078e0004 */
[----:B------:R-:W-:-:S04]  /*2780*/  IMAD.HI.U32 R5, R5, R0, RZ ;  /* 0x0000000005057227 */ /* 0x000fc800078e00ff */
[----:B------:R-:W-:-:S04]  /*2790*/  IMAD.MOV R5, RZ, RZ, -R5 ;  /* 0x000000ffff057224 */ /* 0x000fc800078e0a05 */
[----:B------:R-:W-:-:S05]  /*27a0*/  IMAD R5, R5, UR4, R0 ;  /* 0x0000000405057c24 */ /* 0x000fca000f8e0200 */
[----:B------:R-:W-:-:S13]  /*27b0*/  ISETP.GE.U32.AND P0, PT, R5, UR4, PT ;  /* 0x0000000405007c0c */ /* 0x000fda000bf06070 */
[----:B------:R-:W-:-:S05]  /*27c0*/  @P0 VIADD R5, R5, -UR4 ;  /* 0x8000000405050c36 */ /* 0x000fca0008000000 */
[----:B------:R-:W-:-:S13]  /*27d0*/  ISETP.GE.U32.AND P0, PT, R5, UR4, PT ;  /* 0x0000000405007c0c */ /* 0x000fda000bf06070 */
[----:B------:R-:W-:Y:S01]  /*27e0*/  @P0 VIADD R5, R5, -UR4 ;  /* 0x8000000405050c36 */ /* 0x000fe20008000000 */
[----:B------:R-:W-:-:S05]  /*27f0*/  @!P1 LOP3.LUT R5, RZ, UR4, RZ, 0x33, !PT ;  /* 0x00000004ff059c12 */ /* 0x000fca000f8e33ff */
[----:B-1----:R-:W-:-:S05]  /*2800*/  IMAD.WIDE R2, R5, 0x4, R2 ;  /* 0x0000000405027825 */ /* 0x002fca00078e0202 */
[----:B------:R-:W2:Y:S01]  /*2810*/  LDG.E R0, desc[UR6][R2.64] ;  /* 0x0000000602007981 */ /* 0x000ea2000c1e1900 */
[----:B------:R-:W-:-:S05]  /*2820*/  I2FP.F32.S32 R5, R5 ;  /* 0x0000000500057245 */ /* 0x000fca0000201400 */
[----:B--2---:R-:W-:-:S05]  /*2830*/  FADD R5, R5, R0 ;  /* 0x0000000005057221 */ /* 0x004fca0000000000 */
[----:B------:R-:W-:Y:S01]  /*2840*/  STG.E desc[UR6][R2.64], R5 ;  /* 0x0000000502007986 */ /* 0x000fe2000c101906 */
[----:B------:R-:W-:Y:S05]  /*2850*/  EXIT ;  /* 0x000000000000794d */ /* 0x000fea0003800000 */
.L_x_23:
        /* <DEDUP_REMOVED lines=10> */
.L_x_127:


//--------------------- .text._Z4randIiEvPT_i     --------------------------
	.section	.text._Z4randIiEvPT_i,"ax",@progbits
	.align	128
        .global         _Z4randIiEvPT_i
        .type           _Z4randIiEvPT_i,@function
        .size           _Z4randIiEvPT_i,(.L_x_128 - _Z4randIiEvPT_i)
        .other          _Z4randIiEvPT_i,@"STO_CUDA_ENTRY STV_DEFAULT"
_Z4randIiEvPT_i:
.text._Z4randIiEvPT_i:
        /* <DEDUP_REMOVED lines=26> */
.L_x_34:
        /* <DEDUP_REMOVED lines=11> */
.L_x_29:
[----:B------:R-:W-:-:S06]  /*0250*/  IMAD R11, R6, 0x4, R1 ;  /* 0x00000004060b7824 */ /* 0x000fcc00078e0201 */
[----:B------:R-:W5:Y:S01]  /*0260*/  LDL R11, [R11+0x4] ;  /* 0x000004000b0b7983 */ /* 0x000f620000100800 */
[----:B------:R-:W-:Y:S01]  /*0270*/  IMAD.SHL.U32 R13, R6, 0x20, RZ ;  /* 0x00000020060d7824 */ /* 0x000fe200078e00ff */
[----:B------:R-:W-:-:S06]  /*0280*/  UMOV UR4, URZ ;  /* 0x000000ff00047c82 */ /* 0x000fcc0008000000 */
.L_x_28:
        /* <DEDUP_REMOVED lines=189> */
.L_x_31:
[----:B------:R-:W-:-:S06]  /*0e60*/  IMAD R11, R6, 0x4, R1 ;  /* 0x00000004060b7824 */ /* 0x000fcc00078e0201 */
[----:B------:R-:W5:Y:S01]  /*0e70*/  LDL R11, [R11+0x4] ;  /* 0x000004000b0b7983 */ /* 0x000f620000100800 */
[----:B------:R-:W-:Y:S01]  /*0e80*/  IMAD.SHL.U32 R13, R6, 0x20, RZ ;  /* 0x00000020060d7824 */ /* 0x000fe200078e00ff */
[----:B------:R-:W-:-:S06]  /*0e90*/  UMOV UR4, URZ ;  /* 0x000000ff00047c82 */ /* 0x000fcc0008000000 */
.L_x_30:
        /* <DEDUP_REMOVED lines=189> */
.L_x_33:
[----:B------:R-:W-:-:S06]  /*1a70*/  IMAD R11, R6, 0x4, R1 ;  /* 0x00000004060b7824 */ /* 0x000fcc00078e0201 */
[----:B------:R-:W5:Y:S01]  /*1a80*/  LDL R11, [R11+0x4] ;  /* 0x000004000b0b7983 */ /* 0x000f620000100800 */
[----:B------:R-:W-:Y:S01]  /*1a90*/  IMAD.SHL.U32 R13, R6, 0x20, RZ ;  /* 0x00000020060d7824 */ /* 0x000fe200078e00ff */
[----:B------:R-:W-:-:S06]  /*1aa0*/  UMOV UR4, URZ ;  /* 0x000000ff00047c82 */ /* 0x000fcc0008000000 */
.L_x_32:
        /* <DEDUP_REMOVED lines=179> */
.L_x_27:
[----:B------:R-:W-:Y:S05]  /*25e0*/  BSYNC.RECONVERGENT B1 ;  /* 0x0000000000017941 */ /* 0x000fea0003800200 */
.L_x_26:
[----:B------:R-:W-:Y:S01]  /*25f0*/  ISETP.GT.U32.AND P0, PT, R12, 0x3, PT ;  /* 0x000000030c00780c */ /* 0x000fe20003f04070 */
[----:B------:R-:W-:Y:S01]  /*2600*/  VIADD R10, R10, 0x1 ;  /* 0x000000010a0a7836 */ /* 0x000fe20000000000 */
[--C-:B------:R-:W-:Y:S02]  /*2610*/  SHF.R.U64 R12, R12, 0x2, R7.reuse ;  /* 0x000000020c0c7819 */ /* 0x100fe40000001207 */
[----:B------:R-:W-:Y:S02]  /*2620*/  ISETP.GT.U32.AND.EX P0, PT, R7, RZ, PT, P0 ;  /* 0x000000ff0700720c */ /* 0x000fe40003f04100 */
[----:B------:R-:W-:-:S11]  /*2630*/  SHF.R.U32.HI R7, RZ, 0x2, R7 ;  /* 0x00000002ff077819 */ /* 0x000fd60000011607 */
[----:B------:R-:W-:Y:S05]  /*2640*/  @P0 BRA `(.L_x_34) ;  /* 0xffffffd800d40947 */ /* 0x000fea000383ffff */
.L_x_25:
[----:B------:R-:W-:Y:S05]  /*2650*/  BSYNC.RECONVERGENT B0 ;  /* 0x0000000000007941 */ /* 0x000fea0003800200 */
.L_x_24:
        /* <DEDUP_REMOVED lines=27> */
[----:B------:R-:W2:Y:S02]  /*2810*/  LDG.E R0, desc[UR6][R2.64] ;  /* 0x0000000602007981 */ /* 0x000ea4000c1e1900 */
[----:B--2---:R-:W-:-:S05]  /*2820*/  IMAD.IADD R5, R5, 0x1, R0 ;  /* 0x0000000105057824 */ /* 0x004fca00078e0200 */
[----:B------:R-:W-:Y:S01]  /*2830*/  STG.E desc[UR6][R2.64], R5 ;  /* 0x0000000502007986 */ /* 0x000fe2000c101906 */
[----:B------:R-:W-:Y:S05]  /*2840*/  EXIT ;  /* 0x000000000000794d */ /* 0x000fea0003800000 */
.L_x_35:
        /* <DEDUP_REMOVED lines=11> */
.L_x_128:


//--------------------- .text._Z4gemmIdEvPT_S1_S1_i --------------------------
	.section	.text._Z4gemmIdEvPT_S1_S1_i,"ax",@progbits
	.align	128
        .global         _Z4gemmIdEvPT_S1_S1_i
        .type           _Z4gemmIdEvPT_S1_S1_i,@function
        .size           _Z4gemmIdEvPT_S1_S1_i,(.L_x_129 - _Z4gemmIdEvPT_S1_S1_i)
        .other          _Z4gemmIdEvPT_S1_S1_i,@"STO_CUDA_ENTRY STV_DEFAULT"
_Z4gemmIdEvPT_S1_S1_i:
.text._Z4gemmIdEvPT_S1_S1_i:
[----:B------:R-:W-:Y:S01]  /*0000*/  LDC R1, c[0x0][0x37c] ;  /* 0x0000df00ff017b82 */ /* 0x000fe20000000800 */
[----:B------:R-:W0:Y:S07]  /*0010*/  LDCU UR18, c[0x0][0x398] ;  /* 0x00007300ff1277ac */ /* 0x000e2e0008000800 */
[----:B------:R-:W1:Y:S01]  /*0020*/  S2UR UR4, SR_CTAID.X ;  /* 0x00000000000479c3 */ /* 0x000e620000002500 */
[----:B0-----:R-:W-:-:S06]  /*0030*/  UISETP.GE.AND UP0, UPT, UR18, 0x1, UPT ;  /* 0x000000011200788c */ /* 0x001fcc000bf06270 */
[----:B------:R-:W-:-:S13]  /*0040*/  PLOP3.LUT P0, PT, PT, PT, UP0, 0x80, 0x8 ;  /* 0x000000000008781c */ /* 0x000fda0003f0f008 */
[----:B-1----:R-:W-:Y:S05]  /*0050*/  @!P0 EXIT ;  /* 0x000000000000894d */ /* 0x002fea0003800000 */
[----:B------:R-:W0:Y:S01]  /*0060*/  S2R R5, SR_TID.Y ;  /* 0x0000000000057919 */ /* 0x000e220000002200 */
[----:B------:R-:W1:Y:S01]  /*0070*/  LDC R0, c[0x0][0x360] ;  /* 0x0000d800ff007b82 */ /* 0x000e620000000800 */
[----:B------:R-:W0:Y:S01]  /*0080*/  LDCU UR5, c[0x0][0x364] ;  /* 0x00006c80ff0577ac */ /* 0x000e220008000800 */
[----:B------:R-:W0:Y:S01]  /*0090*/  S2R R4, SR_CTAID.Y ;  /* 0x0000000000047919 */ /* 0x000e220000002600 */
[----:B------:R-:W2:Y:S01]  /*00a0*/  LDCU.64 UR16, c[0x0][0x358] ;  /* 0x00006b00ff1077ac */ /* 0x000ea20008000a00 */
[----:B------:R-:W1:Y:S04]  /*00b0*/  S2R R7, SR_TID.X ;  /* 0x0000000000077919 */ /* 0x000e680000002100 */
[----:B------:R-:W3:Y:S01]  /*00c0*/  LDC.64 R2, c[0x0][0x380] ;  /* 0x0000e000ff027b82 */ /* 0x000ee20000000a00 */
[----:B0-----:R-:W-:-:S02]  /*00d0*/  IMAD R5, R4, UR5, R5 ;  /* 0x0000000504057c24 */ /* 0x001fc4000f8e0205 */
[----:B-1----:R-:W-:Y:S02]  /*00e0*/  IMAD R0, R0, UR4, R7 ;  /* 0x0000000400007c24 */ /* 0x002fe4000f8e0207 */
[----:B------:R-:W-:-:S05]  /*00f0*/  IMAD R5, R5, UR18, RZ ;  /* 0x0000001205057c24 */ /* 0x000fca000f8e02ff */
[----:B------:R-:W-:-:S05]  /*0100*/  IADD3 R7, PT, PT, R0, R5, RZ ;  /* 0x0000000500077210 */ /* 0x000fca0007ffe0ff */
[----:B---3--:R-:W-:-:S05]  /*0110*/  IMAD.WIDE R2, R7, 0x8, R2 ;  /* 0x0000000807027825 */ /* 0x008fca00078e0202 */
[----:B--2---:R0:W5:Y:S01]  /*0120*/  LDG.E.64 R8, desc[UR16][R2.64] ;  /* 0x0000001002087981 */ /* 0x004162000c1e1b00 */
[----:B------:R-:W-:Y:S01]  /*0130*/  UISETP.GE.U32.AND UP0, UPT, UR18, 0x8, UPT ;  /* 0x000000081200788c */ /* 0x000fe2000bf06070 */
[----:B------:R-:W-:-:S08]  /*0140*/  HFMA2 R4, -RZ, RZ, 0, 0 ;  /* 0x00000000ff047431 */ /* 0x000fd000000001ff */
[----:B0-----:R-:W-:Y:S05]  /*0150*/  BRA.U !UP0, `(.L_x_36) ;  /* 0x0000000508187547 */ /* 0x001fea000b800000 */
[----:B------:R-:W0:Y:S01]  /*0160*/  LDC.64 R6, c[0x0][0x388] ;  /* 0x0000e200ff067b82 */ /* 0x000e220000000a00 */
[----:B------:R-:W1:Y:S01]  /*0170*/  LDCU.64 UR20, c[0x0][0x390] ;  /* 0x00007200ff1477ac */ /* 0x000e620008000a00 */
[----:B------:R-:W-:Y:S01]  /*0180*/  IMAD.MOV.U32 R4, RZ, RZ, R0 ;  /* 0x000000ffff047224 */ /* 0x000fe200078e0000 */
[----:B------:R-:W-:-:S04]  /*0190*/  ULOP3.LUT UR4, UR18, 0x7ffffff8, URZ, 0xc0, !UPT ;  /* 0x7ffffff812047892 */ /* 0x000fc8000f8ec0ff */
[----:B------:R-:W-:Y:S02]  /*01a0*/  UIADD3 UR4, UPT, UPT, -UR4, URZ, URZ ;  /* 0x000000ff04047290 */ /* 0x000fe4000fffe1ff */
[----:B-1----:R-:W-:Y:S02]  /*01b0*/  UIMAD.WIDE.U32 UR6, UR18, 0x18, UR20 ;  /* 0x00000018120678a5 */ /* 0x002fe4000f8e0014 */
[----:B------:R-:W-:Y:S02]  /*01c0*/  UIMAD.WIDE.U32 UR8, UR18, 0x20, UR20 ;  /* 0x00000020120878a5 */ /* 0x000fe4000f8e0014 */
[----:B------:R-:W-:Y:S01]  /*01d0*/  UIMAD.WIDE.U32 UR10, UR18, 0x28, UR20 ;  /* 0x00000028120a78a5 */ /* 0x000fe2000f8e0014 */
[----:B0-----:R-:W-:Y:S01]  /*01e0*/  IMAD.WIDE.U32 R6, R5, 0x8, R6 ;  /* 0x0000000805067825 */ /* 0x001fe200078e0006 */
[----:B------:R-:W-:Y:S02]  /*01f0*/  UIMAD.WIDE.U32 UR12, UR18, 0x30, UR20 ;  /* 0x00000030120c78a5 */ /* 0x000fe4000f8e0014 */
[----:B------:R-:W-:Y:S01]  /*0200*/  UIMAD.WIDE.U32 UR14, UR18, 0x38, UR20 ;  /* 0x00000038120e78a5 */ /* 0x000fe2000f8e0014 */
[----:B------:R-:W-:-:S04]  /*0210*/  IADD3 R12, P0, PT, R6, 0x20, RZ ;  /* 0x00000020060c7810 */ /* 0x000fc80007f1e0ff */
[----:B------:R-:W-:-:S09]  /*0220*/  IADD3.X R13, PT, PT, RZ, R7, RZ, P0, !PT ;  /* 0x00000007ff0d7210 */ /* 0x000fd200007fe4ff */
.L_x_37:
[----:B------:R-:W-:Y:S01]  /*0230*/  MOV R11, 0x8 ;  /* 0x00000008000b7802 */ /* 0x000fe20000000f00 */
[----:B------:R-:W-:Y:S01]  /*0240*/  IMAD.MOV.U32 R7, RZ, RZ, R13 ;  /* 0x000000ffff077224 */ /* 0x000fe200078e000d */
[----:B------:R-:W-:-:S03]  /*0250*/  MOV R6, R12 ;  /* 0x0000000c00067202 */ /* 0x000fc60000000f00 */
[----:B------:R-:W-:Y:S02]  /*0260*/  IMAD.WIDE R10, R4, R11, UR20 ;  /* 0x00000014040a7e25 */ /* 0x000fe4000f8e020b */
[----:B------:R-:W2:Y:S04]  /*0270*/  LDG.E.64 R12, desc[UR16][R6.64+-0x20] ;  /* 0xffffe010060c7981 */ /* 0x000ea8000c1e1b00 */
[----:B------:R-:W2:Y:S01]  /*0280*/  LDG.E.64 R14, desc[UR16][R10.64] ;  /* 0x000000100a0e7981 */ /* 0x000ea2000c1e1b00 */
[----:B-1----:R-:W-:Y:S01]  /*0290*/  MOV R17, UR18 ;  /* 0x0000001200117c02 */ /* 0x002fe20008000f00 */
[----:B--2--5:R-:W-:-:S04]  /*02a0*/  DFMA R14, R12, R14, R8 ;  /* 0x0000000e0c0e722b */ /* 0x024fc80000000008 */
[----:B------:R-:W-:-:S03]  /*02b0*/  IMAD.WIDE.U32 R8, R17, 0x8, R10 ;  /* 0x0000000811087825 */ /* 0x000fc600078e000a */
[----:B------:R0:W-:Y:S04]  /*02c0*/  STG.E.64 desc[UR16][R2.64], R14 ;  /* 0x0000000e02007986 */ /* 0x0001e8000c101b10 */
[----:B------:R-:W2:Y:S04]  /*02d0*/  LDG.E.64 R8, desc[UR16][R8.64] ;  /* 0x0000001008087981 */ /* 0x000ea8000c1e1b00 */
[----:B------:R-:W2:Y:S01]  /*02e0*/  LDG.E.64 R12, desc[UR16][R6.64+-0x18] ;  /* 0xffffe810060c7981 */ /* 0x000ea2000c1e1b00 */
[----:B------:R-:W-:Y:S01]  /*02f0*/  UIMAD.WIDE.U32 UR22, UR18, 0x10, UR20 ;  /* 0x00000010121678a5 */ /* 0x000fe2000f8e0014 */
[----:B------:R-:W-:Y:S01]  /*0300*/  MOV R19, 0x8 ;  /* 0x0000000800137802 */ /* 0x000fe20000000f00 */
[----:B--2---:R-:W-:-:S04]  /*0310*/  DFMA R16, R12, R8, R14 ;  /* 0x000000080c10722b */ /* 0x004fc8000000000e */
[----:B------:R-:W-:-:S03]  /*0320*/  IMAD.WIDE R12, R4, R19, UR22 ;  /* 0x00000016040c7e25 */ /* 0x000fc6000f8e0213 */
[----:B------:R-:W-:Y:S04]  /*0330*/  STG.E.64 desc[UR16][R2.64], R16 ;  /* 0x0000001002007986 */ /* 0x000fe8000c101b10 */
[----:B------:R-:W2:Y:S04]  /*0340*/  LDG.E.64 R12, desc[UR16][R12.64] ;  /* 0x000000100c0c7981 */ /* 0x000ea8000c1e1b00 */
[----:B------:R-:W2:Y:S01]  /*0350*/  LDG.E.64 R10, desc[UR16][R6.64+-0x10] ;  /* 0xfffff010060a7981 */ /* 0x000ea2000c1e1b00 */
[----:B------:R-:W-:Y:S01]  /*0360*/  IMAD.WIDE R18, R4, R19, UR6 ;  /* 0x0000000604127e25 */ /* 0x000fe2000f8e0213 */
[----:B--2---:R-:W-:-:S07]  /*0370*/  DFMA R10, R10, R12, R16 ;  /* 0x0000000c0a0a722b */ /* 0x004fce0000000010 */
[----:B------:R1:W-:Y:S04]  /*0380*/  STG.E.64 desc[UR16][R2.64], R10 ;  /* 0x0000000a02007986 */ /* 0x0003e8000c101b10 */
[----:B0-----:R-:W2:Y:S04]  /*0390*/  LDG.E.64 R14, desc[UR16][R18.64] ;  /* 0x00000010120e7981 */ /* 0x001ea8000c1e1b00 */
[----:B------:R-:W2:Y:S01]  /*03a0*/  LDG.E.64 R8, desc[UR16][R6.64+-0x8] ;  /* 0xfffff81006087981 */ /* 0x000ea2000c1e1b00 */
[----:B------:R-:W-:Y:S01]  /*03b0*/  MOV R21, 0x8 ;  /* 0x0000000800157802 */ /* 0x000fe20000000f00 */
[----:B--2---:R-:W-:-:S04]  /*03c0*/  DFMA R14, R8, R14, R10 ;  /* 0x0000000e080e722b */ /* 0x004fc8000000000a */
[----:B------:R-:W-:-:S03]  /*03d0*/  IMAD.WIDE R8, R4, R21, UR8 ;  /* 0x0000000804087e25 */ /* 0x000fc6000f8e0215 */
[----:B------:R0:W-:Y:S04]  /*03e0*/  STG.E.64 desc[UR16][R2.64], R14 ;  /* 0x0000000e02007986 */ /* 0x0001e8000c101b10 */
[----:B------:R-:W2:Y:S04]  /*03f0*/  LDG.E.64 R8, desc[UR16][R8.64] ;  /* 0x0000001008087981 */ /* 0x000ea8000c1e1b00 */
[----:B------:R-:W2:Y:S01]  /*0400*/  LDG.E.64 R12, desc[UR16][R6.64] ;  /* 0x00000010060c7981 */ /* 0x000ea2000c1e1b00 */
[----:B-1----:R-:W-:Y:S01]  /*0410*/  IMAD.WIDE R10, R4, R21, UR10 ;  /* 0x0000000a040a7e25 */ /* 0x002fe2000f8e0215 */
[----:B--2---:R-:W-:-:S07]  /*0420*/  DFMA R16, R12, R8, R14 ;  /* 0x000000080c10722b */ /* 0x004fce000000000e */
[----:B------:R1:W-:Y:S04]  /*0430*/  STG.E.64 desc[UR16][R2.64], R16 ;  /* 0x0000001002007986 */ /* 0x0003e8000c101b10 */
[----:B------:R-:W2:Y:S04]  /*0440*/  LDG.E.64 R10, desc[UR16][R10.64] ;  /* 0x000000100a0a7981 */ /* 0x000ea8000c1e1b00 */
[----:B------:R-:W2:Y:S02]  /*0450*/  LDG.E.64 R12, desc[UR16][R6.64+0x8] ;  /* 0x00000810060c7981 */ /* 0x000ea4000c1e1b00 */
[----:B--2---:R-:W-:Y:S01]  /*0460*/  DFMA R18, R12, R10, R16 ;  /* 0x0000000a0c12722b */ /* 0x004fe20000000010 */
[----:B------:R-:W-:-:S06]  /*0470*/  IMAD.WIDE R12, R4, R21, UR12 ;  /* 0x0000000c040c7e25 */ /* 0x000fcc000f8e0215 */
[----:B------:R1:W-:Y:S04]  /*0480*/  STG.E.64 desc[UR16][R2.64], R18 ;  /* 0x0000001202007986 */ /* 0x0003e8000c101b10 */
[----:B------:R-:W2:Y:S04]  /*0490*/  LDG.E.64 R12, desc[UR16][R12.64] ;  /* 0x000000100c0c7981 */ /* 0x000ea8000c1e1b00 */
[----:B------:R-:W2:Y:S01]  /*04a0*/  LDG.E.64 R8, desc[UR16][R6.64+0x10] ;  /* 0x0000101006087981 */ /* 0x000ea2000c1e1b00 */
[----:B0-----:R-:W-:-:S04]  /*04b0*/  IMAD.MOV.U32 R15, RZ, RZ, 0x8 ;  /* 0x00000008ff0f7424 */ /* 0x001fc800078e00ff */
[----:B------:R-:W-:Y:S01]  /*04c0*/  IMAD.WIDE R14, R4, R15, UR14 ;  /* 0x0000000e040e7e25 */ /* 0x000fe2000f8e020f */
[----:B--2---:R-:W-:-:S07]  /*04d0*/  DFMA R20, R8, R12, R18 ;  /* 0x0000000c0814722b */ /* 0x004fce0000000012 */
[----:B------:R1:W-:Y:S04]  /*04e0*/  STG.E.64 desc[UR16][R2.64], R20 ;  /* 0x0000001402007986 */ /* 0x0003e8000c101b10 */
[----:B------:R-:W2:Y:S04]  /*04f0*/  LDG.E.64 R14, desc[UR16][R14.64] ;  /* 0x000000100e0e7981 */ /* 0x000ea8000c1e1b00 */
[----:B------:R-:W2:Y:S01]  /*0500*/  LDG.E.64 R8, desc[UR16][R6.64+0x18] ;  /* 0x0000181006087981 */ /* 0x000ea2000c1e1b00 */
[----:B------:R-:W-:Y:S01]  /*0510*/  UIADD3 UR4, UPT, UPT, UR4, 0x8, URZ ;  /* 0x0000000804047890 */ /* 0x000fe2000fffe0ff */
[----:B------:R-:W-:-:S02]  /*0520*/  IADD3 R12, P0, PT, R6, 0x40, RZ ;  /* 0x00000040060c7810 */ /* 0x000fc40007f1e0ff */
[----:B------:R-:W-:Y:S01]  /*0530*/  MOV R11, UR18 ;  /* 0x00000012000b7c02 */ /* 0x000fe20008000f00 */
[----:B------:R-:W-:Y:S01]  /*0540*/  UISETP.NE.AND UP0, UPT, UR4, URZ, UPT ;  /* 0x000000ff0400728c */ /* 0x000fe2000bf05270 */
[----:B------:R-:W-:Y:S02]  /*0550*/  IADD3.X R13, PT, PT, RZ, R7, RZ, P0, !PT ;  /* 0x00000007ff0d7210 */ /* 0x000fe400007fe4ff */
[----:B------:R-:W-:Y:S01]  /*0560*/  LEA R4, R11, R4, 0x3 ;  /* 0x000000040b047211 */ /* 0x000fe200078e18ff */
[----:B--2---:R-:W-:-:S07]  /*0570*/  DFMA R8, R8, R14, R20 ;  /* 0x0000000e0808722b */ /* 0x004fce0000000014 */
[----:B------:R1:W-:Y:S01]  /*0580*/  STG.E.64 desc[UR16][R2.64], R8 ;  /* 0x0000000802007986 */ /* 0x0003e2000c101b10 */
[----:B------:R-:W-:Y:S05]  /*0590*/  BRA.U UP0, `(.L_x_37) ;  /* 0xfffffffd00247547 */ /* 0x000fea000b83ffff */
[----:B------:R-:W-:-:S06]  /*05a0*/  ULOP3.LUT UR4, UR18, 0x7ffffff8, URZ, 0xc0, !UPT ;  /* 0x7ffffff812047892 */ /* 0x000fcc000f8ec0ff */
[----:B------:R-:W-:-:S07]  /*05b0*/  IMAD.U32 R4, RZ, RZ, UR4 ;  /* 0x00000004ff047e24 */ /* 0x000fce000f8e00ff */
.L_x_36:
[----:B------:R-:W-:-:S06]  /*05c0*/  ULOP3.LUT UR4, UR18, 0x7, URZ, 0xc0, !UPT ;  /* 0x0000000712047892 */ /* 0x000fcc000f8ec0ff */
[----:B------:R-:W-:-:S13]  /*05d0*/  ISETP.NE.AND P0, PT, RZ, UR4, PT ;  /* 0x00000004ff007c0c */ /* 0x000fda000bf05270 */
[----:B------:R-:W-:Y:S05]  /*05e0*/  @!P0 EXIT ;  /* 0x000000000000894d */ /* 0x000fea0003800000 */
[----:B------:R-:W-:Y:S02]  /*05f0*/  UISETP.GE.U32.AND UP0, UPT, UR4, 0x4, UPT ;  /* 0x000000040400788c */ /* 0x000fe4000bf06070 */
[----:B------:R-:W-:-:S07]  /*0600*/  ULOP3.LUT UR4, UR18, 0x3, URZ, 0xc0, !UPT ;  /* 0x0000000312047892 */ /* 0x000fce000f8ec0ff */
[----:B------:R-:W-:Y:S05]  /*0610*/  BRA.U !UP0, `(.L_x_38) ;  /* 0x0000000108887547 */ /* 0x000fea000b800000 */
[----:B------:R-:W0:Y:S01]  /*0620*/  LDC.64 R10, c[0x0][0x388] ;  /* 0x0000e200ff0a7b82 */ /* 0x000e220000000a00 */
[----:B------:R-:W-:Y:S01]  /*0630*/  IADD3 R7, PT, PT, R5, R4, RZ ;  /* 0x0000000405077210 */ /* 0x000fe20007ffe0ff */
[----:B------:R-:W-:Y:S01]  /*0640*/  IMAD R15, R4, UR18, R0 ;  /* 0x00000012040f7c24 */ /* 0x000fe2000f8e0200 */
[----:B------:R-:W2:Y:S05]  /*0650*/  LDCU.64 UR6, c[0x0][0x388] ;  /* 0x00007100ff0677ac */ /* 0x000eaa0008000a00 */
[----:B------:R-:W3:Y:S01]  /*0660*/  LDC.64 R12, c[0x0][0x390] ;  /* 0x0000e400ff0c7b82 */ /* 0x000ee20000000a00 */
[----:B0-----:R-:W-:-:S06]  /*0670*/  IMAD.WIDE.U32 R10, R7, 0x8, R10 ;  /* 0x00000008070a7825 */ /* 0x001fcc00078e000a */
[----:B------:R-:W4:Y:S01]  /*0680*/  LDG.E.64 R10, desc[UR16][R10.64] ;  /* 0x000000100a0a7981 */ /* 0x000f22000c1e1b00 */
[----:B---3--:R-:W-:-:S05]  /*0690*/  IMAD.WIDE R12, R15, 0x8, R12 ;  /* 0x000000080f0c7825 */ /* 0x008fca00078e020c */
[----:B------:R-:W4:Y:S01]  /*06a0*/  LDG.E.64 R14, desc[UR16][R12.64] ;  /* 0x000000100c0e7981 */ /* 0x000f22000c1e1b00 */
[----:B------:R-:W-:Y:S02]  /*06b0*/  IADD3 R7, P0, PT, R5, R4, RZ ;  /* 0x0000000405077210 */ /* 0x000fe40007f1e0ff */
[----:B-1----:R-:W-:Y:S02]  /*06c0*/  MOV R17, UR18 ;  /* 0x0000001200117c02 */ /* 0x002fe40008000f00 */
[----:B------:R-:W-:Y:S02]  /*06d0*/  IADD3.X R16, PT, PT, RZ, RZ, RZ, P0, !PT ;  /* 0x000000ffff107210 */ /* 0x000fe400007fe4ff */
[----:B--2---:R-:W-:-:S04]  /*06e0*/  LEA R6, P0, R7, UR6, 0x3 ;  /* 0x0000000607067c11 */ /* 0x004fc8000f8018ff */
[----:B------:R-:W-:Y:S01]  /*06f0*/  LEA.HI.X R7, R7, UR7, R16, 0x3, P0 ;  /* 0x0000000707077c11 */ /* 0x000fe200080f1c10 */
[----:B------:R-:W-:Y:S01]  /*0700*/  IMAD.WIDE.U32 R16, R17, 0x8, R12 ;  /* 0x0000000811107825 */ /* 0x000fe200078e000c */
[----:B----45:R-:W-:-:S07]  /*0710*/  DFMA R14, R10, R14, R8 ;  /* 0x0000000e0a0e722b */ /* 0x030fce0000000008 */
[----:B------:R0:W-:Y:S04]  /*0720*/  STG.E.64 desc[UR16][R2.64], R14 ;  /* 0x0000000e02007986 */ /* 0x0001e8000c101b10 */
[----:B------:R-:W2:Y:S04]  /*0730*/  LDG.E.64 R10, desc[UR16][R16.64] ;  /* 0x00000010100a7981 */ /* 0x000ea8000c1e1b00 */
[----:B------:R-:W2:Y:S01]  /*0740*/  LDG.E.64 R8, desc[UR16][R6.64+0x8] ;  /* 0x0000081006087981 */ /* 0x000ea2000c1e1b00 */
[----:B------:R-:W-:-:S04]  /*0750*/  IMAD.U32 R13, RZ, RZ, UR18 ;  /* 0x00000012ff0d7e24 */ /* 0x000fc8000f8e00ff */
[----:B------:R-:W-:Y:S01]  /*0760*/  IMAD.WIDE.U32 R12, R13, 0x8, R16 ;  /* 0x000000080d0c7825 */ /* 0x000fe200078e0010 */
[----:B--2---:R-:W-:-:S07]  /*0770*/  DFMA R10, R8, R10, R14 ;  /* 0x0000000a080a722b */ /* 0x004fce000000000e */
[----:B------:R2:W-:Y:S04]  /*0780*/  STG.E.64 desc[UR16][R2.64], R10 ;  /* 0x0000000a02007986 */ /* 0x0005e8000c101b10 */
[----:B------:R-:W3:Y:S04]  /*0790*/  LDG.E.64 R8, desc[UR16][R6.64+0x10] ;  /* 0x0000101006087981 */ /* 0x000ee8000c1e1b00 */
[----:B------:R-:W3:Y:S01]  /*07a0*/  LDG.E.64 R18, desc[UR16][R12.64] ;  /* 0x000000100c127981 */ /* 0x000ee2000c1e1b00 */
[----:B------:R-:W-:-:S05]  /*07b0*/  MOV R21, UR18 ;  /* 0x0000001200157c02 */ /* 0x000fca0008000f00 */
[----:B0-----:R-:W-:Y:S01]  /*07c0*/  IMAD.WIDE.U32 R14, R21, 0x8, R12 ;  /* 0x00000008150e7825 */ /* 0x001fe200078e000c */
[----:B---3--:R-:W-:-:S07]  /*07d0*/  DFMA R18, R8, R18, R10 ;  /* 0x000000120812722b */ /* 0x008fce000000000a */
[----:B------:R2:W-:Y:S04]  /*07e0*/  STG.E.64 desc[UR16][R2.64], R18 ;  /* 0x0000001202007986 */ /* 0x0005e8000c101b10 */
[----:B------:R-:W3:Y:S04]  /*07f0*/  LDG.E.64 R8, desc[UR16][R6.64+0x18] ;  /* 0x0000181006087981 */ /* 0x000ee8000c1e1b00 */
[----:B------:R-:W3:Y:S01]  /*0800*/  LDG.E.64 R14, desc[UR16][R14.64] ;  /* 0x000000100e0e7981 */ /* 0x000ee2000c1e1b00 */
[----:B------:R-:W-:Y:S01]  /*0810*/  IADD3 R4, PT, PT, R4, 0x4, RZ ;  /* 0x0000000404047810 */ /* 0x000fe20007ffe0ff */
[----:B---3--:R-:W-:-:S07]  /*0820*/  DFMA R8, R8, R14, R18 ;  /* 0x0000000e0808722b */ /* 0x008fce0000000012 */
[----:B------:R2:W-:Y:S04]  /*0830*/  STG.E.64 desc[UR16][R2.64], R8 ;  /* 0x0000000802007986 */ /* 0x0005e8000c101b10 */
.L_x_38:
[----:B------:R-:W-:-:S13]  /*0840*/  ISETP.NE.AND P0, PT, RZ, UR4, PT ;  /* 0x00000004ff007c0c */ /* 0x000fda000bf05270 */
[----:B------:R-:W-:Y:S05]  /*0850*/  @!P0 EXIT ;  /* 0x000000000000894d */ /* 0x000fea0003800000 */
[----:B------:R-:W-:-:S09]  /*0860*/  UISETP.NE.AND UP0, UPT, UR4, 0x1, UPT ;  /* 0x000000010400788c */ /* 0x000fd2000bf05270 */
[----:B------:R-:W-:Y:S05]  /*0870*/  BRA.U !UP0, `(.L_x_39) ;  /* 0x0000000108587547 */ /* 0x000fea000b800000 */
[----:B------:R-:W0:Y:S01]  /*0880*/  LDC.64 R6, c[0x0][0x388] ;  /* 0x0000e200ff067b82 */ /* 0x000e220000000a00 */
[----:B------:R-:W-:Y:S01]  /*0890*/  IADD3 R13, PT, PT, R5, R4, RZ ;  /* 0x00000004050d7210 */ /* 0x000fe20007ffe0ff */
[----:B------:R-:W-:Y:S01]  /*08a0*/  IMAD R15, R4, UR18, R0 ;  /* 0x00000012040f7c24 */ /* 0x000fe2000f8e0200 */
[----:B------:R-:W3:Y:S05]  /*08b0*/  LDCU.64 UR4, c[0x0][0x388] ;  /* 0x00007100ff0477ac */ /* 0x000eea0008000a00 */
[----:B--2---:R-:W2:Y:S01]  /*08c0*/  LDC.64 R10, c[0x0][0x390] ;  /* 0x0000e400ff0a7b82 */ /* 0x004ea20000000a00 */
[----:B0-----:R-:W-:-:S05]  /*08d0*/  IMAD.WIDE.U32 R12, R13, 0x8, R6 ;  /* 0x000000080d0c7825 */ /* 0x001fca00078e0006 */
[----:B------:R-:W4:Y:S01]  /*08e0*/  LDG.E.64 R6, desc[UR16][R12.64] ;  /* 0x000000100c067981 */ /* 0x000f22000c1e1b00 */
[----:B--2---:R-:W-:-:S05]  /*08f0*/  IMAD.WIDE R14, R15, 0x8, R10 ;  /* 0x000000080f0e7825 */ /* 0x004fca00078e020a */
[----:B------:R-:W4:Y:S01]  /*0900*/  LDG.E.64 R10, desc[UR16][R14.64] ;  /* 0x000000100e0a7981 */ /* 0x000f22000c1e1b00 */
[----:B-1----:R-:W-:Y:S02]  /*0910*/  IADD3 R17, P0, PT, R5, R4, RZ ;  /* 0x0000000405117210 */ /* 0x002fe40007f1e0ff */
[----:B------:R-:W-:-:S03]  /*0920*/  MOV R19, UR18 ;  /* 0x0000001200137c02 */ /* 0x000fc60008000f00 */
[----:B------:R-:W-:Y:S01]  /*0930*/  IMAD.X R18, RZ, RZ, RZ, P0 ;  /* 0x000000ffff127224 */ /* 0x000fe200000e06ff */
[----:B---3--:R-:W-:-:S04]  /*0940*/  LEA R16, P0, R17, UR4, 0x3 ;  /* 0x0000000411107c11 */ /* 0x008fc8000f8018ff */
[----:B------:R-:W-:Y:S01]  /*0950*/  LEA.HI.X R17, R17, UR5, R18, 0x3, P0 ;  /* 0x0000000511117c11 */ /* 0x000fe200080f1c12 */
[----:B----45:R-:W-:Y:S01]  /*0960*/  DFMA R6, R6, R10, R8 ;  /* 0x0000000a0606722b */ /* 0x030fe20000000008 */
[----:B------:R-:W-:-:S06]  /*0970*/  IMAD.WIDE.U32 R10, R19, 0x8, R14 ;  /* 0x00000008130a7825 */ /* 0x000fcc00078e000e */
[----:B------:R0:W-:Y:S04]  /*0980*/  STG.E.64 desc[UR16][R2.64], R6 ;  /* 0x0000000602007986 */ /* 0x0001e8000c101b10 */
[----:B------:R-:W2:Y:S04]  /*0990*/  LDG.E.64 R8, desc[UR16][R16.64+0x8] ;  /* 0x0000081010087981 */ /* 0x000ea8000c1e1b00 */
[----:B------:R-:W2:Y:S01]  /*09a0*/  LDG.E.64 R10, desc[UR16][R10.64] ;  /* 0x000000100a0a7981 */ /* 0x000ea2000c1e1b00 */
[----:B------:R-:W-:Y:S01]  /*09b0*/  IADD3 R4, PT, PT, R4, 0x2, RZ ;  /* 0x0000000204047810 */ /* 0x000fe20007ffe0ff */
[----:B--2---:R-:W-:-:S07]  /*09c0*/  DFMA R8, R8, R10, R6 ;  /* 0x0000000a0808722b */ /* 0x004fce0000000006 */
[----:B------:R0:W-:Y:S04]  /*09d0*/  STG.E.64 desc[UR16][R2.64], R8 ;  /* 0x0000000802007986 */ /* 0x0001e8000c101b10 */
.L_x_39:
[----:B------:R-:W-:-:S04]  /*09e0*/  ULOP3.LUT UR4, UR18, 0x1, URZ, 0xc0, !UPT ;  /* 0x0000000112047892 */ /* 0x000fc8000f8ec0ff */
[----:B------:R-:W-:-:S06]  /*09f0*/  UISETP.NE.U32.AND UP0, UPT, UR4, 0x1, UPT ;  /* 0x000000010400788c */ /* 0x000fcc000bf05070 */
[----:B------:R-:W-:-:S13]  /*0a00*/  PLOP3.LUT P0, PT, PT, PT, UP0, 0x80, 0x8 ;  /* 0x000000000008781c */ /* 0x000fda0003f0f008 */
[----:B------:R-:W-:Y:S05]  /*0a10*/  @P0 EXIT ;  /* 0x000000000000094d */ /* 0x000fea0003800000 */
[----:B0-----:R-:W0:Y:S01]  /*0a20*/  LDC.64 R6, c[0x0][0x388] ;  /* 0x0000e200ff067b82 */ /* 0x001e220000000a00 */
[----:B------:R-:W-:Y:S01]  /*0a30*/  IADD3 R5, PT, PT, R5, R4, RZ ;  /* 0x0000000405057210 */ /* 0x000fe20007ffe0ff */
[----:B------:R-:W-:-:S06]  /*0a40*/  IMAD R13, R4, UR18, R0 ;  /* 0x00000012040d7c24 */ /* 0x000fcc000f8e0200 */
[----:B--2---:R-:W2:Y:S01]  /*0a50*/  LDC.64 R10, c[0x0][0x390] ;  /* 0x0000e400ff0a7b82 */ /* 0x004ea20000000a00 */
[----:B0-----:R-:W-:-:S06]  /*0a60*/  IMAD.WIDE.U32 R4, R5, 0x8, R6 ;  /* 0x0000000805047825 */ /* 0x001fcc00078e0006 */
[----:B------:R-:W1:Y:S01]  /*0a70*/  LDG.E.64 R4, desc[UR16][R4.64] ;  /* 0x0000001004047981 */ /* 0x000e62000c1e1b00 */
[----:B--2---:R-:W-:-:S06]  /*0a80*/  IMAD.WIDE R6, R13, 0x8, R10 ;  /* 0x000000080d067825 */ /* 0x004fcc00078e020a */
[----:B------:R-:W1:Y:S02]  /*0a90*/  LDG.E.64 R6, desc[UR16][R6.64] ;  /* 0x0000001006067981 */ /* 0x000e64000c1e1b00 */
[----:B-1---5:R-:W-:-:S07]  /*0aa0*/  DFMA R8, R4, R6, R8 ;  /* 0x000000060408722b */ /* 0x022fce0000000008 */
[----:B------:R-:W-:Y:S01]  /*0ab0*/  STG.E.64 desc[UR16][R2.64], R8 ;  /* 0x0000000802007986 */ /* 0x000fe2000c101b10 */
[----:B------:R-:W-:Y:S05]  /*0ac0*/  EXIT ;  /* 0x000000000000794d */ /* 0x000fea0003800000 */
.L_x_40:
        /* <DEDUP_REMOVED lines=11> */
.L_x_129:


//--------------------- .text._Z4gemmIfEvPT_S1_S1_i --------------------------
	.section	.text._Z4gemmIfEvPT_S1_S1_i,"ax",@progbits
	.align	128
        .global         _Z4gemmIfEvPT_S1_S1_i
        .type           _Z4gemmIfEvPT_S1_S1_i,@function
        .size           _Z4gemmIfEvPT_S1_S1_i,(.L_x_130 - _Z4gemmIfEvPT_S1_S1_i)
        .other          _Z4gemmIfEvPT_S1_S1_i,@"STO_CUDA_ENTRY STV_DEFAULT"
_Z4gemmIfEvPT_S1_S1_i:
.text._Z4gemmIfEvPT_S1_S1_i:
        /* <DEDUP_REMOVED lines=18> */
[----:B--2---:R0:W5:Y:S01]  /*0120*/  LDG.E R7, desc[UR16][R2.64] ;  /* 0x0000001002077981 */ /* 0x004162000c1e1900 */
[----:B------:R-:W-:Y:S01]  /*0130*/  UISETP.GE.U32.AND UP0, UPT, UR18, 0x8, UPT ;  /* 0x000000081200788c */ /* 0x000fe2000bf06070 */
[----:B------:R-:W-:-:S08]  /*0140*/  HFMA2 R4, -RZ, RZ, 0, 0 ;  /* 0x00000000ff047431 */ /* 0x000fd000000001ff */
[----:B0-----:R-:W-:Y:S05]  /*0150*/  BRA.U !UP0, `(.L_x_41) ;  /* 0x0000000508287547 */ /* 0x001fea000b800000 */
[----:B------:R-:W0:Y:S01]  /*0160*/  LDC.64 R8, c[0x0][0x388] ;  /* 0x0000e200ff087b82 */ /* 0x000e220000000a00 */
[----:B------:R-:W1:Y:S01]  /*0170*/  LDCU.64 UR20, c[0x0][0x390] ;  /* 0x00007200ff1477ac */ /* 0x000e620008000a00 */
[----:B------:R-:W-:Y:S01]  /*0180*/  MOV R4, R0 ;  /* 0x0000000000047202 */ /* 0x000fe20000000f00 */
        /* <DEDUP_REMOVED lines=10> */
.L_x_42:
[----:B------:R-:W-:Y:S02]  /*0230*/  MOV R11, 0x4 ;  /* 0x00000004000b7802 */ /* 0x000fe40000000f00 */
[----:B------:R-:W-:-:S03]  /*0240*/  MOV R8, R6 ;  /* 0x0000000600087202 */ /* 0x000fc60000000f00 */
[----:B------:R-:W-:Y:S02]  /*0250*/  IMAD.WIDE R10, R4, R11, UR20 ;  /* 0x00000014040a7e25 */ /* 0x000fe4000f8e020b */
[----:B------:R-:W2:Y:S04]  /*0260*/  LDG.E R6, desc[UR16][R8.64+-0x10] ;  /* 0xfffff01008067981 */ /* 0x000ea8000c1e1900 */
[----:B------:R-:W2:Y:S01]  /*0270*/  LDG.E R10, desc[UR16][R10.64] ;  /* 0x000000100a0a7981 */ /* 0x000ea2000c1e1900 */
[----:B------:R-:W-:-:S06]  /*0280*/  UIMAD.WIDE.U32 UR22, UR18, 0x4, UR20 ;  /* 0x00000004121678a5 */ /* 0x000fcc000f8e0014 */
[----:B------:R-:W-:Y:S02]  /*0290*/  MOV R12, UR22 ;  /* 0x00000016000c7c02 */ /* 0x000fe40008000f00 */
[----:B------:R-:W-:Y:S01]  /*02a0*/  MOV R13, UR23 ;  /* 0x00000017000d7c02 */ /* 0x000fe20008000f00 */
[----:B--2--5:R-:W-:Y:S02]  /*02b0*/  FFMA R15, R6, R10, R7 ;  /* 0x0000000a060f7223 */ /* 0x024fe40000000007 */
[----:B0-----:R-:W-:-:S03]  /*02c0*/  IMAD.WIDE R6, R4, 0x4, R12 ;  /* 0x0000000404067825 */ /* 0x001fc600078e020c */
[----:B------:R0:W-:Y:S04]  /*02d0*/  STG.E desc[UR16][R2.64], R15 ;  /* 0x0000000f02007986 */ /* 0x0001e8000c101910 */
[----:B------:R-:W2:Y:S04]  /*02e0*/  LDG.E R6, desc[UR16][R6.64] ;  /* 0x0000001006067981 */ /* 0x000ea8000c1e1900 */
[----:B------:R-:W2:Y:S01]  /*02f0*/  LDG.E R14, desc[UR16][R8.64+-0xc] ;  /* 0xfffff410080e7981 */ /* 0x000ea2000c1e1900 */
[----:B------:R-:W-:-:S06]  /*0300*/  UIMAD.WIDE.U32 UR22, UR18, 0x8, UR20 ;  /* 0x00000008121678a5 */ /* 0x000fcc000f8e0014 */
[----:B------:R-:W-:Y:S02]  /*0310*/  MOV R12, UR22 ;  /* 0x00000016000c7c02 */ /* 0x000fe40008000f00 */
[----:B------:R-:W-:-:S03]  /*0320*/  MOV R13, UR23 ;  /* 0x00000017000d7c02 */ /* 0x000fc60008000f00 */
[----:B------:R-:W-:-:S04]  /*0330*/  IMAD.WIDE R10, R4, 0x4, R12 ;  /* 0x00000004040a7825 */ /* 0x000fc800078e020c */
[----:B--2---:R-:W-:-:S05]  /*0340*/  FFMA R17, R14, R6, R15 ;  /* 0x000000060e117223 */ /* 0x004fca000000000f */
[----:B------:R-:W-:Y:S04]  /*0350*/  STG.E desc[UR16][R2.64], R17 ;  /* 0x0000001102007986 */ /* 0x000fe8000c101910 */
[----:B------:R-:W0:Y:S04]  /*0360*/  LDG.E R10, desc[UR16][R10.64] ;  /* 0x000000100a0a7981 */ /* 0x000e28000c1e1900 */
[----:B------:R-:W0:Y:S01]  /*0370*/  LDG.E R12, desc[UR16][R8.64+-0x8] ;  /* 0xfffff810080c7981 */ /* 0x000e22000c1e1900 */
[----:B------:R-:W-:-:S05]  /*0380*/  HFMA2 R13, -RZ, RZ, 0, 2.384185791015625e-07 ;  /* 0x00000004ff0d7431 */ /* 0x000fca00000001ff */
[----:B------:R-:W-:-:S04]  /*0390*/  IMAD.WIDE R6, R4, R13, UR6 ;  /* 0x0000000604067e25 */ /* 0x000fc8000f8e020d */
[----:B0-----:R-:W-:-:S05]  /*03a0*/  FFMA R15, R12, R10, R17 ;  /* 0x0000000a0c0f7223 */ /* 0x001fca0000000011 */
[----:B------:R0:W-:Y:S04]  /*03b0*/  STG.E desc[UR16][R2.64], R15 ;  /* 0x0000000f02007986 */ /* 0x0001e8000c101910 */
[----:B------:R-:W2:Y:S04]  /*03c0*/  LDG.E R6, desc[UR16][R6.64] ;  /* 0x0000001006067981 */ /* 0x000ea8000c1e1900 */
[----:B------:R-:W2:Y:S02]  /*03d0*/  LDG.E R12, desc[UR16][R8.64+-0x4] ;  /* 0xfffffc10080c7981 */ /* 0x000ea4000c1e1900 */
[----:B--2---:R-:W-:Y:S01]  /*03e0*/  FFMA R19, R12, R6, R15 ;  /* 0x000000060c137223 */ /* 0x004fe2000000000f */
[----:B------:R-:W-:-:S04]  /*03f0*/  IMAD.WIDE R12, R4, R13, UR8 ;  /* 0x00000008040c7e25 */ /* 0x000fc8000f8e020d */
[----:B------:R1:W-:Y:S04]  /*0400*/  STG.E desc[UR16][R2.64], R19 ;  /* 0x0000001302007986 */ /* 0x0003e8000c101910 */
[----:B------:R-:W2:Y:S04]  /*0410*/  LDG.E R12, desc[UR16][R12.64] ;  /* 0x000000100c0c7981 */ /* 0x000ea8000c1e1900 */
[----:B------:R-:W2:Y:S01]  /*0420*/  LDG.E R10, desc[UR16][R8.64] ;  /* 0x00000010080a7981 */ /* 0x000ea2000c1e1900 */
[----:B------:R-:W-:Y:S01]  /*0430*/  MOV R11, 0x4 ;  /* 0x00000004000b7802 */ /* 0x000fe20000000f00 */
[----:B0-----:R-:W-:-:S02]  /*0440*/  HFMA2 R15, -RZ, RZ, 0, 2.384185791015625e-07 ;  /* 0x00000004ff0f7431 */ /* 0x001fc400000001ff */
[----:B--2---:R-:W-:Y:S02]  /*0450*/  FFMA R17, R10, R12, R19 ;  /* 0x0000000c0a117223 */ /* 0x004fe40000000013 */
[----:B------:R-:W-:-:S03]  /*0460*/  IMAD.WIDE R10, R4, R11, UR10 ;  /* 0x0000000a040a7e25 */ /* 0x000fc6000f8e020b */
[----:B------:R0:W-:Y:S04]  /*0470*/  STG.E desc[UR16][R2.64], R17 ;  /* 0x0000001102007986 */ /* 0x0001e8000c101910 */
[----:B------:R-:W2:Y:S04]  /*0480*/  LDG.E R10, desc[UR16][R10.64] ;  /* 0x000000100a0a7981 */ /* 0x000ea8000c1e1900 */
[----:B------:R-:W2:Y:S01]  /*0490*/  LDG.E R6, desc[UR16][R8.64+0x4] ;  /* 0x0000041008067981 */ /* 0x000ea2000c1e1900 */
[----:B------:R-:W-:-:S04]  /*04a0*/  IMAD.WIDE R14, R4, R15, UR12 ;  /* 0x0000000c040e7e25 */ /* 0x000fc8000f8e020f */
[----:B--2---:R-:W-:-:S05]  /*04b0*/  FFMA R21, R6, R10, R17 ;  /* 0x0000000a06157223 */ /* 0x004fca0000000011 */
[----:B------:R0:W-:Y:S04]  /*04c0*/  STG.E desc[UR16][R2.64], R21 ;  /* 0x0000001502007986 */ /* 0x0001e8000c101910 */
[----:B------:R-:W1:Y:S04]  /*04d0*/  LDG.E R14, desc[UR16][R14.64] ;  /* 0x000000100e0e7981 */ /* 0x000e68000c1e1900 */
[----:B------:R-:W1:Y:S01]  /*04e0*/  LDG.E R6, desc[UR16][R8.64+0x8] ;  /* 0x0000081008067981 */ /* 0x000e62000c1e1900 */
[----:B------:R-:W-:-:S05]  /*04f0*/  MOV R13, 0x4 ;  /* 0x00000004000d7802 */ /* 0x000fca0000000f00 */
[----:B------:R-:W-:-:S04]  /*0500*/  IMAD.WIDE R12, R4, R13, UR14 ;  /* 0x0000000e040c7e25 */ /* 0x000fc8000f8e020d */
[----:B-1----:R-:W-:-:S05]  /*0510*/  FFMA R19, R6, R14, R21 ;  /* 0x0000000e06137223 */ /* 0x002fca0000000015 */
[----:B------:R0:W-:Y:S04]  /*0520*/  STG.E desc[UR16][R2.64], R19 ;  /* 0x0000001302007986 */ /* 0x0001e8000c101910 */
[----:B------:R-:W2:Y:S04]  /*0530*/  LDG.E R12, desc[UR16][R12.64] ;  /* 0x000000100c0c7981 */ /* 0x000ea8000c1e1900 */
[----:B------:R-:W2:Y:S01]  /*0540*/  LDG.E R6, desc[UR16][R8.64+0xc] ;  /* 0x00000c1008067981 */ /* 0x000ea2000c1e1900 */
[----:B------:R-:W-:Y:S01]  /*0550*/  UIADD3 UR4, UPT, UPT, UR4, 0x8, URZ ;  /* 0x0000000804047890 */ /* 0x000fe2000fffe0ff */
[----:B------:R-:W-:-:S03]  /*0560*/  MOV R11, UR18 ;  /* 0x00000012000b7c02 */ /* 0x000fc60008000f00 */
[----:B------:R-:W-:Y:S01]  /*0570*/  UISETP.NE.AND UP0, UPT, UR4, URZ, UPT ;  /* 0x000000ff0400728c */ /* 0x000fe2000bf05270 */
[----:B------:R-:W-:Y:S01]  /*0580*/  LEA R4, R11, R4, 0x3 ;  /* 0x000000040b047211 */ /* 0x000fe200078e18ff */
[----:B--2---:R-:W-:Y:S01]  /*0590*/  FFMA R7, R6, R12, R19 ;  /* 0x0000000c06077223 */ /* 0x004fe20000000013 */
[----:B------:R-:W-:-:S04]  /*05a0*/  IADD3 R6, P0, PT, R8, 0x20, RZ ;  /* 0x0000002008067810 */ /* 0x000fc80007f1e0ff */
[----:B------:R0:W-:Y:S01]  /*05b0*/  STG.E desc[UR16][R2.64], R7 ;  /* 0x0000000702007986 */ /* 0x0001e2000c101910 */
[----:B------:R-:W-:Y:S01]  /*05c0*/  IADD3.X R9, PT, PT, RZ, R9, RZ, P0, !PT ;  /* 0x00000009ff097210 */ /* 0x000fe200007fe4ff */
[----:B------:R-:W-:Y:S07]  /*05d0*/  BRA.U UP0, `(.L_x_42) ;  /* 0xfffffffd00147547 */ /* 0x000fee000b83ffff */
[----:B------:R-:W-:-:S06]  /*05e0*/  ULOP3.LUT UR4, UR18, 0x7ffffff8, URZ, 0xc0, !UPT ;  /* 0x7ffffff812047892 */ /* 0x000fcc000f8ec0ff */
[----:B------:R-:W-:-:S07]  /*05f0*/  MOV R4, UR4 ;  /* 0x0000000400047c02 */ /* 0x000fce0008000f00 */
.L_x_41:
[----:B------:R-:W-:-:S06]  /*0600*/  ULOP3.LUT UR4, UR18, 0x7, URZ, 0xc0, !UPT ;  /* 0x0000000712047892 */ /* 0x000fcc000f8ec0ff */
[----:B------:R-:W-:-:S13]  /*0610*/  ISETP.NE.AND P0, PT, RZ, UR4, PT ;  /* 0x00000004ff007c0c */ /* 0x000fda000bf05270 */
[----:B------:R-:W-:Y:S05]  /*0620*/  @!P0 EXIT ;  /* 0x000000000000894d */ /* 0x000fea0003800000 */
[----:B------:R-:W-:Y:S02]  /*0630*/  UISETP.GE.U32.AND UP0, UPT, UR4, 0x4, UPT ;  /* 0x000000040400788c */ /* 0x000fe4000bf06070 */
[----:B------:R-:W-:-:S07]  /*0640*/  ULOP3.LUT UR4, UR18, 0x3, URZ, 0xc0, !UPT ;  /* 0x0000000312047892 */ /* 0x000fce000f8ec0ff */
[----:B------:R-:W-:Y:S05]  /*0650*/  BRA.U !UP0, `(.L_x_43) ;  /* 0x0000000108887547 */ /* 0x000fea000b800000 */
[----:B------:R-:W1:Y:S01]  /*0660*/  LDC.64 R10, c[0x0][0x388] ;  /* 0x0000e200ff0a7b82 */ /* 0x000e620000000a00 */
[----:B------:R-:W-:Y:S01]  /*0670*/  IADD3 R9, PT, PT, R5, R4, RZ ;  /* 0x0000000405097210 */ /* 0x000fe20007ffe0ff */
[----:B------:R-:W-:Y:S01]  /*0680*/  IMAD R15, R4, UR18, R0 ;  /* 0x00000012040f7c24 */ /* 0x000fe2000f8e0200 */
[----:B------:R-:W2:Y:S05]  /*0690*/  LDCU.64 UR6, c[0x0][0x388] ;  /* 0x00007100ff0677ac */ /* 0x000eaa0008000a00 */
[----:B------:R-:W3:Y:S01]  /*06a0*/  LDC.64 R12, c[0x0][0x390] ;  /* 0x0000e400ff0c7b82 */ /* 0x000ee20000000a00 */
[----:B-1----:R-:W-:-:S06]  /*06b0*/  IMAD.WIDE.U32 R10, R9, 0x4, R10 ;  /* 0x00000004090a7825 */ /* 0x002fcc00078e000a */
[----:B------:R-:W4:Y:S01]  /*06c0*/  LDG.E R10, desc[UR16][R10.64] ;  /* 0x000000100a0a7981 */ /* 0x000f22000c1e1900 */
[----:B---3--:R-:W-:-:S05]  /*06d0*/  IMAD.WIDE R12, R15, 0x4, R12 ;  /* 0x000000040f0c7825 */ /* 0x008fca00078e020c */
[----:B------:R-:W4:Y:S01]  /*06e0*/  LDG.E R6, desc[UR16][R12.64] ;  /* 0x000000100c067981 */ /* 0x000f22000c1e1900 */
[----:B------:R-:W-:Y:S02]  /*06f0*/  IADD3 R9, P0, PT, R5, R4, RZ ;  /* 0x0000000405097210 */ /* 0x000fe40007f1e0ff */
[----:B0-----:R-:W-:Y:S02]  /*0700*/  MOV R17, UR18 ;  /* 0x0000001200117c02 */ /* 0x001fe40008000f00 */
[----:B------:R-:W-:Y:S02]  /*0710*/  IADD3.X R14, PT, PT, RZ, RZ, RZ, P0, !PT ;  /* 0x000000ffff0e7210 */ /* 0x000fe400007fe4ff */
[----:B--2---:R-:W-:-:S04]  /*0720*/  LEA R8, P0, R9, UR6, 0x2 ;  /* 0x0000000609087c11 */ /* 0x004fc8000f8010ff */
[----:B------:R-:W-:Y:S01]  /*0730*/  LEA.HI.X R9, R9, UR7, R14, 0x2, P0 ;  /* 0x0000000709097c11 */ /* 0x000fe200080f140e */
[----:B----45:R-:W-:Y:S01]  /*0740*/  FFMA R15, R10, R6, R7 ;  /* 0x000000060a0f7223 */ /* 0x030fe20000000007 */
[----:B------:R-:W-:-:S04]  /*0750*/  IMAD.WIDE.U32 R6, R17, 0x4, R12 ;  /* 0x0000000411067825 */ /* 0x000fc800078e000c */
[----:B------:R1:W-:Y:S04]  /*0760*/  STG.E desc[UR16][R2.64], R15 ;  /* 0x0000000f02007986 */ /* 0x0003e8000c101910 */
[----:B------:R-:W2:Y:S04]  /*0770*/  LDG.E R11, desc[UR16][R6.64] ;  /* 0x00000010060b7981 */ /* 0x000ea8000c1e1900 */
[----:B------:R-:W2:Y:S01]  /*0780*/  LDG.E R10, desc[UR16][R8.64+0x4] ;  /* 0x00000410080a7981 */ /* 0x000ea2000c1e1900 */
[----:B------:R-:W-:Y:S01]  /*0790*/  MOV R13, UR18 ;  /* 0x00000012000d7c02 */ /* 0x000fe20008000f00 */
[----:B--2---:R-:W-:-:S04]  /*07a0*/  FFMA R17, R10, R11, R15 ;  /* 0x0000000b0a117223 */ /* 0x004fc8000000000f */
[----:B------:R-:W-:Y:S01]  /*07b0*/  IMAD.WIDE.U32 R10, R13, 0x4, R6 ;  /* 0x000000040d0a7825 */ /* 0x000fe200078e0006 */
        /* <DEDUP_REMOVED lines=9> */
[----:B------:R-:W-:Y:S01]  /*0850*/  IADD3 R4, PT, PT, R4, 0x4, RZ ;  /* 0x0000000404047810 */ /* 0x000fe20007ffe0ff */
[----:B--2---:R-:W-:-:S05]  /*0860*/  FFMA R7, R6, R12, R19 ;  /* 0x0000000c06077223 */ /* 0x004fca0000000013 */
[----:B------:R1:W-:Y:S02]  /*0870*/  STG.E desc[UR16][R2.64], R7 ;  /* 0x0000000702007986 */ /* 0x0003e4000c101910 */
.L_x_43:
[----:B------:R-:W-:-:S13]  /*0880*/  ISETP.NE.AND P0, PT, RZ, UR4, PT ;  /* 0x00000004ff007c0c */ /* 0x000fda000bf05270 */
[----:B------:R-:W-:Y:S05]  /*0890*/  @!P0 EXIT ;  /* 0x000000000000894d */ /* 0x000fea0003800000 */
[----:B------:R-:W-:-:S09]  /*08a0*/  UISETP.NE.AND UP0, UPT, UR4, 0x1, UPT ;  /* 0x000000010400788c */ /* 0x000fd2000bf05270 */
[----:B------:R-:W-:Y:S05]  /*08b0*/  BRA.U !UP0, `(.L_x_44) ;  /* 0x0000000108587547 */ /* 0x000fea000b800000 */
[----:B------:R-:W2:Y:S01]  /*08c0*/  LDC.64 R8, c[0x0][0x388] ;  /* 0x0000e200ff087b82 */ /* 0x000ea20000000a00 */
[----:B------:R-:W-:Y:S01]  /*08d0*/  IADD3 R11, PT, PT, R5, R4, RZ ;  /* 0x00000004050b7210 */ /* 0x000fe20007ffe0ff */
[----:B-1----:R-:W-:Y:S01]  /*08e0*/  IMAD R15, R4, UR18, R0 ;  /* 0x00000012040f7c24 */ /* 0x002fe2000f8e0200 */
[----:B------:R-:W1:Y:S05]  /*08f0*/  LDCU.64 UR4, c[0x0][0x388] ;  /* 0x00007100ff0477ac */ /* 0x000e6a0008000a00 */
[----:B------:R-:W3:Y:S01]  /*0900*/  LDC.64 R12, c[0x0][0x390] ;  /* 0x0000e400ff0c7b82 */ /* 0x000ee20000000a00 */
[----:B--2---:R-:W-:-:S06]  /*0910*/  IMAD.WIDE.U32 R10, R11, 0x4, R8 ;  /* 0x000000040b0a7825 */ /* 0x004fcc00078e0008 */
[----:B------:R-:W0:Y:S01]  /*0920*/  LDG.E R10, desc[UR16][R10.64] ;  /* 0x000000100a0a7981 */ /* 0x000e22000c1e1900 */
[----:B---3--:R-:W-:-:S05]  /*0930*/  IMAD.WIDE R12, R15, 0x4, R12 ;  /* 0x000000040f0c7825 */ /* 0x008fca00078e020c */
[----:B------:R-:W0:Y:S01]  /*0940*/  LDG.E R6, desc[UR16][R12.64] ;  /* 0x000000100c067981 */ /* 0x000e22000c1e1900 */
[----:B------:R-:W-:Y:S02]  /*0950*/  IADD3 R9, P0, PT, R5, R4, RZ ;  /* 0x0000000405097210 */ /* 0x000fe40007f1e0ff */
[----:B------:R-:W-:Y:S02]  /*0960*/  MOV R15, UR18 ;  /* 0x00000012000f7c02 */ /* 0x000fe40008000f00 */
[----:B------:R-:W-:Y:S02]  /*0970*/  IADD3.X R14, PT, PT, RZ, RZ, RZ, P0, !PT ;  /* 0x000000ffff0e7210 */ /* 0x000fe400007fe4ff */
[----:B-1----:R-:W-:-:S04]  /*0980*/  LEA R8, P0, R9, UR4, 0x2 ;  /* 0x0000000409087c11 */ /* 0x002fc8000f8010ff */
[----:B------:R-:W-:Y:S01]  /*0990*/  LEA.HI.X R9, R9, UR5, R14, 0x2, P0 ;  /* 0x0000000509097c11 */ /* 0x000fe200080f140e */
[----:B------:R-:W-:-:S04]  /*09a0*/  IMAD.WIDE.U32 R14, R15, 0x4, R12 ;  /* 0x000000040f0e7825 */ /* 0x000fc800078e000c */
[----:B0----5:R-:W-:-:S05]  /*09b0*/  FFMA R17, R10, R6, R7 ;  /* 0x000000060a117223 */ /* 0x021fca0000000007 */
[----:B------:R2:W-:Y:S04]  /*09c0*/  STG.E desc[UR16][R2.64], R17 ;  /* 0x0000001102007986 */ /* 0x0005e8000c101910 */
[----:B------:R-:W3:Y:S04]  /*09d0*/  LDG.E R14, desc[UR16][R14.64] ;  /* 0x000000100e0e7981 */ /* 0x000ee8000c1e1900 */
[----:B------:R-:W3:Y:S01]  /*09e0*/  LDG.E R8, desc[UR16][R8.64+0x4] ;  /* 0x0000041008087981 */ /* 0x000ee2000c1e1900 */
[----:B------:R-:W-:Y:S01]  /*09f0*/  IADD3 R4, PT, PT, R4, 0x2, RZ ;  /* 0x0000000204047810 */ /* 0x000fe20007ffe0ff */
[----:B---3--:R-:W-:-:S05]  /*0a00*/  FFMA R7, R8, R14, R17 ;  /* 0x0000000e08077223 */ /* 0x008fca0000000011 */
[----:B------:R2:W-:Y:S02]  /*0a10*/  STG.E desc[UR16][R2.64], R7 ;  /* 0x0000000702007986 */ /* 0x0005e4000c101910 */
.L_x_44:
[----:B------:R-:W-:-:S04]  /*0a20*/  ULOP3.LUT UR4, UR18, 0x1, URZ, 0xc0, !UPT ;  /* 0x0000000112047892 */ /* 0x000fc8000f8ec0ff */
[----:B------:R-:W-:-:S06]  /*0a30*/  UISETP.NE.U32.AND UP0, UPT, UR4, 0x1, UPT ;  /* 0x000000010400788c */ /* 0x000fcc000bf05070 */
[----:B------:R-:W-:-:S13]  /*0a40*/  PLOP3.LUT P0, PT, PT, PT, UP0, 0x80, 0x8 ;  /* 0x000000000008781c */ /* 0x000fda0003f0f008 */
[----:B------:R-:W-:Y:S05]  /*0a50*/  @P0 EXIT ;  /* 0x000000000000094d */ /* 0x000fea0003800000 */
[----:B------:R-:W3:Y:S01]  /*0a60*/  LDC.64 R8, c[0x0][0x388] ;  /* 0x0000e200ff087b82 */ /* 0x000ee20000000a00 */
[----:B------:R-:W-:Y:S01]  /*0a70*/  IADD3 R5, PT, PT, R5, R4, RZ ;  /* 0x0000000405057210 */ /* 0x000fe20007ffe0ff */
[----:B------:R-:W-:-:S06]  /*0a80*/  IMAD R13, R4, UR18, R0 ;  /* 0x00000012040d7c24 */ /* 0x000fcc000f8e0200 */
[----:B------:R-:W4:Y:S01]  /*0a90*/  LDC.64 R10, c[0x0][0x390] ;  /* 0x0000e400ff0a7b82 */ /* 0x000f220000000a00 */
[----:B---3--:R-:W-:-:S06]  /*0aa0*/  IMAD.WIDE.U32 R4, R5, 0x4, R8 ;  /* 0x0000000405047825 */ /* 0x008fcc00078e0008 */
[----:B------:R-:W0:Y:S01]  /*0ab0*/  LDG.E R4, desc[UR16][R4.64] ;  /* 0x0000001004047981 */ /* 0x000e22000c1e1900 */
[----:B----4-:R-:W-:-:S06]  /*0ac0*/  IMAD.WIDE R8, R13, 0x4, R10 ;  /* 0x000000040d087825 */ /* 0x010fcc00078e020a */
[----:B------:R-:W0:Y:S02]  /*0ad0*/  LDG.E R8, desc[UR16][R8.64] ;  /* 0x0000001008087981 */ /* 0x000e24000c1e1900 */
[----:B012--5:R-:W-:-:S05]  /*0ae0*/  FFMA R7, R4, R8, R7 ;  /* 0x0000000804077223 */ /* 0x027fca0000000007 */
[----:B------:R-:W-:Y:S01]  /*0af0*/  STG.E desc[UR16][R2.64], R7 ;  /* 0x0000000702007986 */ /* 0x000fe2000c101910 */
[----:B------:R-:W-:Y:S05]  /*0b00*/  EXIT ;  /* 0x000000000000794d */ /* 0x000fea0003800000 */
.L_x_45:
        /* <DEDUP_REMOVED lines=15> */
.L_x_130:


//--------------------- .text._Z4gemmIiEvPT_S1_S1_i --------------------------
	.section	.text._Z4gemmIiEvPT_S1_S1_i,"ax",@progbits
	.align	128
        .global         _Z4gemmIiEvPT_S1_S1_i
        .type           _Z4gemmIiEvPT_S1_S1_i,@function
        .size           _Z4gemmIiEvPT_S1_S1_i,(.L_x_131 - _Z4gemmIiEvPT_S1_S1_i)
        .other          _Z4gemmIiEvPT_S1_S1_i,@"STO_CUDA_ENTRY STV_DEFAULT"
_Z4gemmIiEvPT_S1_S1_i:
.text._Z4gemmIiEvPT_S1_S1_i:
        /* <DEDUP_REMOVED lines=35> */
.L_x_47:
        /* <DEDUP_REMOVED lines=8> */
[----:B--2--5:R-:W-:Y:S02]  /*02b0*/  IMAD R15, R6, R10, R7 ;  /* 0x0000000a060f7224 */ /* 0x024fe400078e0207 */
        /* <DEDUP_REMOVED lines=8> */
[----:B--2---:R-:W-:-:S05]  /*0340*/  IMAD R17, R14, R6, R15 ;  /* 0x000000060e117224 */ /* 0x004fca00078e020f */
[----:B------:R-:W-:Y:S04]  /*0350*/  STG.E desc[UR16][R2.64], R17 ;  /* 0x0000001102007986 */ /* 0x000fe8000c101910 */
[----:B------:R-:W0:Y:S04]  /*0360*/  LDG.E R10, desc[UR16][R10.64] ;  /* 0x000000100a0a7981 */ /* 0x000e28000c1e1900 */
[----:B------:R-:W0:Y:S01]  /*0370*/  LDG.E R12, desc[UR16][R8.64+-0x8] ;  /* 0xfffff810080c7981 */ /* 0x000e22000c1e1900 */
[----:B------:R-:W-:-:S05]  /*0380*/  HFMA2 R13, -RZ, RZ, 0, 2.384185791015625e-07 ;  /* 0x00000004ff0d7431 */ /* 0x000fca00000001ff */
[----:B------:R-:W-:-:S04]  /*0390*/  IMAD.WIDE R6, R4, R13, UR6 ;  /* 0x0000000604067e25 */ /* 0x000fc8000f8e020d */
[----:B0-----:R-:W-:-:S05]  /*03a0*/  IMAD R15, R12, R10, R17 ;  /* 0x0000000a0c0f7224 */ /* 0x001fca00078e0211 */
[----:B------:R0:W-:Y:S04]  /*03b0*/  STG.E desc[UR16][R2.64], R15 ;  /* 0x0000000f02007986 */ /* 0x0001e8000c101910 */
[----:B------:R-:W2:Y:S04]  /*03c0*/  LDG.E R6, desc[UR16][R6.64] ;  /* 0x0000001006067981 */ /* 0x000ea8000c1e1900 */
[----:B------:R-:W2:Y:S02]  /*03d0*/  LDG.E R12, desc[UR16][R8.64+-0x4] ;  /* 0xfffffc10080c7981 */ /* 0x000ea4000c1e1900 */
[----:B--2---:R-:W-:-:S02]  /*03e0*/  IMAD R19, R12, R6, R15 ;  /* 0x000000060c137224 */ /* 0x004fc400078e020f */
[----:B------:R-:W-:-:S03]  /*03f0*/  IMAD.WIDE R12, R4, R13, UR8 ;  /* 0x00000008040c7e25 */ /* 0x000fc6000f8e020d */
[----:B------:R1:W-:Y:S04]  /*0400*/  STG.E desc[UR16][R2.64], R19 ;  /* 0x0000001302007986 */ /* 0x0003e8000c101910 */
[----:B------:R-:W2:Y:S04]  /*0410*/  LDG.E R12, desc[UR16][R12.64] ;  /* 0x000000100c0c7981 */ /* 0x000ea8000c1e1900 */
[----:B------:R-:W2:Y:S01]  /*0420*/  LDG.E R10, desc[UR16][R8.64] ;  /* 0x00000010080a7981 */ /* 0x000ea2000c1e1900 */
[----:B------:R-:W-:Y:S01]  /*0430*/  MOV R11, 0x4 ;  /* 0x00000004000b7802 */ /* 0x000fe20000000f00 */
[----:B0-----:R-:W-:-:S02]  /*0440*/  HFMA2 R15, -RZ, RZ, 0, 2.384185791015625e-07 ;  /* 0x00000004ff0f7431 */ /* 0x001fc400000001ff */
[----:B--2---:R-:W-:Y:S02]  /*0450*/  IMAD R17, R10, R12, R19 ;  /* 0x0000000c0a117224 */ /* 0x004fe400078e0213 */
[----:B------:R-:W-:-:S03]  /*0460*/  IMAD.WIDE R10, R4, R11, UR10 ;  /* 0x0000000a040a7e25 */ /* 0x000fc6000f8e020b */
[----:B------:R0:W-:Y:S04]  /*0470*/  STG.E desc[UR16][R2.64], R17 ;  /* 0x0000001102007986 */ /* 0x0001e8000c101910 */
[----:B------:R-:W2:Y:S04]  /*0480*/  LDG.E R10, desc[UR16][R10.64] ;  /* 0x000000100a0a7981 */ /* 0x000ea8000c1e1900 */
[----:B------:R-:W2:Y:S01]  /*0490*/  LDG.E R6, desc[UR16][R8.64+0x4] ;  /* 0x0000041008067981 */ /* 0x000ea2000c1e1900 */
[----:B------:R-:W-:-:S04]  /*04a0*/  IMAD.WIDE R14, R4, R15, UR12 ;  /* 0x0000000c040e7e25 */ /* 0x000fc8000f8e020f */
[----:B--2---:R-:W-:-:S05]  /*04b0*/  IMAD R21, R6, R10, R17 ;  /* 0x0000000a06157224 */ /* 0x004fca00078e0211 */
[----:B------:R0:W-:Y:S04]  /*04c0*/  STG.E desc[UR16][R2.64], R21 ;  /* 0x0000001502007986 */ /* 0x0001e8000c101910 */
[----:B------:R-:W1:Y:S04]  /*04d0*/  LDG.E R14, desc[UR16][R14.64] ;  /* 0x000000100e0e7981 */ /* 0x000e68000c1e1900 */
[----:B------:R-:W1:Y:S01]  /*04e0*/  LDG.E R6, desc[UR16][R8.64+0x8] ;  /* 0x0000081008067981 */ /* 0x000e62000c1e1900 */
[----:B------:R-:W-:-:S05]  /*04f0*/  MOV R13, 0x4 ;  /* 0x00000004000d7802 */ /* 0x000fca0000000f00 */
[----:B------:R-:W-:-:S04]  /*0500*/  IMAD.WIDE R12, R4, R13, UR14 ;  /* 0x0000000e040c7e25 */ /* 0x000fc8000f8e020d */
[----:B-1----:R-:W-:-:S05]  /*0510*/  IMAD R19, R6, R14, R21 ;  /* 0x0000000e06137224 */ /* 0x002fca00078e0215 */
[----:B------:R0:W-:Y:S04]  /*0520*/  STG.E desc[UR16][R2.64], R19 ;  /* 0x0000001302007986 */ /* 0x0001e8000c101910 */
[----:B------:R-:W2:Y:S04]  /*0530*/  LDG.E R12, desc[UR16][R12.64] ;  /* 0x000000100c0c7981 */ /* 0x000ea8000c1e1900 */
[----:B------:R-:W2:Y:S01]  /*0540*/  LDG.E R6, desc[UR16][R8.64+0xc] ;  /* 0x00000c1008067981 */ /* 0x000ea2000c1e1900 */
[----:B------:R-:W-:Y:S01]  /*0550*/  UIADD3 UR4, UPT, UPT, UR4, 0x8, URZ ;  /* 0x0000000804047890 */ /* 0x000fe2000fffe0ff */
[----:B------:R-:W-:-:S03]  /*0560*/  MOV R11, UR18 ;  /* 0x00000012000b7c02 */ /* 0x000fc60008000f00 */
[----:B------:R-:W-:Y:S01]  /*0570*/  UISETP.NE.AND UP0, UPT, UR4, URZ, UPT ;  /* 0x000000ff0400728c */ /* 0x000fe2000bf05270 */
[----:B------:R-:W-:Y:S01]  /*0580*/  LEA R4, R11, R4, 0x3 ;  /* 0x000000040b047211 */ /* 0x000fe200078e18ff */
[----:B--2---:R-:W-:Y:S01]  /*0590*/  IMAD R7, R6, R12, R19 ;  /* 0x0000000c06077224 */ /* 0x004fe200078e0213 */
[----:B------:R-:W-:-:S04]  /*05a0*/  IADD3 R6, P0, PT, R8, 0x20, RZ ;  /* 0x0000002008067810 */ /* 0x000fc80007f1e0ff */
[----:B------:R0:W-:Y:S01]  /*05b0*/  STG.E desc[UR16][R2.64], R7 ;  /* 0x0000000702007986 */ /* 0x0001e2000c101910 */
[----:B------:R-:W-:Y:S01]  /*05c0*/  IADD3.X R9, PT, PT, RZ, R9, RZ, P0, !PT ;  /* 0x00000009ff097210 */ /* 0x000fe200007fe4ff */
[----:B------:R-:W-:Y:S07]  /*05d0*/  BRA.U UP0, `(.L_x_47) ;  /* 0xfffffffd00147547 */ /* 0x000fee000b83ffff */
[----:B------:R-:W-:-:S06]  /*05e0*/  ULOP3.LUT UR4, UR18, 0x7ffffff8, URZ, 0xc0, !UPT ;  /* 0x7ffffff812047892 */ /* 0x000fcc000f8ec0ff */
[----:B------:R-:W-:-:S07]  /*05f0*/  MOV R4, UR4 ;  /* 0x0000000400047c02 */ /* 0x000fce0008000f00 */
.L_x_46:
        /* <DEDUP_REMOVED lines=20> */
[----:B----45:R-:W-:Y:S02]  /*0740*/  IMAD R15, R10, R6, R7 ;  /* 0x000000060a0f7224 */ /* 0x030fe400078e0207 */
[----:B------:R-:W-:-:S03]  /*0750*/  IMAD.WIDE.U32 R6, R17, 0x4, R12 ;  /* 0x0000000411067825 */ /* 0x000fc600078e000c */
[----:B------:R1:W-:Y:S04]  /*0760*/  STG.E desc[UR16][R2.64], R15 ;  /* 0x0000000f02007986 */ /* 0x0003e8000c101910 */
[----:B------:R-:W2:Y:S04]  /*0770*/  LDG.E R11, desc[UR16][R6.64] ;  /* 0x00000010060b7981 */ /* 0x000ea8000c1e1900 */
[----:B------:R-:W2:Y:S01]  /*0780*/  LDG.E R10, desc[UR16][R8.64+0x4] ;  /* 0x00000410080a7981 */ /* 0x000ea2000c1e1900 */
[----:B------:R-:W-:Y:S01]  /*0790*/  MOV R13, UR18 ;  /* 0x00000012000d7c02 */ /* 0x000fe20008000f00 */
[----:B--2---:R-:W-:-:S04]  /*07a0*/  IMAD R17, R10, R11, R15 ;  /* 0x0000000b0a117224 */ /* 0x004fc800078e020f */
[----:B------:R-:W-:Y:S01]  /*07b0*/  IMAD.WIDE.U32 R10, R13, 0x4, R6 ;  /* 0x000000040d0a7825 */ /* 0x000fe200078e0006 */
        /* <DEDUP_REMOVED lines=9> */
[----:B------:R-:W-:Y:S01]  /*0850*/  IADD3 R4, PT, PT, R4, 0x4, RZ ;  /* 0x0000000404047810 */ /* 0x000fe20007ffe0ff */
[----:B--2---:R-:W-:-:S05]  /*0860*/  IMAD R7, R6, R12, R19 ;  /* 0x0000000c06077224 */ /* 0x004fca00078e0213 */
[----:B------:R1:W-:Y:S02]  /*0870*/  STG.E desc[UR16][R2.64], R7 ;  /* 0x0000000702007986 */ /* 0x0003e4000c101910 */
.L_x_48:
        /* <DEDUP_REMOVED lines=19> */
[----:B0----5:R-:W-:-:S05]  /*09b0*/  IMAD R17, R10, R6, R7 ;  /* 0x000000060a117224 */ /* 0x021fca00078e0207 */
[----:B------:R2:W-:Y:S04]  /*09c0*/  STG.E desc[UR16][R2.64], R17 ;  /* 0x0000001102007986 */ /* 0x0005e8000c101910 */
[----:B------:R-:W3:Y:S04]  /*09d0*/  LDG.E R14, desc[UR16][R14.64] ;  /* 0x000000100e0e7981 */ /* 0x000ee8000c1e1900 */
[----:B------:R-:W3:Y:S01]  /*09e0*/  LDG.E R8, desc[UR16][R8.64+0x4] ;  /* 0x0000041008087981 */ /* 0x000ee2000c1e1900 */
[----:B------:R-:W-:Y:S01]  /*09f0*/  IADD3 R4, PT, PT, R4, 0x2, RZ ;  /* 0x0000000204047810 */ /* 0x000fe20007ffe0ff */
[----:B---3--:R-:W-:-:S05]  /*0a00*/  IMAD R7, R8, R14, R17 ;  /* 0x0000000e08077224 */ /* 0x008fca00078e0211 */
[----:B------:R2:W-:Y:S02]  /*0a10*/  STG.E desc[UR16][R2.64], R7 ;  /* 0x0000000702007986 */ /* 0x0005e4000c101910 */
.L_x_49:
        /* <DEDUP_REMOVED lines=12> */
[----:B012--5:R-:W-:-:S05]  /*0ae0*/  IMAD R7, R4, R8, R7 ;  /* 0x0000000804077224 */ /* 0x027fca00078e0207 */
[----:B------:R-:W-:Y:S01]  /*0af0*/  STG.E desc[UR16][R2.64], R7 ;  /* 0x0000000702007986 */ /* 0x000fe2000c101910 */
[----:B------:R-:W-:Y:S05]  /*0b00*/  EXIT ;  /* 0x000000000000794d */ /* 0x000fea0003800000 */
.L_x_50:
        /* <DEDUP_REMOVED lines=15> */
.L_x_131:


//--------------------- .text._Z4spmvIdEvPT_S1_S1_PiS2_ --------------------------
	.section	.text._Z4spmvIdEvPT_S1_S1_PiS2_,"ax",@progbits
	.align	128
        .global         _Z4spmvIdEvPT_S1_S1_PiS2_
        .type           _Z4spmvIdEvPT_S1_S1_PiS2_,@function
        .size           _Z4spmvIdEvPT_S1_S1_PiS2_,(.L_x_132 - _Z4spmvIdEvPT_S1_S1_PiS2_)
        .other          _Z4spmvIdEvPT_S1_S1_PiS2_,@"STO_CUDA_ENTRY STV_DEFAULT"
_Z4spmvIdEvPT_S1_S1_PiS2_:
.text._Z4spmvIdEvPT_S1_S1_PiS2_:
[----:B------:R-:W-:Y:S01]  /*0000*/  LDC R1, c[0x0][0x37c] ;  /* 0x0000df00ff017b82 */ /* 0x000fe20000000800 */
[----:B------:R-:W0:Y:S07]  /*0010*/  S2R R0, SR_TID.X ;  /* 0x0000000000007919 */ /* 0x000e2e0000002100 */
[----:B------:R-:W0:Y:S01]  /*0020*/  S2UR UR4, SR_CTAID.X ;  /* 0x00000000000479c3 */ /* 0x000e220000002500 */
[----:B------:R-:W1:Y:S07]  /*0030*/  LDCU.64 UR8, c[0x0][0x358] ;  /* 0x00006b00ff0877ac */ /* 0x000e6e0008000a00 */
[----:B------:R-:W0:Y:S08]  /*0040*/  LDC R5, c[0x0][0x360] ;  /* 0x0000d800ff057b82 */ /* 0x000e300000000800 */
[----:B------:R-:W2:Y:S01]  /*0050*/  LDC.64 R2, c[0x0][0x398] ;  /* 0x0000e600ff027b82 */ /* 0x000ea20000000a00 */
[----:B0-----:R-:W-:-:S04]  /*0060*/  IMAD R5, R5, UR4, R0 ;  /* 0x0000000405057c24 */ /* 0x001fc8000f8e0200 */
[----:B--2---:R-:W-:-:S05]  /*0070*/  IMAD.WIDE R2, R5, 0x4, R2 ;  /* 0x0000000405027825 */ /* 0x004fca00078e0202 */
[----:B-1----:R-:W2:Y:S04]  /*0080*/  LDG.E R0, desc[UR8][R2.64] ;  /* 0x0000000802007981 */ /* 0x002ea8000c1e1900 */
[----:B------:R-:W2:Y:S02]  /*0090*/  LDG.E R13, desc[UR8][R2.64+0x4] ;  /* 0x00000408020d7981 */ /* 0x000ea4000c1e1900 */
[----:B--2---:R-:W-:-:S13]  /*00a0*/  ISETP.GE.AND P0, PT, R0, R13, PT ;  /* 0x0000000d0000720c */ /* 0x004fda0003f06270 */
[----:B------:R-:W-:Y:S05]  /*00b0*/  @P0 EXIT ;  /* 0x000000000000094d */ /* 0x000fea0003800000 */
[----:B------:R-:W0:Y:S02]  /*00c0*/  LDC.64 R2, c[0x0][0x380] ;  /* 0x0000e000ff027b82 */ /* 0x000e240000000a00 */
[----:B0-----:R-:W-:-:S05]  /*00d0*/  IMAD.WIDE R2, R5, 0x8, R2 ;  /* 0x0000000805027825 */ /* 0x001fca00078e0202 */
[----:B------:R0:W5:Y:S01]  /*00e0*/  LDG.E.64 R4, desc[UR8][R2.64] ;  /* 0x0000000802047981 */ /* 0x000162000c1e1b00 */
[CC--:B------:R-:W-:Y:S01]  /*00f0*/  IADD3 R6, PT, PT, -R0.reuse, R13.reuse, RZ ;  /* 0x0000000d00067210 */ /* 0x0c0fe20007ffe1ff */
[----:B------:R-:W-:Y:S01]  /*0100*/  BSSY.RECONVERGENT B0, `(.L_x_51) ;  /* 0x0000015000007945 */ /* 0x000fe20003800200 */
[----:B------:R-:W-:Y:S02]  /*0110*/  IADD3 R7, PT, PT, R0, -R13, RZ ;  /* 0x8000000d00077210 */ /* 0x000fe40007ffe0ff */
[----:B------:R-:W-:Y:S02]  /*0120*/  LOP3.LUT P1, R12, R6, 0x3, RZ, 0xc0, !PT ;  /* 0x00000003060c7812 */ /* 0x000fe4000782c0ff */
[----:B------:R-:W-:-:S11]  /*0130*/  ISETP.GT.U32.AND P0, PT, R7, -0x4, PT ;  /* 0xfffffffc0700780c */ /* 0x000fd60003f04070 */
[----:B0-----:R-:W-:Y:S05]  /*0140*/  @!P1 BRA `(.L_x_52) ;  /* 0x0000000000409947 */ /* 0x001fea0003800000 */
[----:B------:R-:W0:Y:S01]  /*0150*/  LDC.64 R10, c[0x0][0x390] ;  /* 0x0000e400ff0a7b82 */ /* 0x000e220000000a00 */
[----:B------:R-:W-:-:S07]  /*0160*/  IADD3 R12, PT, PT, -R12, RZ, RZ ;  /* 0x000000ff0c0c7210 */ /* 0x000fce0007ffe1ff */
[----:B------:R-:W1:Y:S08]  /*0170*/  LDC.64 R8, c[0x0][0x3a0] ;  /* 0x0000e800ff087b82 */ /* 0x000e700000000a00 */
[----:B------:R-:W2:Y:S02]  /*0180*/  LDC.64 R6, c[0x0][0x388] ;  /* 0x0000e200ff067b82 */ /* 0x000ea40000000a00 */
.L_x_53:
[----:B-1----:R-:W-:-:S06]  /*0190*/  IMAD.WIDE R14, R0, 0x4, R8 ;  /* 0x00000004000e7825 */ /* 0x002fcc00078e0208 */
[----:B------:R-:W0:Y:S01]  /*01a0*/  LDG.E R15, desc[UR8][R14.64] ;  /* 0x000000080e0f7981 */ /* 0x000e22000c1e1900 */
[----:B--2---:R-:W-:-:S06]  /*01b0*/  IMAD.WIDE R16, R0, 0x8, R6 ;  /* 0x0000000800107825 */ /* 0x004fcc00078e0206 */
[----:B------:R-:W2:Y:S01]  /*01c0*/  LDG.E.64 R16, desc[UR8][R16.64] ;  /* 0x0000000810107981 */ /* 0x000ea2000c1e1b00 */
[----:B0-----:R-:W-:-:S06]  /*01d0*/  IMAD.WIDE R18, R15, 0x8, R10 ;  /* 0x000000080f127825 */ /* 0x001fcc00078e020a */
[----:B------:R-:W2:Y:S01]  /*01e0*/  LDG.E.64 R18, desc[UR8][R18.64] ;  /* 0x0000000812127981 */ /* 0x000ea2000c1e1b00 */
[----:B------:R-:W-:-:S04]  /*01f0*/  IADD3 R12, PT, PT, R12, 0x1, RZ ;  /* 0x000000010c0c7810 */ /* 0x000fc80007ffe0ff */
[----:B------:R-:W-:Y:S02]  /*0200*/  ISETP.NE.AND P1, PT, R12, RZ, PT ;  /* 0x000000ff0c00720c */ /* 0x000fe40003f25270 */
[----:B------:R-:W-:Y:S01]  /*0210*/  IADD3 R0, PT, PT, R0, 0x1, RZ ;  /* 0x0000000100007810 */ /* 0x000fe20007ffe0ff */
[----:B--23-5:R-:W-:-:S07]  /*0220*/  DFMA R4, R16, R18, R4 ;  /* 0x000000121004722b */ /* 0x02cfce0000000004 */
[----:B------:R3:W-:Y:S03]  /*0230*/  STG.E.64 desc[UR8][R2.64], R4 ;  /* 0x0000000402007986 */ /* 0x0007e6000c101b08 */
[----:B------:R-:W-:Y:S05]  /*0240*/  @P1 BRA `(.L_x_53) ;  /* 0xfffffffc00d01947 */ /* 0x000fea000383ffff */
.L_x_52:
[----:B------:R-:W-:Y:S05]  /*0250*/  BSYNC.RECONVERGENT B0 ;  /* 0x0000000000007941 */ /* 0x000fea0003800200 */
.L_x_51:
[----:B------:R-:W-:Y:S05]  /*0260*/  @P0 EXIT ;  /* 0x000000000000094d */ /* 0x000fea0003800000 */
[----:B------:R-:W0:Y:S01]  /*0270*/  LDCU.64 UR6, c[0x0][0x388] ;  /* 0x00007100ff0677ac */ /* 0x000e220008000a00 */
[----:B------:R-:W-:Y:S01]  /*0280*/  IMAD.IADD R12, R0, 0x1, -R13 ;  /* 0x00000001000c7824 */ /* 0x000fe200078e0a0d */
[----:B------:R-:W1:Y:S01]  /*0290*/  LDCU.64 UR4, c[0x0][0x3a0] ;  /* 0x00007400ff0477ac */ /* 0x000e620008000a00 */
[----:B0-----:R-:W-:Y:S02]  /*02a0*/  UIADD3 UR6, UP0, UPT, UR6, 0x10, URZ ;  /* 0x0000001006067890 */ /* 0x001fe4000ff1e0ff */
[----:B-1----:R-:W-:Y:S02]  /*02b0*/  UIADD3 UR4, UP1, UPT, UR4, 0x8, URZ ;  /* 0x0000000804047890 */ /* 0x002fe4000ff3e0ff */
[----:B------:R-:W-:Y:S02]  /*02c0*/  UIADD3.X UR7, UPT, UPT, URZ, UR7, URZ, UP0, !UPT ;  /* 0x00000007ff077290 */ /* 0x000fe400087fe4ff */
[----:B------:R-:W-:-:S12]  /*02d0*/  UIADD3.X UR5, UPT, UPT, URZ, UR5, URZ, UP1, !UPT ;  /* 0x00000005ff057290 */ /* 0x000fd80008ffe4ff */
.L_x_54:
[----:B------:R-:W-:Y:S01]  /*02e0*/  MOV R8, UR4 ;  /* 0x0000000400087c02 */ /* 0x000fe20008000f00 */
[----:B------:R-:W0:Y:S01]  /*02f0*/  LDC.64 R10, c[0x0][0x390] ;  /* 0x0000e400ff0a7b82 */ /* 0x000e220000000a00 */
[----:B------:R-:W-:-:S03]  /*0300*/  MOV R9, UR5 ;  /* 0x0000000500097c02 */ /* 0x000fc60008000f00 */
[----:B------:R-:W-:-:S05]  /*0310*/  IMAD.WIDE R8, R0, 0x4, R8 ;  /* 0x0000000400087825 */ /* 0x000fca00078e0208 */
[----:B--2---:R-:W0:Y:S01]  /*0320*/  LDG.E R17, desc[UR8][R8.64+-0x8] ;  /* 0xfffff80808117981 */ /* 0x004e22000c1e1900 */
[----:B------:R-:W-:Y:S01]  /*0330*/  MOV R7, UR7 ;  /* 0x0000000700077c02 */ /* 0x000fe20008000f00 */
[----:B------:R-:W-:-:S04]  /*0340*/  IMAD.U32 R6, RZ, RZ, UR6 ;  /* 0x00000006ff067e24 */ /* 0x000fc8000f8e00ff */
[----:B------:R-:W-:-:S05]  /*0350*/  IMAD.WIDE R6, R0, 0x8, R6 ;  /* 0x0000000800067825 */ /* 0x000fca00078e0206 */
[----:B------:R-:W2:Y:S01]  /*0360*/  LDG.E.64 R14, desc[UR8][R6.64+-0x10] ;  /* 0xfffff008060e7981 */ /* 0x000ea2000c1e1b00 */
[----:B0-----:R-:W-:-:S06]  /*0370*/  IMAD.WIDE R16, R17, 0x8, R10 ;  /* 0x0000000811107825 */ /* 0x001fcc00078e020a */
[----:B------:R-:W2:Y:S02]  /*0380*/  LDG.E.64 R16, desc[UR8][R16.64] ;  /* 0x0000000810107981 */ /* 0x000ea4000c1e1b00 */
[----:B--2--5:R-:W-:-:S07]  /*0390*/  DFMA R14, R14, R16, R4 ;  /* 0x000000100e0e722b */ /* 0x024fce0000000004 */
[----:B------:R0:W-:Y:S04]  /*03a0*/  STG.E.64 desc[UR8][R2.64], R14 ;  /* 0x0000000e02007986 */ /* 0x0001e8000c101b08 */
[----:B------:R-:W2:Y:S04]  /*03b0*/  LDG.E R19, desc[UR8][R8.64+-0x4] ;  /* 0xfffffc0808137981 */ /* 0x000ea8000c1e1900 */
[----:B---3--:R-:W3:Y:S01]  /*03c0*/  LDG.E.64 R4, desc[UR8][R6.64+-0x8] ;  /* 0xfffff80806047981 */ /* 0x008ee2000c1e1b00 */
[----:B--2---:R-:W-:-:S06]  /*03d0*/  IMAD.WIDE R18, R19, 0x8, R10 ;  /* 0x0000000813127825 */ /* 0x004fcc00078e020a */
[----:B------:R-:W3:Y:S02]  /*03e0*/  LDG.E.64 R18, desc[UR8][R18.64] ;  /* 0x0000000812127981 */ /* 0x000ee4000c1e1b00 */
[----:B---3--:R-:W-:-:S07]  /*03f0*/  DFMA R4, R4, R18, R14 ;  /* 0x000000120404722b */ /* 0x008fce000000000e */
[----:B------:R1:W-:Y:S04]  /*0400*/  STG.E.64 desc[UR8][R2.64], R4 ;  /* 0x0000000402007986 */ /* 0x0003e8000c101b08 */
[----:B------:R-:W2:Y:S04]  /*0410*/  LDG.E R21, desc[UR8][R8.64] ;  /* 0x0000000808157981 */ /* 0x000ea8000c1e1900 */
[----:B------:R-:W3:Y:S01]  /*0420*/  LDG.E.64 R16, desc[UR8][R6.64] ;  /* 0x0000000806107981 */ /* 0x000ee2000c1e1b00 */
[----:B--2---:R-:W-:-:S06]  /*0430*/  IMAD.WIDE R20, R21, 0x8, R10 ;  /* 0x0000000815147825 */ /* 0x004fcc00078e020a */
[----:B------:R-:W3:Y:S02]  /*0440*/  LDG.E.64 R20, desc[UR8][R20.64] ;  /* 0x0000000814147981 */ /* 0x000ee4000c1e1b00 */
[----:B---3--:R-:W-:-:S07]  /*0450*/  DFMA R16, R16, R20, R4 ;  /* 0x000000141010722b */ /* 0x008fce0000000004 */
[----:B------:R2:W-:Y:S04]  /*0460*/  STG.E.64 desc[UR8][R2.64], R16 ;  /* 0x0000001002007986 */ /* 0x0005e8000c101b08 */
[----:B0-----:R-:W3:Y:S02]  /*0470*/  LDG.E R15, desc[UR8][R8.64+0x4] ;  /* 0x00000408080f7981 */ /* 0x001ee4000c1e1900 */
[----:B---3--:R-:W-:Y:S02]  /*0480*/  IMAD.WIDE R14, R15, 0x8, R10 ;  /* 0x000000080f0e7825 */ /* 0x008fe400078e020a */
[----:B------:R-:W1:Y:S04]  /*0490*/  LDG.E.64 R10, desc[UR8][R6.64+0x8] ;  /* 0x00000808060a7981 */ /* 0x000e68000c1e1b00 */
[----:B------:R-:W1:Y:S01]  /*04a0*/  LDG.E.64 R14, desc[UR8][R14.64] ;  /* 0x000000080e0e7981 */ /* 0x000e62000c1e1b00 */
[----:B------:R-:W-:-:S04]  /*04b0*/  IADD3 R12, PT, PT, R12, 0x4, RZ ;  /* 0x000000040c0c7810 */ /* 0x000fc80007ffe0ff */
[----:B------:R-:W-:Y:S02]  /*04c0*/  ISETP.NE.AND P0, PT, R12, RZ, PT ;  /* 0x000000ff0c00720c */ /* 0x000fe40003f05270 */
[----:B------:R-:W-:Y:S01]  /*04d0*/  IADD3 R0, PT, PT, R0, 0x4, RZ ;  /* 0x0000000400007810 */ /* 0x000fe20007ffe0ff */
[----:B-1----:R-:W-:-:S07]  /*04e0*/  DFMA R4, R10, R14, R16 ;  /* 0x0000000e0a04722b */ /* 0x002fce0000000010 */
[----:B------:R2:W-:Y:S03]  /*04f0*/  STG.E.64 desc[UR8][R2.64], R4 ;  /* 0x0000000402007986 */ /* 0x0005e6000c101b08 */
[----:B------:R-:W-:Y:S05]  /*0500*/  @P0 BRA `(.L_x_54) ;  /* 0xfffffffc00740947 */ /* 0x000fea000383ffff */
[----:B------:R-:W-:Y:S05]  /*0510*/  EXIT ;  /* 0x000000000000794d */ /* 0x000fea0003800000 */
.L_x_55:
        /* <DEDUP_REMOVED lines=14> */
.L_x_132:


//--------------------- .text._Z4spmvIfEvPT_S1_S1_PiS2_ --------------------------
	.section	.text._Z4spmvIfEvPT_S1_S1_PiS2_,"ax",@progbits
	.align	128
        .global         _Z4spmvIfEvPT_S1_S1_PiS2_
        .type           _Z4spmvIfEvPT_S1_S1_PiS2_,@function
        .size           _Z4spmvIfEvPT_S1_S1_PiS2_,(.L_x_133 - _Z4spmvIfEvPT_S1_S1_PiS2_)
        .other          _Z4spmvIfEvPT_S1_S1_PiS2_,@"STO_CUDA_ENTRY STV_DEFAULT"
_Z4spmvIfEvPT_S1_S1_PiS2_:
.text._Z4spmvIfEvPT_S1_S1_PiS2_:
        /* <DEDUP_REMOVED lines=14> */
[----:B------:R0:W5:Y:S01]  /*00e0*/  LDG.E R5, desc[UR8][R2.64] ;  /* 0x0000000802057981 */ /* 0x000162000c1e1900 */
        /* <DEDUP_REMOVED lines=10> */
.L_x_58:
[----:B-1----:R-:W-:-:S06]  /*0190*/  IMAD.WIDE R12, R0, 0x4, R8 ;  /* 0x00000004000c7825 */ /* 0x002fcc00078e0208 */
[----:B------:R-:W0:Y:S01]  /*01a0*/  LDG.E R13, desc[UR8][R12.64] ;  /* 0x000000080c0d7981 */ /* 0x000e22000c1e1900 */
[----:B--2---:R-:W-:-:S06]  /*01b0*/  IMAD.WIDE R14, R0, 0x4, R10 ;  /* 0x00000004000e7825 */ /* 0x004fcc00078e020a */
[----:B------:R-:W2:Y:S01]  /*01c0*/  LDG.E R14, desc[UR8][R14.64] ;  /* 0x000000080e0e7981 */ /* 0x000ea2000c1e1900 */
[----:B0-----:R-:W-:-:S06]  /*01d0*/  IMAD.WIDE R16, R13, 0x4, R6 ;  /* 0x000000040d107825 */ /* 0x001fcc00078e0206 */
[----:B------:R-:W2:Y:S01]  /*01e0*/  LDG.E R16, desc[UR8][R16.64] ;  /* 0x0000000810107981 */ /* 0x000ea2000c1e1900 */
[----:B------:R-:W-:-:S04]  /*01f0*/  IADD3 R4, PT, PT, R4, 0x1, RZ ;  /* 0x0000000104047810 */ /* 0x000fc80007ffe0ff */
[----:B------:R-:W-:Y:S02]  /*0200*/  ISETP.NE.AND P1, PT, R4, RZ, PT ;  /* 0x000000ff0400720c */ /* 0x000fe40003f25270 */
[----:B------:R-:W-:Y:S01]  /*0210*/  IADD3 R0, PT, PT, R0, 0x1, RZ ;  /* 0x0000000100007810 */ /* 0x000fe20007ffe0ff */
[----:B--23-5:R-:W-:-:S05]  /*0220*/  FFMA R5, R14, R16, R5 ;  /* 0x000000100e057223 */ /* 0x02cfca0000000005 */
[----:B------:R3:W-:Y:S05]  /*0230*/  STG.E desc[UR8][R2.64], R5 ;  /* 0x0000000502007986 */ /* 0x0007ea000c101908 */
[----:B------:R-:W-:Y:S05]  /*0240*/  @P1 BRA `(.L_x_58) ;  /* 0xfffffffc00d01947 */ /* 0x000fea000383ffff */
.L_x_57:
[----:B------:R-:W-:Y:S05]  /*0250*/  BSYNC.RECONVERGENT B0 ;  /* 0x0000000000007941 */ /* 0x000fea0003800200 */
.L_x_56:
[----:B------:R-:W-:Y:S05]  /*0260*/  @P0 EXIT ;  /* 0x000000000000094d */ /* 0x000fea0003800000 */
[----:B------:R-:W0:Y:S01]  /*0270*/  LDCU.64 UR6, c[0x0][0x388] ;  /* 0x00007100ff0677ac */ /* 0x000e220008000a00 */
[----:B------:R-:W-:Y:S01]  /*0280*/  IADD3 R4, PT, PT, -R19, R0, RZ ;  /* 0x0000000013047210 */ /* 0x000fe20007ffe1ff */
[----:B------:R-:W1:Y:S01]  /*0290*/  LDCU.64 UR4, c[0x0][0x3a0] ;  /* 0x00007400ff0477ac */ /* 0x000e620008000a00 */
[----:B0-----:R-:W-:Y:S02]  /*02a0*/  UIADD3 UR6, UP0, UPT, UR6, 0x8, URZ ;  /* 0x0000000806067890 */ /* 0x001fe4000ff1e0ff */
[----:B-1----:R-:W-:Y:S02]  /*02b0*/  UIADD3 UR4, UP1, UPT, UR4, 0x8, URZ ;  /* 0x0000000804047890 */ /* 0x002fe4000ff3e0ff */
[----:B------:R-:W-:Y:S02]  /*02c0*/  UIADD3.X UR7, UPT, UPT, URZ, UR7, URZ, UP0, !UPT ;  /* 0x00000007ff077290 */ /* 0x000fe400087fe4ff */
[----:B------:R-:W-:-:S12]  /*02d0*/  UIADD3.X UR5, UPT, UPT, URZ, UR5, URZ, UP1, !UPT ;  /* 0x00000005ff057290 */ /* 0x000fd80008ffe4ff */
.L_x_59:
[----:B------:R-:W-:Y:S01]  /*02e0*/  MOV R8, UR4 ;  /* 0x0000000400087c02 */ /* 0x000fe20008000f00 */
[----:B------:R-:W0:Y:S01]  /*02f0*/  LDC.64 R10, c[0x0][0x390] ;  /* 0x0000e400ff0a7b82 */ /* 0x000e220000000a00 */
[----:B------:R-:W-:-:S03]  /*0300*/  MOV R9, UR5 ;  /* 0x0000000500097c02 */ /* 0x000fc60008000f00 */
[----:B------:R-:W-:-:S05]  /*0310*/  IMAD.WIDE R8, R0, 0x4, R8 ;  /* 0x0000000400087825 */ /* 0x000fca00078e0208 */
[----:B-1----:R-:W0:Y:S01]  /*0320*/  LDG.E R13, desc[UR8][R8.64+-0x8] ;  /* 0xfffff808080d7981 */ /* 0x002e22000c1e1900 */
[----:B------:R-:W-:Y:S02]  /*0330*/  MOV R6, UR6 ;  /* 0x0000000600067c02 */ /* 0x000fe40008000f00 */
[----:B------:R-:W-:-:S03]  /*0340*/  MOV R7, UR7 ;  /* 0x0000000700077c02 */ /* 0x000fc60008000f00 */
[----:B------:R-:W-:-:S05]  /*0350*/  IMAD.WIDE R6, R0, 0x4, R6 ;  /* 0x0000000400067825 */ /* 0x000fca00078e0206 */
[----:B------:R-:W3:Y:S01]  /*0360*/  LDG.E R14, desc[UR8][R6.64+-0x8] ;  /* 0xfffff808060e7981 */ /* 0x000ee2000c1e1900 */
[----:B0-----:R-:W-:-:S06]  /*0370*/  IMAD.WIDE R12, R13, 0x4, R10 ;  /* 0x000000040d0c7825 */ /* 0x001fcc00078e020a */
[----:B------:R-:W3:Y:S02]  /*0380*/  LDG.E R12, desc[UR8][R12.64] ;  /* 0x000000080c0c7981 */ /* 0x000ee4000c1e1900 */
[----:B---3-5:R-:W-:-:S05]  /*0390*/  FFMA R5, R14, R12, R5 ;  /* 0x0000000c0e057223 */ /* 0x028fca0000000005 */
[----:B------:R0:W-:Y:S04]  /*03a0*/  STG.E desc[UR8][R2.64], R5 ;  /* 0x0000000502007986 */ /* 0x0001e8000c101908 */
[----:B------:R-:W2:Y:S04]  /*03b0*/  LDG.E R15, desc[UR8][R8.64+-0x4] ;  /* 0xfffffc08080f7981 */ /* 0x000ea8000c1e1900 */
[----:B------:R-:W3:Y:S01]  /*03c0*/  LDG.E R16, desc[UR8][R6.64+-0x4] ;  /* 0xfffffc0806107981 */ /* 0x000ee2000c1e1900 */
[----:B--2---:R-:W-:-:S06]  /*03d0*/  IMAD.WIDE R14, R15, 0x4, R10 ;  /* 0x000000040f0e7825 */ /* 0x004fcc00078e020a */
[----:B------:R-:W3:Y:S02]  /*03e0*/  LDG.E R14, desc[UR8][R14.64] ;  /* 0x000000080e0e7981 */ /* 0x000ee4000c1e1900 */
[----:B---3--:R-:W-:-:S05]  /*03f0*/  FFMA R19, R16, R14, R5 ;  /* 0x0000000e10137223 */ /* 0x008fca0000000005 */
[----:B------:R1:W-:Y:S04]  /*0400*/  STG.E desc[UR8][R2.64], R19 ;  /* 0x0000001302007986 */ /* 0x0003e8000c101908 */
[----:B------:R-:W2:Y:S04]  /*0410*/  LDG.E R17, desc[UR8][R8.64] ;  /* 0x0000000808117981 */ /* 0x000ea8000c1e1900 */
[----:B------:R-:W3:Y:S01]  /*0420*/  LDG.E R12, desc[UR8][R6.64] ;  /* 0x00000008060c7981 */ /* 0x000ee2000c1e1900 */
[----:B--2---:R-:W-:-:S06]  /*0430*/  IMAD.WIDE R16, R17, 0x4, R10 ;  /* 0x0000000411107825 */ /* 0x004fcc00078e020a */
[----:B------:R-:W3:Y:S02]  /*0440*/  LDG.E R16, desc[UR8][R16.64] ;  /* 0x0000000810107981 */ /* 0x000ee4000c1e1900 */
[----:B---3--:R-:W-:-:S05]  /*0450*/  FFMA R13, R12, R16, R19 ;  /* 0x000000100c0d7223 */ /* 0x008fca0000000013 */
[----:B------:R1:W-:Y:S04]  /*0460*/  STG.E desc[UR8][R2.64], R13 ;  /* 0x0000000d02007986 */ /* 0x0003e8000c101908 */
[----:B0-----:R-:W2:Y:S04]  /*0470*/  LDG.E R5, desc[UR8][R8.64+0x4] ;  /* 0x0000040808057981 */ /* 0x001ea8000c1e1900 */
[----:B------:R-:W3:Y:S01]  /*0480*/  LDG.E R12, desc[UR8][R6.64+0x4] ;  /* 0x00000408060c7981 */ /* 0x000ee2000c1e1900 */
[----:B--2---:R-:W-:-:S06]  /*0490*/  IMAD.WIDE R10, R5, 0x4, R10 ;  /* 0x00000004050a7825 */ /* 0x004fcc00078e020a */
[----:B------:R-:W3:Y:S01]  /*04a0*/  LDG.E R10, desc[UR8][R10.64] ;  /* 0x000000080a0a7981 */ /* 0x000ee2000c1e1900 */
[----:B------:R-:W-:-:S04]  /*04b0*/  IADD3 R4, PT, PT, R4, 0x4, RZ ;  /* 0x0000000404047810 */ /* 0x000fc80007ffe0ff */
[----:B------:R-:W-:Y:S02]  /*04c0*/  ISETP.NE.AND P0, PT, R4, RZ, PT ;  /* 0x000000ff0400720c */ /* 0x000fe40003f05270 */
[----:B------:R-:W-:Y:S01]  /*04d0*/  IADD3 R0, PT, PT, R0, 0x4, RZ ;  /* 0x0000000400007810 */ /* 0x000fe20007ffe0ff */
[----:B---3--:R-:W-:-:S05]  /*04e0*/  FFMA R5, R12, R10, R13 ;  /* 0x0000000a0c057223 */ /* 0x008fca000000000d */
[----:B------:R1:W-:Y:S05]  /*04f0*/  STG.E desc[UR8][R2.64], R5 ;  /* 0x0000000502007986 */ /* 0x0003ea000c101908 */
[----:B------:R-:W-:Y:S05]  /*0500*/  @P0 BRA `(.L_x_59) ;  /* 0xfffffffc00740947 */ /* 0x000fea000383ffff */
[----:B------:R-:W-:Y:S05]  /*0510*/  EXIT ;  /* 0x000000000000794d */ /* 0x000fea0003800000 */
.L_x_60:
        /* <DEDUP_REMOVED lines=14> */
.L_x_133:


//--------------------- .text._Z4spmvIiEvPT_S1_S1_PiS2_ --------------------------
	.section	.text._Z4spmvIiEvPT_S1_S1_PiS2_,"ax",@progbits
	.align	128
        .global         _Z4spmvIiEvPT_S1_S1_PiS2_
        .type           _Z4spmvIiEvPT_S1_S1_PiS2_,@function
        .size           _Z4spmvIiEvPT_S1_S1_PiS2_,(.L_x_134 - _Z4spmvIiEvPT_S1_S1_PiS2_)
        .other          _Z4spmvIiEvPT_S1_S1_PiS2_,@"STO_CUDA_ENTRY STV_DEFAULT"
_Z4spmvIiEvPT_S1_S1_PiS2_:
.text._Z4spmvIiEvPT_S1_S1_PiS2_:
        /* <DEDUP_REMOVED lines=25> */
.L_x_63:
        /* <DEDUP_REMOVED lines=9> */
[----:B--23-5:R-:W-:-:S05]  /*0220*/  IMAD R5, R14, R16, R5 ;  /* 0x000000100e057224 */ /* 0x02cfca00078e0205 */
[----:B------:R3:W-:Y:S05]  /*0230*/  STG.E desc[UR8][R2.64], R5 ;  /* 0x0000000502007986 */ /* 0x0007ea000c101908 */
[----:B------:R-:W-:Y:S05]  /*0240*/  @P1 BRA `(.L_x_63) ;  /* 0xfffffffc00d01947 */ /* 0x000fea000383ffff */
.L_x_62:
[----:B------:R-:W-:Y:S05]  /*0250*/  BSYNC.RECONVERGENT B0 ;  /* 0x0000000000007941 */ /* 0x000fea0003800200 */
.L_x_61:
        /* <DEDUP_REMOVED lines=8> */
.L_x_64:
        /* <DEDUP_REMOVED lines=11> */
[----:B---3-5:R-:W-:-:S05]  /*0390*/  IMAD R5, R14, R12, R5 ;  /* 0x0000000c0e057224 */ /* 0x028fca00078e0205 */
[----:B------:R0:W-:Y:S04]  /*03a0*/  STG.E desc[UR8][R2.64], R5 ;  /* 0x0000000502007986 */ /* 0x0001e8000c101908 */
[----:B------:R-:W2:Y:S04]  /*03b0*/  LDG.E R15, desc[UR8][R8.64+-0x4] ;  /* 0xfffffc08080f7981 */ /* 0x000ea8000c1e1900 */
[----:B------:R-:W3:Y:S01]  /*03c0*/  LDG.E R16, desc[UR8][R6.64+-0x4] ;  /* 0xfffffc0806107981 */ /* 0x000ee2000c1e1900 */
[----:B--2---:R-:W-:-:S06]  /*03d0*/  IMAD.WIDE R14, R15, 0x4, R10 ;  /* 0x000000040f0e7825 */ /* 0x004fcc00078e020a */
[----:B------:R-:W3:Y:S02]  /*03e0*/  LDG.E R14, desc[UR8][R14.64] ;  /* 0x000000080e0e7981 */ /* 0x000ee4000c1e1900 */
[----:B---3--:R-:W-:-:S05]  /*03f0*/  IMAD R19, R16, R14, R5 ;  /* 0x0000000e10137224 */ /* 0x008fca00078e0205 */
[----:B------:R1:W-:Y:S04]  /*0400*/  STG.E desc[UR8][R2.64], R19 ;  /* 0x0000001302007986 */ /* 0x0003e8000c101908 */
[----:B------:R-:W2:Y:S04]  /*0410*/  LDG.E R17, desc[UR8][R8.64] ;  /* 0x0000000808117981 */ /* 0x000ea8000c1e1900 */
[----:B------:R-:W3:Y:S01]  /*0420*/  LDG.E R12, desc[UR8][R6.64] ;  /* 0x00000008060c7981 */ /* 0x000ee2000c1e1900 */
[----:B--2---:R-:W-:-:S06]  /*0430*/  IMAD.WIDE R16, R17, 0x4, R10 ;  /* 0x0000000411107825 */ /* 0x004fcc00078e020a */
[----:B------:R-:W3:Y:S02]  /*0440*/  LDG.E R16, desc[UR8][R16.64] ;  /* 0x0000000810107981 */ /* 0x000ee4000c1e1900 */
[----:B---3--:R-:W-:-:S05]  /*0450*/  IMAD R13, R12, R16, R19 ;  /* 0x000000100c0d7224 */ /* 0x008fca00078e0213 */
        /* <DEDUP_REMOVED lines=8> */
[----:B---3--:R-:W-:-:S05]  /*04e0*/  IMAD R5, R12, R10, R13 ;  /* 0x0000000a0c057224 */ /* 0x008fca00078e020d */
[----:B------:R1:W-:Y:S05]  /*04f0*/  STG.E desc[UR8][R2.64], R5 ;  /* 0x0000000502007986 */ /* 0x0003ea000c101908 */
[----:B------:R-:W-:Y:S05]  /*0500*/  @P0 BRA `(.L_x_64) ;  /* 0xfffffffc00740947 */ /* 0x000fea000383ffff */
[----:B------:R-:W-:Y:S05]  /*0510*/  EXIT ;  /* 0x000000000000794d */ /* 0x000fea0003800000 */
.L_x_65:
        /* <DEDUP_REMOVED lines=14> */
.L_x_134:


//--------------------- .text._Z4gemvIdEvPT_S1_S1_i --------------------------
	.section	.text._Z4gemvIdEvPT_S1_S1_i,"ax",@progbits
	.align	128
        .global         _Z4gemvIdEvPT_S1_S1_i
        .type           _Z4gemvIdEvPT_S1_S1_i,@function
        .size           _Z4gemvIdEvPT_S1_S1_i,(.L_x_135 - _Z4gemvIdEvPT_S1_S1_i)
        .other          _Z4gemvIdEvPT_S1_S1_i,@"STO_CUDA_ENTRY STV_DEFAULT"
_Z4gemvIdEvPT_S1_S1_i:
.text._Z4gemvIdEvPT_S1_S1_i:
[----:B------:R-:W-:Y:S08]  /*0000*/  LDC R1, c[0x0][0x37c] ;  /* 0x0000df00ff017b82 */ /* 0x000ff00000000800 */
[----:B------:R-:W0:Y:S02]  /*0010*/  LDC R6, c[0x0][0x398] ;  /* 0x0000e600ff067b82 */ /* 0x000e240000000800 */
[----:B0-----:R-:W-:-:S13]  /*0020*/  ISETP.GE.AND P0, PT, R6, 0x1, PT ;  /* 0x000000010600780c */ /* 0x001fda0003f06270 */
[----:B------:R-:W-:Y:S05]  /*0030*/  @!P0 EXIT ;  /* 0x000000000000894d */ /* 0x000fea0003800000 */
[----:B------:R-:W0:Y:S01]  /*0040*/  S2R R7, SR_TID.X ;  /* 0x0000000000077919 */ /* 0x000e220000002100 */
[----:B------:R-:W1:Y:S01]  /*0050*/  LDC.64 R2, c[0x0][0x380] ;  /* 0x0000e000ff027b82 */ /* 0x000e620000000a00 */
[----:B------:R-:W0:Y:S01]  /*0060*/  LDCU UR4, c[0x0][0x360] ;  /* 0x00006c00ff0477ac */ /* 0x000e220008000800 */
[----:B------:R-:W0:Y:S01]  /*0070*/  S2R R0, SR_CTAID.X ;  /* 0x0000000000007919 */ /* 0x000e220000002500 */
[----:B------:R-:W2:Y:S01]  /*0080*/  LDCU.64 UR8, c[0x0][0x358] ;  /* 0x00006b00ff0877ac */ /* 0x000ea20008000a00 */
[C---:B------:R-:W-:Y:S02]  /*0090*/  ISETP.GE.U32.AND P1, PT, R6.reuse, 0x10, PT ;  /* 0x000000100600780c */ /* 0x040fe40003f26070 */
[----:B------:R-:W-:-:S04]  /*00a0*/  LOP3.LUT R13, R6, 0xf, RZ, 0xc0, !PT ;  /* 0x0000000f060d7812 */ /* 0x000fc800078ec0ff */
[----:B------:R-:W-:Y:S01]  /*00b0*/  ISETP.NE.AND P0, PT, R13, RZ, PT ;  /* 0x000000ff0d00720c */ /* 0x000fe20003f05270 */
[----:B0-----:R-:W-:-:S04]  /*00c0*/  IMAD R7, R0, UR4, R7 ;  /* 0x0000000400077c24 */ /* 0x001fc8000f8e0207 */
[----:B-1----:R-:W-:-:S05]  /*00d0*/  IMAD.WIDE R2, R7, 0x8, R2 ;  /* 0x0000000807027825 */ /* 0x002fca00078e0202 */
[----:B--2---:R0:W5:Y:S01]  /*00e0*/  LDG.E.64 R4, desc[UR8][R2.64] ;  /* 0x0000000802047981 */ /* 0x004162000c1e1b00 */
[----:B------:R-:W-:Y:S02]  /*00f0*/  IMAD.MOV.U32 R0, RZ, RZ, RZ ;  /* 0x000000ffff007224 */ /* 0x000fe400078e00ff */
[----:B------:R-:W-:Y:S01]  /*0100*/  IMAD R7, R7, R6, RZ ;  /* 0x0000000607077224 */ /* 0x000fe200078e02ff */
[----:B------:R-:W-:Y:S06]  /*0110*/  @!P1 BRA `(.L_x_66) ;  /* 0x0000000400589947 */ /* 0x000fec0003800000 */
[----:B------:R-:W1:Y:S01]  /*0120*/  LDCU.64 UR4, c[0x0][0x390] ;  /* 0x00007200ff0477ac */ /* 0x000e620008000a00 */
[----:B------:R-:W-:Y:S01]  /*0130*/  LOP3.LUT R0, R6, 0x7ffffff0, RZ, 0xc0, !PT ;  /* 0x7ffffff006007812 */ /* 0x000fe200078ec0ff */
[----:B------:R-:W-:Y:S01]  /*0140*/  IMAD.MOV.U32 R14, RZ, RZ, R7 ;  /* 0x000000ffff0e7224 */ /* 0x000fe200078e0007 */
[----:B------:R-:W2:Y:S02]  /*0150*/  LDCU.64 UR6, c[0x0][0x388] ;  /* 0x00007100ff0677ac */ /* 0x000ea40008000a00 */
[----:B------:R-:W-:Y:S01]  /*0160*/  IADD3 R12, PT, PT, -R0, RZ, RZ ;  /* 0x000000ff000c7210 */ /* 0x000fe20007ffe1ff */
[----:B-1----:R-:W-:-:S04]  /*0170*/  UIADD3 UR4, UP1, UPT, UR4, 0x40, URZ ;  /* 0x0000004004047890 */ /* 0x002fc8000ff3e0ff */
[----:B------:R-:W-:Y:S02]  /*0180*/  UIADD3.X UR5, UPT, UPT, URZ, UR5, URZ, UP1, !UPT ;  /* 0x00000005ff057290 */ /* 0x000fe40008ffe4ff */
[----:B--2---:R-:W-:Y:S01]  /*0190*/  UIADD3 UR6, UP0, UPT, UR6, 0x40, URZ ;  /* 0x0000004006067890 */ /* 0x004fe2000ff1e0ff */
[----:B------:R-:W-:-:S03]  /*01a0*/  IMAD.U32 R15, RZ, RZ, UR4 ;  /* 0x00000004ff0f7e24 */ /* 0x000fc6000f8e00ff */
[----:B------:R-:W-:Y:S01]  /*01b0*/  IMAD.U32 R16, RZ, RZ, UR5 ;  /* 0x00000005ff107e24 */ /* 0x000fe2000f8e00ff */
[----:B------:R-:W-:-:S12]  /*01c0*/  UIADD3.X UR7, UPT, UPT, URZ, UR7, URZ, UP0, !UPT ;  /* 0x00000007ff077290 */ /* 0x000fd800087fe4ff */
.L_x_67:
[----:B------:R-:W-:Y:S01]  /*01d0*/  MOV R10, UR6 ;  /* 0x00000006000a7c02 */ /* 0x000fe20008000f00 */
[----:B------:R-:W-:Y:S01]  /*01e0*/  IMAD.U32 R11, RZ, RZ, UR7 ;  /* 0x00000007ff0b7e24 */ /* 0x000fe2000f8e00ff */
[----:B------:R-:W-:Y:S01]  /*01f0*/  MOV R9, R16 ;  /* 0x0000001000097202 */ /* 0x000fe20000000f00 */
[----:B------:R-:W-:Y:S02]  /*0200*/  IMAD.MOV.U32 R8, RZ, RZ, R15 ;  /* 0x000000ffff087224 */ /* 0x000fe400078e000f */
[----:B------:R-:W-:-:S03]  /*0210*/  IMAD.WIDE R10, R14, 0x8, R10 ;  /* 0x000000080e0a7825 */ /* 0x000fc600078e020a */
[----:B--2---:R-:W2:Y:S04]  /*0220*/  LDG.E.64 R18, desc[UR8][R8.64+-0x40] ;  /* 0xffffc00808127981 */ /* 0x004ea8000c1e1b00 */
[----:B------:R-:W2:Y:S02]  /*0230*/  LDG.E.64 R16, desc[UR8][R10.64+-0x40] ;  /* 0xffffc0080a107981 */ /* 0x000ea4000c1e1b00 */
[----:B--2--5:R-:W-:-:S07]  /*0240*/  DFMA R16, R16, R18, R4 ;  /* 0x000000121010722b */ /* 0x024fce0000000004 */
[----:B------:R1:W-:Y:S04]  /*0250*/  STG.E.64 desc[UR8][R2.64], R16 ;  /* 0x0000001002007986 */ /* 0x0003e8000c101b08 */
[----:B------:R-:W2:Y:S04]  /*0260*/  LDG.E.64 R4, desc[UR8][R10.64+-0x38] ;  /* 0xffffc8080a047981 */ /* 0x000ea8000c1e1b00 */
[----:B------:R-:W2:Y:S02]  /*0270*/  LDG.E.64 R18, desc[UR8][R8.64+-0x38] ;  /* 0xffffc80808127981 */ /* 0x000ea4000c1e1b00 */
[----:B--2---:R-:W-:-:S07]  /*0280*/  DFMA R4, R4, R18, R16 ;  /* 0x000000120404722b */ /* 0x004fce0000000010 */
[----:B------:R2:W-:Y:S04]  /*0290*/  STG.E.64 desc[UR8][R2.64], R4 ;  /* 0x0000000402007986 */ /* 0x0005e8000c101b08 */
[----:B------:R-:W3:Y:S04]  /*02a0*/  LDG.E.64 R18, desc[UR8][R10.64+-0x30] ;  /* 0xffffd0080a127981 */ /* 0x000ee8000c1e1b00 */
[----:B------:R-:W3:Y:S02]  /*02b0*/  LDG.E.64 R20, desc[UR8][R8.64+-0x30] ;  /* 0xffffd00808147981 */ /* 0x000ee4000c1e1b00 */
[----:B---3--:R-:W-:-:S07]  /*02c0*/  DFMA R18, R18, R20, R4 ;  /* 0x000000141212722b */ /* 0x008fce0000000004 */
[----:B------:R3:W-:Y:S04]  /*02d0*/  STG.E.64 desc[UR8][R2.64], R18 ;  /* 0x0000001202007986 */ /* 0x0007e8000c101b08 */
[----:B------:R-:W4:Y:S04]  /*02e0*/  LDG.E.64 R20, desc[UR8][R10.64+-0x28] ;  /* 0xffffd8080a147981 */ /* 0x000f28000c1e1b00 */
[----:B------:R-:W4:Y:S02]  /*02f0*/  LDG.E.64 R22, desc[UR8][R8.64+-0x28] ;  /* 0xffffd80808167981 */ /* 0x000f24000c1e1b00 */
[----:B----4-:R-:W-:-:S07]  /*0300*/  DFMA R20, R20, R22, R18 ;  /* 0x000000161414722b */ /* 0x010fce0000000012 */
[----:B------:R4:W-:Y:S04]  /*0310*/  STG.E.64 desc[UR8][R2.64], R20 ;  /* 0x0000001402007986 */ /* 0x0009e8000c101b08 */
[----:B-1----:R-:W2:Y:S04]  /*0320*/  LDG.E.64 R16, desc[UR8][R10.64+-0x20] ;  /* 0xffffe0080a107981 */ /* 0x002ea8000c1e1b00 */
[----:B------:R-:W2:Y:S02]  /*0330*/  LDG.E.64 R22, desc[UR8][R8.64+-0x20] ;  /* 0xffffe00808167981 */ /* 0x000ea4000c1e1b00 */
[----:B--2---:R-:W-:-:S07]  /*0340*/  DFMA R16, R16, R22, R20 ;  /* 0x000000161010722b */ /* 0x004fce0000000014 */
[----:B------:R1:W-:Y:S04]  /*0350*/  STG.E.64 desc[UR8][R2.64], R16 ;  /* 0x0000001002007986 */ /* 0x0003e8000c101b08 */
[----:B------:R-:W2:Y:S04]  /*0360*/  LDG.E.64 R4, desc[UR8][R10.64+-0x18] ;  /* 0xffffe8080a047981 */ /* 0x000ea8000c1e1b00 */
[----:B------:R-:W2:Y:S02]  /*0370*/  LDG.E.64 R22, desc[UR8][R8.64+-0x18] ;  /* 0xffffe80808167981 */ /* 0x000ea4000c1e1b00 */
[----:B--2---:R-:W-:-:S07]  /*0380*/  DFMA R4, R4, R22, R16 ;  /* 0x000000160404722b */ /* 0x004fce0000000010 */
[----:B------:R2:W-:Y:S04]  /*0390*/  STG.E.64 desc[UR8][R2.64], R4 ;  /* 0x0000000402007986 */ /* 0x0005e8000c101b08 */
[----:B---3--:R-:W3:Y:S04]  /*03a0*/  LDG.E.64 R18, desc[UR8][R10.64+-0x10] ;  /* 0xfffff0080a127981 */ /* 0x008ee8000c1e1b00 */
[----:B------:R-:W3:Y:S02]  /*03b0*/  LDG.E.64 R22, desc[UR8][R8.64+-0x10] ;  /* 0xfffff00808167981 */ /* 0x000ee4000c1e1b00 */
[----:B---3--:R-:W-:-:S07]  /*03c0*/  DFMA R18, R18, R22, R4 ;  /* 0x000000161212722b */ /* 0x008fce0000000004 */
[----:B------:R3:W-:Y:S04]  /*03d0*/  STG.E.64 desc[UR8][R2.64], R18 ;  /* 0x0000001202007986 */ /* 0x0007e8000c101b08 */
[----:B----4-:R-:W4:Y:S04]  /*03e0*/  LDG.E.64 R20, desc[UR8][R10.64+-0x8] ;  /* 0xfffff8080a147981 */ /* 0x010f28000c1e1b00 */
        /* <DEDUP_REMOVED lines=27> */
[----:B------:R-:W4:Y:S04]  /*05a0*/  LDG.E.64 R4, desc[UR8][R10.64+0x30] ;  /* 0x000030080a047981 */ /* 0x000f28000c1e1b00 */
[----:B---3--:R-:W4:Y:S01]  /*05b0*/  LDG.E.64 R18, desc[UR8][R8.64+0x30] ;  /* 0x0000300808127981 */ /* 0x008f22000c1e1b00 */
[----:B------:R-:W-:Y:S01]  /*05c0*/  VIADD R12, R12, 0x10 ;  /* 0x000000100c0c7836 */ /* 0x000fe20000000000 */
[----:B----4-:R-:W-:-:S07]  /*05d0*/  DFMA R18, R4, R18, R22 ;  /* 0x000000120412722b */ /* 0x010fce0000000016 */
[----:B------:R2:W-:Y:S04]  /*05e0*/  STG.E.64 desc[UR8][R2.64], R18 ;  /* 0x0000001202007986 */ /* 0x0005e8000c101b08 */
[----:B------:R-:W3:Y:S04]  /*05f0*/  LDG.E.64 R4, desc[UR8][R10.64+0x38] ;  /* 0x000038080a047981 */ /* 0x000ee8000c1e1b00 */
[----:B------:R-:W3:Y:S01]  /*0600*/  LDG.E.64 R20, desc[UR8][R8.64+0x38] ;  /* 0x0000380808147981 */ /* 0x000ee2000c1e1b00 */
[----:B------:R-:W-:Y:S01]  /*0610*/  ISETP.NE.AND P1, PT, R12, RZ, PT ;  /* 0x000000ff0c00720c */ /* 0x000fe20003f25270 */
[----:B------:R-:W-:Y:S01]  /*0620*/  VIADD R14, R14, 0x10 ;  /* 0x000000100e0e7836 */ /* 0x000fe20000000000 */
[----:B------:R-:W-:-:S04]  /*0630*/  IADD3 R15, P2, PT, R8, 0x80, RZ ;  /* 0x00000080080f7810 */ /* 0x000fc80007f5e0ff */
[----:B-1----:R-:W-:Y:S01]  /*0640*/  IADD3.X R16, PT, PT, RZ, R9, RZ, P2, !PT ;  /* 0x00000009ff107210 */ /* 0x002fe200017fe4ff */
[----:B---3--:R-:W-:-:S07]  /*0650*/  DFMA R4, R4, R20, R18 ;  /* 0x000000140404722b */ /* 0x008fce0000000012 */
[----:B------:R2:W-:Y:S01]  /*0660*/  STG.E.64 desc[UR8][R2.64], R4 ;  /* 0x0000000402007986 */ /* 0x0005e2000c101b08 */
[----:B------:R-:W-:Y:S05]  /*0670*/  @P1 BRA `(.L_x_67) ;  /* 0xfffffff800d41947 */ /* 0x000fea000383ffff */
.L_x_66:
[----:B------:R-:W-:Y:S05]  /*0680*/  @!P0 EXIT ;  /* 0x000000000000894d */ /* 0x000fea0003800000 */
[----:B------:R-:W-:Y:S02]  /*0690*/  ISETP.GE.U32.AND P0, PT, R13, 0x8, PT ;  /* 0x000000080d00780c */ /* 0x000fe40003f06070 */
[----:B------:R-:W-:-:S04]  /*06a0*/  LOP3.LUT R16, R6, 0x7, RZ, 0xc0, !PT ;  /* 0x0000000706107812 */ /* 0x000fc800078ec0ff */
[----:B------:R-:W-:-:S07]  /*06b0*/  ISETP.NE.AND P1, PT, R16, RZ, PT ;  /* 0x000000ff1000720c */ /* 0x000fce0003f25270 */
[----:B------:R-:W-:Y:S06]  /*06c0*/  @!P0 BRA `(.L_x_68) ;  /* 0x0000000000988947 */ /* 0x000fec0003800000 */
[----:B------:R-:W1:Y:S01]  /*06d0*/  LDC.64 R8, c[0x0][0x388] ;  /* 0x0000e200ff087b82 */ /* 0x000e620000000a00 */
[----:B------:R-:W-:-:S07]  /*06e0*/  IADD3 R13, PT, PT, R7, R0, RZ ;  /* 0x00000000070d7210 */ /* 0x000fce0007ffe0ff */
[----:B------:R-:W3:Y:S01]  /*06f0*/  LDC.64 R10, c[0x0][0x390] ;  /* 0x0000e400ff0a7b82 */ /* 0x000ee20000000a00 */
[----:B-1----:R-:W-:-:S05]  /*0700*/  IMAD.WIDE R8, R13, 0x8, R8 ;  /* 0x000000080d087825 */ /* 0x002fca00078e0208 */
[----:B------:R-:W4:Y:S01]  /*0710*/  LDG.E.64 R12, desc[UR8][R8.64] ;  /* 0x00000008080c7981 */ /* 0x000f22000c1e1b00 */
[----:B---3--:R-:W-:-:S05]  /*0720*/  IMAD.WIDE.U32 R10, R0, 0x8, R10 ;  /* 0x00000008000a7825 */ /* 0x008fca00078e000a */
[----:B------:R-:W4:Y:S02]  /*0730*/  LDG.E.64 R14, desc[UR8][R10.64] ;  /* 0x000000080a0e7981 */ /* 0x000f24000c1e1b00 */
[----:B----45:R-:W-:-:S07]  /*0740*/  DFMA R12, R12, R14, R4 ;  /* 0x0000000e0c0c722b */ /* 0x030fce0000000004 */
[----:B------:R1:W-:Y:S04]  /*0750*/  STG.E.64 desc[UR8][R2.64], R12 ;  /* 0x0000000c02007986 */ /* 0x0003e8000c101b08 */
[----:B--2---:R-:W2:Y:S04]  /*0760*/  LDG.E.64 R4, desc[UR8][R8.64+0x8] ;  /* 0x0000080808047981 */ /* 0x004ea8000c1e1b00 */
        /* <DEDUP_REMOVED lines=19> */
[----:B------:R-:W2:Y:S04]  /*08a0*/  LDG.E.64 R4, desc[UR8][R8.64+0x30] ;  /* 0x0000300808047981 */ /* 0x000ea8000c1e1b00 */
[----:B---3--:R-:W2:Y:S02]  /*08b0*/  LDG.E.64 R14, desc[UR8][R10.64+0x30] ;  /* 0x000030080a0e7981 */ /* 0x008ea4000c1e1b00 */
[----:B--2---:R-:W-:-:S07]  /*08c0*/  DFMA R14, R4, R14, R20 ;  /* 0x0000000e040e722b */ /* 0x004fce0000000014 */
[----:B------:R1:W-:Y:S04]  /*08d0*/  STG.E.64 desc[UR8][R2.64], R14 ;  /* 0x0000000e02007986 */ /* 0x0003e8000c101b08 */
[----:B------:R-:W2:Y:S04]  /*08e0*/  LDG.E.64 R4, desc[UR8][R8.64+0x38] ;  /* 0x0000380808047981 */ /* 0x000ea8000c1e1b00 */
[----:B----4-:R-:W2:Y:S01]  /*08f0*/  LDG.E.64 R18, desc[UR8][R10.64+0x38] ;  /* 0x000038080a127981 */ /* 0x010ea2000c1e1b00 */
[----:B------:R-:W-:Y:S01]  /*0900*/  VIADD R0, R0, 0x8 ;  /* 0x0000000800007836 */ /* 0x000fe20000000000 */
[----:B--2---:R-:W-:-:S07]  /*0910*/  DFMA R4, R4, R18, R14 ;  /* 0x000000120404722b */ /* 0x004fce000000000e */
[----:B------:R1:W-:Y:S04]  /*0920*/  STG.E.64 desc[UR8][R2.64], R4 ;  /* 0x0000000402007986 */ /* 0x0003e8000c101b08 */
.L_x_68:
[----:B------:R-:W-:Y:S05]  /*0930*/  @!P1 EXIT ;  /* 0x000000000000994d */ /* 0x000fea0003800000 */
[----:B------:R-:W-:Y:S02]  /*0940*/  ISETP.GE.U32.AND P0, PT, R16, 0x4, PT ;  /* 0x000000041000780c */ /* 0x000fe40003f06070 */
[----:B------:R-:W-:-:S04]  /*0950*/  LOP3.LUT R6, R6, 0x3, RZ, 0xc0, !PT ;  /* 0x0000000306067812 */ /* 0x000fc800078ec0ff */
[----:B------:R-:W-:-:S07]  /*0960*/  ISETP.NE.AND P1, PT, R6, RZ, PT ;  /* 0x000000ff0600720c */ /* 0x000fce0003f25270 */
[----:B------:R-:W-:Y:S06]  /*0970*/  @!P0 BRA `(.L_x_69) ;  /* 0x0000000000588947 */ /* 0x000fec0003800000 */
[----:B------:R-:W3:Y:S01]  /*0980*/  LDC.64 R10, c[0x0][0x388] ;  /* 0x0000e200ff0a7b82 */ /* 0x000ee20000000a00 */
[----:B-1----:R-:W-:-:S07]  /*0990*/  IADD3 R13, PT, PT, R7, R0, RZ ;  /* 0x00000000070d7210 */ /* 0x002fce0007ffe0ff */
[----:B------:R-:W1:Y:S01]  /*09a0*/  LDC.64 R8, c[0x0][0x390] ;  /* 0x0000e400ff087b82 */ /* 0x000e620000000a00 */
[----:B---3--:R-:W-:-:S05]  /*09b0*/  IMAD.WIDE R10, R13, 0x8, R10 ;  /* 0x000000080d0a7825 */ /* 0x008fca00078e020a */
[----:B------:R-:W3:Y:S01]  /*09c0*/  LDG.E.64 R12, desc[UR8][R10.64] ;  /* 0x000000080a0c7981 */ /* 0x000ee2000c1e1b00 */
[----:B-1----:R-:W-:-:S05]  /*09d0*/  IMAD.WIDE.U32 R8, R0, 0x8, R8 ;  /* 0x0000000800087825 */ /* 0x002fca00078e0008 */
[----:B------:R-:W3:Y:S02]  /*09e0*/  LDG.E.64 R14, desc[UR8][R8.64] ;  /* 0x00000008080e7981 */ /* 0x000ee4000c1e1b00 */
[----:B---3-5:R-:W-:-:S07]  /*09f0*/  DFMA R12, R12, R14, R4 ;  /* 0x0000000e0c0c722b */ /* 0x028fce0000000004 */
[----:B------:R3:W-:Y:S04]  /*0a00*/  STG.E.64 desc[UR8][R2.64], R12 ;  /* 0x0000000c02007986 */ /* 0x0007e8000c101b08 */
[----:B--2---:R-:W2:Y:S04]  /*0a10*/  LDG.E.64 R4, desc[UR8][R10.64+0x8] ;  /* 0x000008080a047981 */ /* 0x004ea8000c1e1b00 */
        /* <DEDUP_REMOVED lines=8> */
[----:B------:R-:W2:Y:S01]  /*0aa0*/  LDG.E.64 R18, desc[UR8][R8.64+0x18] ;  /* 0x0000180808127981 */ /* 0x000ea2000c1e1b00 */
[----:B------:R-:W-:Y:S01]  /*0ab0*/  VIADD R0, R0, 0x4 ;  /* 0x0000000400007836 */ /* 0x000fe20000000000 */
[----:B--2---:R-:W-:-:S07]  /*0ac0*/  DFMA R4, R4, R18, R16 ;  /* 0x000000120404722b */ /* 0x004fce0000000010 */
[----:B------:R3:W-:Y:S04]  /*0ad0*/  STG.E.64 desc[UR8][R2.64], R4 ;  /* 0x0000000402007986 */ /* 0x0007e8000c101b08 */
.L_x_69:
[----:B------:R-:W-:Y:S05]  /*0ae0*/  @!P1 EXIT ;  /* 0x000000000000994d */ /* 0x000fea0003800000 */
[----:B------:R-:W4:Y:S01]  /*0af0*/  LDC.64 R10, c[0x0][0x390] ;  /* 0x0000e400ff0a7b82 */ /* 0x000f220000000a00 */
[----:B-1-3--:R-:W-:-:S07]  /*0b00*/  IADD3 R13, PT, PT, R7, R0, RZ ;  /* 0x00000000070d7210 */ /* 0x00afce0007ffe0ff */
[----:B------:R-:W1:Y:S01]  /*0b10*/  LDC.64 R8, c[0x0][0x388] ;  /* 0x0000e200ff087b82 */ /* 0x000e620000000a00 */
[----:B----4-:R-:W-:-:S04]  /*0b20*/  IMAD.WIDE.U32 R10, R0, 0x8, R10 ;  /* 0x00000008000a7825 */ /* 0x010fc800078e000a */
[----:B------:R-:W-:Y:S01]  /*0b30*/  IMAD.MOV.U32 R12, RZ, RZ, R10 ;  /* 0x000000ffff0c7224 */ /* 0x000fe200078e000a */
[----:B------:R-:W-:Y:S01]  /*0b40*/  MOV R15, R11 ;  /* 0x0000000b000f7202 */ /* 0x000fe20000000f00 */
[----:B------:R-:W-:-:S07]  /*0b50*/  IMAD.MOV R0, RZ, RZ, -R6 ;  /* 0x000000ffff007224 */ /* 0x000fce00078e0a06 */
.L_x_70:
[----:B-1----:R-:W-:Y:S01]  /*0b60*/  IMAD.WIDE R6, R13, 0x8, R8 ;  /* 0x000000080d067825 */ /* 0x002fe200078e0208 */
[----:B------:R-:W-:-:S03]  /*0b70*/  MOV R10, R12 ;  /* 0x0000000c000a7202 */ /* 0x000fc60000000f00 */
[----:B------:R-:W-:Y:S02]  /*0b80*/  IMAD.MOV.U32 R11, RZ, RZ, R15 ;  /* 0x000000ffff0b7224 */ /* 0x000fe400078e000f */
[----:B------:R-:W2:Y:S04]  /*0b90*/  LDG.E.64 R6, desc[UR8][R6.64] ;  /* 0x0000000806067981 */ /* 0x000ea8000c1e1b00 */
[----:B------:R-:W2:Y:S01]  /*0ba0*/  LDG.E.64 R10, desc[UR8][R10.64] ;  /* 0x000000080a0a7981 */ /* 0x000ea2000c1e1b00 */
[----:B------:R-:W-:Y:S01]  /*0bb0*/  IADD3 R0, PT, PT, R0, 0x1, RZ ;  /* 0x0000000100007810 */ /* 0x000fe20007ffe0ff */
[----:B------:R-:W-:Y:S01]  /*0bc0*/  VIADD R13, R13, 0x1 ;  /* 0x000000010d0d7836 */ /* 0x000fe20000000000 */
[----:B------:R-:W-:Y:S02]  /*0bd0*/  IADD3 R12, P1, PT, R12, 0x8, RZ ;  /* 0x000000080c0c7810 */ /* 0x000fe40007f3e0ff */
[----:B------:R-:W-:-:S02]  /*0be0*/  ISETP.NE.AND P0, PT, R0, RZ, PT ;  /* 0x000000ff0000720c */ /* 0x000fc40003f05270 */
[----:B------:R-:W-:Y:S01]  /*0bf0*/  IADD3.X R15, PT, PT, RZ, R15, RZ, P1, !PT ;  /* 0x0000000fff0f7210 */ /* 0x000fe20000ffe4ff */
[----:B--23-5:R-:W-:-:S07]  /*0c00*/  DFMA R4, R6, R10, R4 ;  /* 0x0000000a0604722b */ /* 0x02cfce0000000004 */
[----:B------:R3:W-:Y:S03]  /*0c10*/  STG.E.64 desc[UR8][R2.64], R4 ;  /* 0x0000000402007986 */ /* 0x0007e6000c101b08 */
[----:B------:R-:W-:Y:S05]  /*0c20*/  @P0 BRA `(.L_x_70) ;  /* 0xfffffffc00cc0947 */ /* 0x000fea000383ffff */
[----:B------:R-:W-:Y:S05]  /*0c30*/  EXIT ;  /* 0x000000000000794d */ /* 0x000fea0003800000 */
.L_x_71:
        /* <DEDUP_REMOVED lines=12> */
.L_x_135:


//--------------------- .text._Z4gemvIfEvPT_S1_S1_i --------------------------
	.section	.text._Z4gemvIfEvPT_S1_S1_i,"ax",@progbits
	.align	128
        .global         _Z4gemvIfEvPT_S1_S1_i
        .type           _Z4gemvIfEvPT_S1_S1_i,@function
        .size           _Z4gemvIfEvPT_S1_S1_i,(.L_x_136 - _Z4gemvIfEvPT_S1_S1_i)
        .other          _Z4gemvIfEvPT_S1_S1_i,@"STO_CUDA_ENTRY STV_DEFAULT"
_Z4gemvIfEvPT_S1_S1_i:
.text._Z4gemvIfEvPT_S1_S1_i:
        /* <DEDUP_REMOVED lines=13> */
[----:B-1----:R-:W-:-:S04]  /*00d0*/  IMAD.WIDE R2, R7, 0x4, R2 ;  /* 0x0000000407027825 */ /* 0x002fc800078e0202 */
[----:B------:R-:W-:Y:S01]  /*00e0*/  HFMA2 R0, -RZ, RZ, 0, 0 ;  /* 0x00000000ff007431 */ /* 0x000fe200000001ff */
[----:B--2---:R0:W5:Y:S01]  /*00f0*/  LDG.E R5, desc[UR8][R2.64] ;  /* 0x0000000802057981 */ /* 0x004162000c1e1900 */
[----:B------:R-:W-:Y:S01]  /*0100*/  IMAD R7, R7, R4, RZ ;  /* 0x0000000407077224 */ /* 0x000fe200078e02ff */
[----:B------:R-:W-:Y:S06]  /*0110*/  @!P1 BRA `(.L_x_72) ;  /* 0x0000000400589947 */ /* 0x000fec0003800000 */
[----:B------:R-:W1:Y:S01]  /*0120*/  LDCU.64 UR4, c[0x0][0x390] ;  /* 0x00007200ff0477ac */ /* 0x000e620008000a00 */
[----:B------:R-:W-:Y:S02]  /*0130*/  LOP3.LUT R0, R4, 0x7ffffff0, RZ, 0xc0, !PT ;  /* 0x7ffffff004007812 */ /* 0x000fe400078ec0ff */
[----:B------:R-:W-:Y:S01]  /*0140*/  MOV R13, R7 ;  /* 0x00000007000d7202 */ /* 0x000fe20000000f00 */
[----:B------:R-:W2:Y:S01]  /*0150*/  LDCU.64 UR6, c[0x0][0x388] ;  /* 0x00007100ff0677ac */ /* 0x000ea20008000a00 */
[----:B------:R-:W-:Y:S01]  /*0160*/  IADD3 R12, PT, PT, -R0, RZ, RZ ;  /* 0x000000ff000c7210 */ /* 0x000fe20007ffe1ff */
[----:B-1----:R-:W-:-:S04]  /*0170*/  UIADD3 UR4, UP1, UPT, UR4, 0x20, URZ ;  /* 0x0000002004047890 */ /* 0x002fc8000ff3e0ff */
[----:B------:R-:W-:Y:S02]  /*0180*/  UIADD3.X UR5, UPT, UPT, URZ, UR5, URZ, UP1, !UPT ;  /* 0x00000005ff057290 */ /* 0x000fe40008ffe4ff */
[----:B--2---:R-:W-:Y:S01]  /*0190*/  UIADD3 UR6, UP0, UPT, UR6, 0x20, URZ ;  /* 0x0000002006067890 */ /* 0x004fe2000ff1e0ff */
[----:B------:R-:W-:-:S03]  /*01a0*/  MOV R14, UR4 ;  /* 0x00000004000e7c02 */ /* 0x000fc60008000f00 */
[----:B------:R-:W-:Y:S01]  /*01b0*/  MOV R15, UR5 ;  /* 0x00000005000f7c02 */ /* 0x000fe20008000f00 */
[----:B------:R-:W-:-:S12]  /*01c0*/  UIADD3.X UR7, UPT, UPT, URZ, UR7, URZ, UP0, !UPT ;  /* 0x00000007ff077290 */ /* 0x000fd800087fe4ff */
.L_x_73:
[----:B------:R-:W-:Y:S02]  /*01d0*/  MOV R10, UR6 ;  /* 0x00000006000a7c02 */ /* 0x000fe40008000f00 */
[----:B------:R-:W-:Y:S02]  /*01e0*/  MOV R11, UR7 ;  /* 0x00000007000b7c02 */ /* 0x000fe40008000f00 */
[----:B------:R-:W-:Y:S02]  /*01f0*/  MOV R8, R14 ;  /* 0x0000000e00087202 */ /* 0x000fe40000000f00 */
[----:B------:R-:W-:Y:S01]  /*0200*/  MOV R9, R15 ;  /* 0x0000000f00097202 */ /* 0x000fe20000000f00 */
[----:B------:R-:W-:-:S04]  /*0210*/  IMAD.WIDE R10, R13, 0x4, R10 ;  /* 0x000000040d0a7825 */ /* 0x000fc800078e020a */
[----:B------:R-:W2:Y:S04]  /*0220*/  LDG.E R15, desc[UR8][R8.64+-0x20] ;  /* 0xffffe008080f7981 */ /* 0x000ea8000c1e1900 */
[----:B------:R-:W2:Y:S02]  /*0230*/  LDG.E R14, desc[UR8][R10.64+-0x20] ;  /* 0xffffe0080a0e7981 */ /* 0x000ea4000c1e1900 */
[----:B--2--5:R-:W-:-:S05]  /*0240*/  FFMA R15, R14, R15, R5 ;  /* 0x0000000f0e0f7223 */ /* 0x024fca0000000005 */
[----:B------:R1:W-:Y:S04]  /*0250*/  STG.E desc[UR8][R2.64], R15 ;  /* 0x0000000f02007986 */ /* 0x0003e8000c101908 */
[----:B------:R-:W2:Y:S04]  /*0260*/  LDG.E R14, desc[UR8][R10.64+-0x1c] ;  /* 0xffffe4080a0e7981 */ /* 0x000ea8000c1e1900 */
[----:B----4-:R-:W2:Y:S02]  /*0270*/  LDG.E R5, desc[UR8][R8.64+-0x1c] ;  /* 0xffffe40808057981 */ /* 0x010ea4000c1e1900 */
[----:B--2---:R-:W-:-:S05]  /*0280*/  FFMA R5, R14, R5, R15 ;  /* 0x000000050e057223 */ /* 0x004fca000000000f */
[----:B------:R2:W-:Y:S04]  /*0290*/  STG.E desc[UR8][R2.64], R5 ;  /* 0x0000000502007986 */ /* 0x0005e8000c101908 */
[----:B------:R-:W3:Y:S04]  /*02a0*/  LDG.E R14, desc[UR8][R10.64+-0x18] ;  /* 0xffffe8080a0e7981 */ /* 0x000ee8000c1e1900 */
[----:B------:R-:W3:Y:S02]  /*02b0*/  LDG.E R16, desc[UR8][R8.64+-0x18] ;  /* 0xffffe80808107981 */ /* 0x000ee4000c1e1900 */
[----:B---3--:R-:W-:-:S05]  /*02c0*/  FFMA R17, R14, R16, R5 ;  /* 0x000000100e117223 */ /* 0x008fca0000000005 */
[----:B------:R3:W-:Y:S04]  /*02d0*/  STG.E desc[UR8][R2.64], R17 ;  /* 0x0000001102007986 */ /* 0x0007e8000c101908 */
[----:B------:R-:W1:Y:S04]  /*02e0*/  LDG.E R14, desc[UR8][R10.64+-0x14] ;  /* 0xffffec080a0e7981 */ /* 0x000e68000c1e1900 */
[----:B------:R-:W1:Y:S02]  /*02f0*/  LDG.E R16, desc[UR8][R8.64+-0x14] ;  /* 0xffffec0808107981 */ /* 0x000e64000c1e1900 */
[----:B-1----:R-:W-:-:S05]  /*0300*/  FFMA R15, R14, R16, R17 ;  /* 0x000000100e0f7223 */ /* 0x002fca0000000011 */
[----:B------:R1:W-:Y:S04]  /*0310*/  STG.E desc[UR8][R2.64], R15 ;  /* 0x0000000f02007986 */ /* 0x0003e8000c101908 */
[----:B------:R-:W2:Y:S04]  /*0320*/  LDG.E R14, desc[UR8][R10.64+-0x10] ;  /* 0xfffff0080a0e7981 */ /* 0x000ea8000c1e1900 */
[----:B------:R-:W2:Y:S02]  /*0330*/  LDG.E R16, desc[UR8][R8.64+-0x10] ;  /* 0xfffff00808107981 */ /* 0x000ea4000c1e1900 */
        /* <DEDUP_REMOVED lines=34> */
[----:B------:R-:W4:Y:S04]  /*0560*/  LDG.E R14, desc[UR8][R10.64+0x14] ;  /* 0x000014080a0e7981 */ /* 0x000f28000c1e1900 */
[----:B------:R-:W4:Y:S02]  /*0570*/  LDG.E R16, desc[UR8][R8.64+0x14] ;  /* 0x0000140808107981 */ /* 0x000f24000c1e1900 */
[----:B----4-:R-:W-:-:S05]  /*0580*/  FFMA R19, R14, R16, R15 ;  /* 0x000000100e137223 */ /* 0x010fca000000000f */
[----:B------:R4:W-:Y:S04]  /*0590*/  STG.E desc[UR8][R2.64], R19 ;  /* 0x0000001302007986 */ /* 0x0009e8000c101908 */
[----:B------:R-:W3:Y:S04]  /*05a0*/  LDG.E R14, desc[UR8][R10.64+0x18] ;  /* 0x000018080a0e7981 */ /* 0x000ee8000c1e1900 */
[----:B--2---:R-:W3:Y:S01]  /*05b0*/  LDG.E R5, desc[UR8][R8.64+0x18] ;  /* 0x0000180808057981 */ /* 0x004ee2000c1e1900 */
[----:B------:R-:W-:Y:S01]  /*05c0*/  IADD3 R12, PT, PT, R12, 0x10, RZ ;  /* 0x000000100c0c7810 */ /* 0x000fe20007ffe0ff */
[----:B---3--:R-:W-:-:S05]  /*05d0*/  FFMA R17, R14, R5, R19 ;  /* 0x000000050e117223 */ /* 0x008fca0000000013 */
[----:B------:R4:W-:Y:S04]  /*05e0*/  STG.E desc[UR8][R2.64], R17 ;  /* 0x0000001102007986 */ /* 0x0009e8000c101908 */
[----:B------:R-:W2:Y:S04]  /*05f0*/  LDG.E R14, desc[UR8][R10.64+0x1c] ;  /* 0x00001c080a0e7981 */ /* 0x000ea8000c1e1900 */
[----:B------:R-:W2:Y:S01]  /*0600*/  LDG.E R5, desc[UR8][R8.64+0x1c] ;  /* 0x00001c0808057981 */ /* 0x000ea2000c1e1900 */
[----:B------:R-:W-:Y:S02]  /*0610*/  ISETP.NE.AND P1, PT, R12, RZ, PT ;  /* 0x000000ff0c00720c */ /* 0x000fe40003f25270 */
[----:B------:R-:W-:Y:S01]  /*0620*/  IADD3 R13, PT, PT, R13, 0x10, RZ ;  /* 0x000000100d0d7810 */ /* 0x000fe20007ffe0ff */
[----:B--2---:R-:W-:Y:S01]  /*0630*/  FFMA R5, R14, R5, R17 ;  /* 0x000000050e057223 */ /* 0x004fe20000000011 */
[----:B------:R-:W-:-:S04]  /*0640*/  IADD3 R14, P2, PT, R8, 0x40, RZ ;  /* 0x00000040080e7810 */ /* 0x000fc80007f5e0ff */
[----:B------:R4:W-:Y:S01]  /*0650*/  STG.E desc[UR8][R2.64], R5 ;  /* 0x0000000502007986 */ /* 0x0009e2000c101908 */
[----:B-1----:R-:W-:-:S04]  /*0660*/  IADD3.X R15, PT, PT, RZ, R9, RZ, P2, !PT ;  /* 0x00000009ff0f7210 */ /* 0x002fc800017fe4ff */
[----:B------:R-:W-:Y:S05]  /*0670*/  @P1 BRA `(.L_x_73) ;  /* 0xfffffff800d41947 */ /* 0x000fea000383ffff */
.L_x_72:
[----:B------:R-:W-:Y:S05]  /*0680*/  @!P0 EXIT ;  /* 0x000000000000894d */ /* 0x000fea0003800000 */
[----:B------:R-:W-:Y:S02]  /*0690*/  ISETP.GE.U32.AND P0, PT, R6, 0x8, PT ;  /* 0x000000080600780c */ /* 0x000fe40003f06070 */
[----:B------:R-:W-:-:S04]  /*06a0*/  LOP3.LUT R14, R4, 0x7, RZ, 0xc0, !PT ;  /* 0x00000007040e7812 */ /* 0x000fc800078ec0ff */
[----:B------:R-:W-:-:S07]  /*06b0*/  ISETP.NE.AND P1, PT, R14, RZ, PT ;  /* 0x000000ff0e00720c */ /* 0x000fce0003f25270 */
[----:B------:R-:W-:Y:S06]  /*06c0*/  @!P0 BRA `(.L_x_74) ;  /* 0x0000000000988947 */ /* 0x000fec0003800000 */
[----:B------:R-:W1:Y:S01]  /*06d0*/  LDC.64 R8, c[0x0][0x388] ;  /* 0x0000e200ff087b82 */ /* 0x000e620000000a00 */
[----:B------:R-:W-:-:S07]  /*06e0*/  IADD3 R13, PT, PT, R7, R0, RZ ;  /* 0x00000000070d7210 */ /* 0x000fce0007ffe0ff */
[----:B------:R-:W2:Y:S01]  /*06f0*/  LDC.64 R10, c[0x0][0x390] ;  /* 0x0000e400ff0a7b82 */ /* 0x000ea20000000a00 */
[----:B-1----:R-:W-:-:S05]  /*0700*/  IMAD.WIDE R8, R13, 0x4, R8 ;  /* 0x000000040d087825 */ /* 0x002fca00078e0208 */
[----:B------:R-:W4:Y:S01]  /*0710*/  LDG.E R6, desc[UR8][R8.64] ;  /* 0x0000000808067981 */ /* 0x000f22000c1e1900 */
[----:B--2---:R-:W-:-:S05]  /*0720*/  IMAD.WIDE.U32 R10, R0, 0x4, R10 ;  /* 0x00000004000a7825 */ /* 0x004fca00078e000a */
[----:B------:R-:W4:Y:S02]  /*0730*/  LDG.E R12, desc[UR8][R10.64] ;  /* 0x000000080a0c7981 */ /* 0x000f24000c1e1900 */
[----:B----45:R-:W-:-:S05]  /*0740*/  FFMA R5, R6, R12, R5 ;  /* 0x0000000c06057223 */ /* 0x030fca0000000005 */
        /* <DEDUP_REMOVED lines=21> */
[----:B------:R-:W3:Y:S04]  /*08a0*/  LDG.E R6, desc[UR8][R8.64+0x18] ;  /* 0x0000180808067981 */ /* 0x000ee8000c1e1900 */
[----:B------:R-:W3:Y:S02]  /*08b0*/  LDG.E R12, desc[UR8][R10.64+0x18] ;  /* 0x000018080a0c7981 */ /* 0x000ee4000c1e1900 */
[----:B---3--:R-:W-:-:S05]  /*08c0*/  FFMA R17, R6, R12, R15 ;  /* 0x0000000c06117223 */ /* 0x008fca000000000f */
[----:B------:R2:W-:Y:S04]  /*08d0*/  STG.E desc[UR8][R2.64], R17 ;  /* 0x0000001102007986 */ /* 0x0005e8000c101908 */
[----:B------:R-:W3:Y:S04]  /*08e0*/  LDG.E R6, desc[UR8][R8.64+0x1c] ;  /* 0x00001c0808067981 */ /* 0x000ee8000c1e1900 */
[----:B-1----:R-:W3:Y:S01]  /*08f0*/  LDG.E R5, desc[UR8][R10.64+0x1c] ;  /* 0x00001c080a057981 */ /* 0x002ee2000c1e1900 */
[----:B------:R-:W-:Y:S01]  /*0900*/  IADD3 R0, PT, PT, R0, 0x8, RZ ;  /* 0x0000000800007810 */ /* 0x000fe20007ffe0ff */
[----:B---3--:R-:W-:-:S05]  /*0910*/  FFMA R5, R6, R5, R17 ;  /* 0x0000000506057223 */ /* 0x008fca0000000011 */
[----:B------:R2:W-:Y:S02]  /*0920*/  STG.E desc[UR8][R2.64], R5 ;  /* 0x0000000502007986 */ /* 0x0005e4000c101908 */
.L_x_74:
[----:B------:R-:W-:Y:S05]  /*0930*/  @!P1 EXIT ;  /* 0x000000000000994d */ /* 0x000fea0003800000 */
[----:B------:R-:W-:Y:S02]  /*0940*/  ISETP.GE.U32.AND P0, PT, R14, 0x4, PT ;  /* 0x000000040e00780c */ /* 0x000fe40003f06070 */
[----:B------:R-:W-:-:S04]  /*0950*/  LOP3.LUT R4, R4, 0x3, RZ, 0xc0, !PT ;  /* 0x0000000304047812 */ /* 0x000fc800078ec0ff */
[----:B------:R-:W-:-:S07]  /*0960*/  ISETP.NE.AND P1, PT, R4, RZ, PT ;  /* 0x000000ff0400720c */ /* 0x000fce0003f25270 */
[----:B------:R-:W-:Y:S06]  /*0970*/  @!P0 BRA `(.L_x_75) ;  /* 0x0000000000588947 */ /* 0x000fec0003800000 */
[----:B------:R-:W1:Y:S01]  /*0980*/  LDC.64 R8, c[0x0][0x388] ;  /* 0x0000e200ff087b82 */ /* 0x000e620000000a00 */
[----:B--2---:R-:W-:-:S07]  /*0990*/  IADD3 R13, PT, PT, R7, R0, RZ ;  /* 0x00000000070d7210 */ /* 0x004fce0007ffe0ff */
        /* <DEDUP_REMOVED lines=11> */
[----:B------:R-:W2:Y:S04]  /*0a50*/  LDG.E R6, desc[UR8][R8.64+0x8] ;  /* 0x0000080808067981 */ /* 0x000ea8000c1e1900 */
[----:B------:R-:W2:Y:S02]  /*0a60*/  LDG.E R12, desc[UR8][R10.64+0x8] ;  /* 0x000008080a0c7981 */ /* 0x000ea4000c1e1900 */
[----:B--2---:R-:W-:-:S05]  /*0a70*/  FFMA R15, R6, R12, R13 ;  /* 0x0000000c060f7223 */ /* 0x004fca000000000d */
[----:B------:R3:W-:Y:S04]  /*0a80*/  STG.E desc[UR8][R2.64], R15 ;  /* 0x0000000f02007986 */ /* 0x0007e8000c101908 */
[----:B------:R-:W1:Y:S04]  /*0a90*/  LDG.E R6, desc[UR8][R8.64+0xc] ;  /* 0x00000c0808067981 */ /* 0x000e68000c1e1900 */
[----:B------:R-:W1:Y:S01]  /*0aa0*/  LDG.E R12, desc[UR8][R10.64+0xc] ;  /* 0x00000c080a0c7981 */ /* 0x000e62000c1e1900 */
[----:B------:R-:W-:Y:S01]  /*0ab0*/  IADD3 R0, PT, PT, R0, 0x4, RZ ;  /* 0x0000000400007810 */ /* 0x000fe20007ffe0ff */
[----:B-1----:R-:W-:-:S05]  /*0ac0*/  FFMA R5, R6, R12, R15 ;  /* 0x0000000c06057223 */ /* 0x002fca000000000f */
[----:B------:R3:W-:Y:S02]  /*0ad0*/  STG.E desc[UR8][R2.64], R5 ;  /* 0x0000000502007986 */ /* 0x0007e4000c101908 */
.L_x_75:
[----:B------:R-:W-:Y:S05]  /*0ae0*/  @!P1 EXIT ;  /* 0x000000000000994d */ /* 0x000fea0003800000 */
[----:B------:R-:W1:Y:S01]  /*0af0*/  LDC.64 R10, c[0x0][0x390] ;  /* 0x0000e400ff0a7b82 */ /* 0x000e620000000a00 */
[----:B--23--:R-:W-:Y:S02]  /*0b00*/  IADD3 R13, PT, PT, R7, R0, RZ ;  /* 0x00000000070d7210 */ /* 0x00cfe40007ffe0ff */
[----:B------:R-:W-:-:S05]  /*0b10*/  IADD3 R4, PT, PT, -R4, RZ, RZ ;  /* 0x000000ff04047210 */ /* 0x000fca0007ffe1ff */
[----:B------:R-:W2:Y:S01]  /*0b20*/  LDC.64 R8, c[0x0][0x388] ;  /* 0x0000e200ff087b82 */ /* 0x000ea20000000a00 */
[----:B-1----:R-:W-:-:S07]  /*0b30*/  IMAD.WIDE.U32 R10, R0, 0x4, R10 ;  /* 0x00000004000a7825 */ /* 0x002fce00078e000a */
.L_x_76:
[----:B--2---:R-:W-:Y:S01]  /*0b40*/  IMAD.WIDE R6, R13, 0x4, R8 ;  /* 0x000000040d067825 */ /* 0x004fe200078e0208 */
[----:B-1----:R1:W4:Y:S05]  /*0b50*/  LDG.E R0, desc[UR8][R10.64] ;  /* 0x000000080a007981 */ /* 0x00232a000c1e1900 */
[----:B------:R-:W4:Y:S01]  /*0b60*/  LDG.E R6, desc[UR8][R6.64] ;  /* 0x0000000806067981 */ /* 0x000f22000c1e1900 */
[----:B------:R-:W-:-:S04]  /*0b70*/  IADD3 R4, PT, PT, R4, 0x1, RZ ;  /* 0x0000000104047810 */ /* 0x000fc80007ffe0ff */
[----:B------:R-:W-:Y:S02]  /*0b80*/  ISETP.NE.AND P0, PT, R4, RZ, PT ;  /* 0x000000ff0400720c */ /* 0x000fe40003f05270 */
[----:B-1----:R-:W-:Y:S02]  /*0b90*/  IADD3 R10, P1, PT, R10, 0x4, RZ ;  /* 0x000000040a0a7810 */ /* 0x002fe40007f3e0ff */
[----:B------:R-:W-:Y:S02]  /*0ba0*/  IADD3 R13, PT, PT, R13, 0x1, RZ ;  /* 0x000000010d0d7810 */ /* 0x000fe40007ffe0ff */
[----:B------:R-:W-:Y:S01]  /*0bb0*/  IADD3.X R11, PT, PT, RZ, R11, RZ, P1, !PT ;  /* 0x0000000bff0b7210 */ /* 0x000fe20000ffe4ff */
[----:B----45:R-:W-:-:S05]  /*0bc0*/  FFMA R5, R6, R0, R5 ;  /* 0x0000000006057223 */ /* 0x030fca0000000005 */
[----:B------:R1:W-:Y:S01]  /*0bd0*/  STG.E desc[UR8][R2.64], R5 ;  /* 0x0000000502007986 */ /* 0x0003e2000c101908 */
[----:B------:R-:W-:Y:S05]  /*0be0*/  @P0 BRA `(.L_x_76) ;  /* 0xfffffffc00d40947 */ /* 0x000fea000383ffff */
[----:B------:R-:W-:Y:S05]  /*0bf0*/  EXIT ;  /* 0x000000000000794d */ /* 0x000fea0003800000 */
.L_x_77:
        /* <DEDUP_REMOVED lines=16> */
.L_x_136:


//--------------------- .text._Z4gemvIiEvPT_S1_S1_i --------------------------
	.section	.text._Z4gemvIiEvPT_S1_S1_i,"ax",@progbits
	.align	128
        .global         _Z4gemvIiEvPT_S1_S1_i
        .type           _Z4gemvIiEvPT_S1_S1_i,@function
        .size           _Z4gemvIiEvPT_S1_S1_i,(.L_x_137 - _Z4gemvIiEvPT_S1_S1_i)
        .other          _Z4gemvIiEvPT_S1_S1_i,@"STO_CUDA_ENTRY STV_DEFAULT"
_Z4gemvIiEvPT_S1_S1_i:
.text._Z4gemvIiEvPT_S1_S1_i:
        /* <DEDUP_REMOVED lines=29> */
.L_x_79:
[----:B------:R-:W-:Y:S02]  /*01d0*/  MOV R10, UR6 ;  /* 0x00000006000a7c02 */ /* 0x000fe40008000f00 */
[----:B------:R-:W-:Y:S02]  /*01e0*/  MOV R11, UR7 ;  /* 0x00000007000b7c02 */ /* 0x000fe40008000f00 */
[----:B------:R-:W-:Y:S02]  /*01f0*/  MOV R8, R14 ;  /* 0x0000000e00087202 */ /* 0x000fe40000000f00 */
[----:B------:R-:W-:Y:S01]  /*0200*/  MOV R9, R15 ;  /* 0x0000000f00097202 */ /* 0x000fe20000000f00 */
[----:B------:R-:W-:-:S04]  /*0210*/  IMAD.WIDE R10, R13, 0x4, R10 ;  /* 0x000000040d0a7825 */ /* 0x000fc800078e020a */
[----:B------:R-:W2:Y:S04]  /*0220*/  LDG.E R15, desc[UR8][R8.64+-0x20] ;  /* 0xffffe008080f7981 */ /* 0x000ea8000c1e1900 */
[----:B------:R-:W2:Y:S02]  /*0230*/  LDG.E R14, desc[UR8][R10.64+-0x20] ;  /* 0xffffe0080a0e7981 */ /* 0x000ea4000c1e1900 */
[----:B--2--5:R-:W-:-:S05]  /*0240*/  IMAD R15, R14, R15, R5 ;  /* 0x0000000f0e0f7224 */ /* 0x024fca00078e0205 */
[----:B------:R1:W-:Y:S04]  /*0250*/  STG.E desc[UR8][R2.64], R15 ;  /* 0x0000000f02007986 */ /* 0x0003e8000c101908 */
[----:B------:R-:W2:Y:S04]  /*0260*/  LDG.E R14, desc[UR8][R10.64+-0x1c] ;  /* 0xffffe4080a0e7981 */ /* 0x000ea8000c1e1900 */
[----:B----4-:R-:W2:Y:S02]  /*0270*/  LDG.E R5, desc[UR8][R8.64+-0x1c] ;  /* 0xffffe40808057981 */ /* 0x010ea4000c1e1900 */
[----:B--2---:R-:W-:-:S05]  /*0280*/  IMAD R5, R14, R5, R15 ;  /* 0x000000050e057224 */ /* 0x004fca00078e020f */
[----:B------:R2:W-:Y:S04]  /*0290*/  STG.E desc[UR8][R2.64], R5 ;  /* 0x0000000502007986 */ /* 0x0005e8000c101908 */
[----:B------:R-:W3:Y:S04]  /*02a0*/  LDG.E R14, desc[UR8][R10.64+-0x18] ;  /* 0xffffe8080a0e7981 */ /* 0x000ee8000c1e1900 */
[----:B------:R-:W3:Y:S02]  /*02b0*/  LDG.E R16, desc[UR8][R8.64+-0x18] ;  /* 0xffffe80808107981 */ /* 0x000ee4000c1e1900 */
[----:B---3--:R-:W-:-:S05]  /*02c0*/  IMAD R17, R14, R16, R5 ;  /* 0x000000100e117224 */ /* 0x008fca00078e0205 */
[----:B------:R3:W-:Y:S04]  /*02d0*/  STG.E desc[UR8][R2.64], R17 ;  /* 0x0000001102007986 */ /* 0x0007e8000c101908 */
[----:B------:R-:W1:Y:S04]  /*02e0*/  LDG.E R14, desc[UR8][R10.64+-0x14] ;  /* 0xffffec080a0e7981 */ /* 0x000e68000c1e1900 */
[----:B------:R-:W1:Y:S02]  /*02f0*/  LDG.E R16, desc[UR8][R8.64+-0x14] ;  /* 0xffffec0808107981 */ /* 0x000e64000c1e1900 */
[----:B-1----:R-:W-:-:S05]  /*0300*/  IMAD R15, R14, R16, R17 ;  /* 0x000000100e0f7224 */ /* 0x002fca00078e0211 */
[----:B------:R1:W-:Y:S04]  /*0310*/  STG.E desc[UR8][R2.64], R15 ;  /* 0x0000000f02007986 */ /* 0x0003e8000c101908 */
[----:B------:R-:W2:Y:S04]  /*0320*/  LDG.E R14, desc[UR8][R10.64+-0x10] ;  /* 0xfffff0080a0e7981 */ /* 0x000ea8000c1e1900 */
[----:B------:R-:W2:Y:S02]  /*0330*/  LDG.E R16, desc[UR8][R8.64+-0x10] ;  /* 0xfffff00808107981 */ /* 0x000ea4000c1e1900 */
        /* <DEDUP_REMOVED lines=34> */
[----:B------:R-:W4:Y:S04]  /*0560*/  LDG.E R14, desc[UR8][R10.64+0x14] ;  /* 0x000014080a0e7981 */ /* 0x000f28000c1e1900 */
[----:B------:R-:W4:Y:S02]  /*0570*/  LDG.E R16, desc[UR8][R8.64+0x14] ;  /* 0x0000140808107981 */ /* 0x000f24000c1e1900 */
[----:B----4-:R-:W-:-:S05]  /*0580*/  IMAD R19, R14, R16, R15 ;  /* 0x000000100e137224 */ /* 0x010fca00078e020f */
[----:B------:R4:W-:Y:S04]  /*0590*/  STG.E desc[UR8][R2.64], R19 ;  /* 0x0000001302007986 */ /* 0x0009e8000c101908 */
[----:B------:R-:W3:Y:S04]  /*05a0*/  LDG.E R14, desc[UR8][R10.64+0x18] ;  /* 0x000018080a0e7981 */ /* 0x000ee8000c1e1900 */
[----:B--2---:R-:W3:Y:S01]  /*05b0*/  LDG.E R5, desc[UR8][R8.64+0x18] ;  /* 0x0000180808057981 */ /* 0x004ee2000c1e1900 */
[----:B------:R-:W-:Y:S01]  /*05c0*/  IADD3 R12, PT, PT, R12, 0x10, RZ ;  /* 0x000000100c0c7810 */ /* 0x000fe20007ffe0ff */
[----:B---3--:R-:W-:-:S05]  /*05d0*/  IMAD R17, R14, R5, R19 ;  /* 0x000000050e117224 */ /* 0x008fca00078e0213 */
[----:B------:R4:W-:Y:S04]  /*05e0*/  STG.E desc[UR8][R2.64], R17 ;  /* 0x0000001102007986 */ /* 0x0009e8000c101908 */
[----:B------:R-:W2:Y:S04]  /*05f0*/  LDG.E R14, desc[UR8][R10.64+0x1c] ;  /* 0x00001c080a0e7981 */ /* 0x000ea8000c1e1900 */
[----:B------:R-:W2:Y:S01]  /*0600*/  LDG.E R5, desc[UR8][R8.64+0x1c] ;  /* 0x00001c0808057981 */ /* 0x000ea2000c1e1900 */
[----:B------:R-:W-:Y:S02]  /*0610*/  ISETP.NE.AND P1, PT, R12, RZ, PT ;  /* 0x000000ff0c00720c */ /* 0x000fe40003f25270 */
[----:B------:R-:W-:Y:S01]  /*0620*/  IADD3 R13, PT, PT, R13, 0x10, RZ ;  /* 0x000000100d0d7810 */ /* 0x000fe20007ffe0ff */
[----:B--2---:R-:W-:Y:S01]  /*0630*/  IMAD R5, R14, R5, R17 ;  /* 0x000000050e057224 */ /* 0x004fe200078e0211 */
[----:B------:R-:W-:-:S04]  /*0640*/  IADD3 R14, P2, PT, R8, 0x40, RZ ;  /* 0x00000040080e7810 */ /* 0x000fc80007f5e0ff */
[----:B------:R4:W-:Y:S01]  /*0650*/  STG.E desc[UR8][R2.64], R5 ;  /* 0x0000000502007986 */ /* 0x0009e2000c101908 */
[----:B-1----:R-:W-:-:S04]  /*0660*/  IADD3.X R15, PT, PT, RZ, R9, RZ, P2, !PT ;  /* 0x00000009ff0f7210 */ /* 0x002fc800017fe4ff */
[----:B------:R-:W-:Y:S05]  /*0670*/  @P1 BRA `(.L_x_79) ;  /* 0xfffffff800d41947 */ /* 0x000fea000383ffff */
.L_x_78:
        /* <DEDUP_REMOVED lines=12> */
[----:B----45:R-:W-:-:S05]  /*0740*/  IMAD R5, R6, R12, R5 ;  /* 0x0000000c06057224 */ /* 0x030fca00078e0205 */
        /* <DEDUP_REMOVED lines=21> */
[----:B------:R-:W3:Y:S04]  /*08a0*/  LDG.E R6, desc[UR8][R8.64+0x18] ;  /* 0x0000180808067981 */ /* 0x000ee8000c1e1900 */
[----:B------:R-:W3:Y:S02]  /*08b0*/  LDG.E R12, desc[UR8][R10.64+0x18] ;  /* 0x000018080a0c7981 */ /* 0x000ee4000c1e1900 */
[----:B---3--:R-:W-:-:S05]  /*08c0*/  IMAD R17, R6, R12, R15 ;  /* 0x0000000c06117224 */ /* 0x008fca00078e020f */
[----:B------:R2:W-:Y:S04]  /*08d0*/  STG.E desc[UR8][R2.64], R17 ;  /* 0x0000001102007986 */ /* 0x0005e8000c101908 */
[----:B------:R-:W3:Y:S04]  /*08e0*/  LDG.E R6, desc[UR8][R8.64+0x1c] ;  /* 0x00001c0808067981 */ /* 0x000ee8000c1e1900 */
[----:B-1----:R-:W3:Y:S01]  /*08f0*/  LDG.E R5, desc[UR8][R10.64+0x1c] ;  /* 0x00001c080a057981 */ /* 0x002ee2000c1e1900 */
[----:B------:R-:W-:Y:S01]  /*0900*/  IADD3 R0, PT, PT, R0, 0x8, RZ ;  /* 0x0000000800007810 */ /* 0x000fe20007ffe0ff */
[----:B---3--:R-:W-:-:S05]  /*0910*/  IMAD R5, R6, R5, R17 ;  /* 0x0000000506057224 */ /* 0x008fca00078e0211 */
[----:B------:R2:W-:Y:S02]  /*0920*/  STG.E desc[UR8][R2.64], R5 ;  /* 0x0000000502007986 */ /* 0x0005e4000c101908 */
.L_x_80:
        /* <DEDUP_REMOVED lines=18> */
[----:B------:R-:W2:Y:S04]  /*0a50*/  LDG.E R6, desc[UR8][R8.64+0x8] ;  /* 0x0000080808067981 */ /* 0x000ea8000c1e1900 */
[----:B------:R-:W2:Y:S02]  /*0a60*/  LDG.E R12, desc[UR8][R10.64+0x8] ;  /* 0x000008080a0c7981 */ /* 0x000ea4000c1e1900 */
[----:B--2---:R-:W-:-:S05]  /*0a70*/  IMAD R15, R6, R12, R13 ;  /* 0x0000000c060f7224 */ /* 0x004fca00078e020d */
[----:B------:R3:W-:Y:S04]  /*0a80*/  STG.E desc[UR8][R2.64], R15 ;  /* 0x0000000f02007986 */ /* 0x0007e8000c101908 */
[----:B------:R-:W1:Y:S04]  /*0a90*/  LDG.E R6, desc[UR8][R8.64+0xc] ;  /* 0x00000c0808067981 */ /* 0x000e68000c1e1900 */
[----:B------:R-:W1:Y:S01]  /*0aa0*/  LDG.E R12, desc[UR8][R10.64+0xc] ;  /* 0x00000c080a0c7981 */ /* 0x000e62000c1e1900 */
[----:B------:R-:W-:Y:S01]  /*0ab0*/  IADD3 R0, PT, PT, R0, 0x4, RZ ;  /* 0x0000000400007810 */ /* 0x000fe20007ffe0ff */
[----:B-1----:R-:W-:-:S05]  /*0ac0*/  IMAD R5, R6, R12, R15 ;  /* 0x0000000c06057224 */ /* 0x002fca00078e020f */
[----:B------:R3:W-:Y:S02]  /*0ad0*/  STG.E desc[UR8][R2.64], R5 ;  /* 0x0000000502007986 */ /* 0x0007e4000c101908 */
.L_x_81:
[----:B------:R-:W-:Y:S05]  /*0ae0*/  @!P1 EXIT ;  /* 0x000000000000994d */ /* 0x000fea0003800000 */
[----:B------:R-:W1:Y:S01]  /*0af0*/  LDC.64 R10, c[0x0][0x390] ;  /* 0x0000e400ff0a7b82 */ /* 0x000e620000000a00 */
[----:B--23--:R-:W-:Y:S02]  /*0b00*/  IADD3 R13, PT, PT, R7, R0, RZ ;  /* 0x00000000070d7210 */ /* 0x00cfe40007ffe0ff */
[----:B------:R-:W-:-:S05]  /*0b10*/  IADD3 R4, PT, PT, -R4, RZ, RZ ;  /* 0x000000ff04047210 */ /* 0x000fca0007ffe1ff */
[----:B------:R-:W2:Y:S01]  /*0b20*/  LDC.64 R8, c[0x0][0x388] ;  /* 0x0000e200ff087b82 */ /* 0x000ea20000000a00 */
[----:B-1----:R-:W-:-:S07]  /*0b30*/  IMAD.WIDE.U32 R10, R0, 0x4, R10 ;  /* 0x00000004000a7825 */ /* 0x002fce00078e000a */
.L_x_82:
        /* <DEDUP_REMOVED lines=8> */
[----:B----45:R-:W-:-:S05]  /*0bc0*/  IMAD R5, R6, R0, R5 ;  /* 0x0000000006057224 */ /* 0x030fca00078e0205 */
[----:B------:R1:W-:Y:S01]  /*0bd0*/  STG.E desc[UR8][R2.64], R5 ;  /* 0x0000000502007986 */ /* 0x0003e2000c101908 */
[----:B------:R-:W-:Y:S05]  /*0be0*/  @P0 BRA `(.L_x_82) ;  /* 0xfffffffc00d40947 */ /* 0x000fea000383ffff */
[----:B------:R-:W-:Y:S05]  /*0bf0*/  EXIT ;  /* 0x000000000000794d */ /* 0x000fea0003800000 */
.L_x_83:
        /* <DEDUP_REMOVED lines=16> */
.L_x_137:


//--------------------- .text._Z4isvvIdEvPT_S1_S1_Pi --------------------------
	.section	.text._Z4isvvIdEvPT_S1_S1_Pi,"ax",@progbits
	.align	128
        .global         _Z4isvvIdEvPT_S1_S1_Pi
        .type           _Z4isvvIdEvPT_S1_S1_Pi,@function
        .size           _Z4isvvIdEvPT_S1_S1_Pi,(.L_x_138 - _Z4isvvIdEvPT_S1_S1_Pi)
        .other          _Z4isvvIdEvPT_S1_S1_Pi,@"STO_CUDA_ENTRY STV_DEFAULT"
_Z4isvvIdEvPT_S1_S1_Pi:
.text._Z4isvvIdEvPT_S1_S1_Pi:
[----:B------:R-:W-:Y:S01]  /*0000*/  LDC R1, c[0x0][0x37c] ;  /* 0x0000df00ff017b82 */ /* 0x000fe20000000800 */
[----:B------:R-:W0:Y:S07]  /*0010*/  S2R R0, SR_TID.X ;  /* 0x0000000000007919 */ /* 0x000e2e0000002100 */
[----:B------:R-:W0:Y:S01]  /*0020*/  S2UR UR6, SR_CTAID.X ;  /* 0x00000000000679c3 */ /* 0x000e220000002500 */
[----:B------:R-:W1:Y:S07]  /*0030*/  LDCU.64 UR4, c[0x0][0x358] ;  /* 0x00006b00ff0477ac */ /* 0x000e6e0008000a00 */
[----:B------:R-:W0:Y:S08]  /*0040*/  LDC R5, c[0x0][0x360] ;  /* 0x0000d800ff057b82 */ /* 0x000e300000000800 */
[----:B------:R-:W2:Y:S08]  /*0050*/  LDC.64 R2, c[0x0][0x398] ;  /* 0x0000e600ff027b82 */ /* 0x000eb00000000a00 */
[----:B------:R-:W3:Y:S01]  /*0060*/  LDC.64 R6, c[0x0][0x390] ;  /* 0x0000e400ff067b82 */ /* 0x000ee20000000a00 */
[----:B0-----:R-:W-:-:S07]  /*0070*/  IMAD R5, R5, UR6, R0 ;  /* 0x0000000605057c24 */ /* 0x001fce000f8e0200 */
[----:B------:R-:W0:Y:S01]  /*0080*/  LDC.64 R10, c[0x0][0x380] ;  /* 0x0000e000ff0a7b82 */ /* 0x000e220000000a00 */
[----:B--2---:R-:W-:-:S07]  /*0090*/  IMAD.WIDE R2, R5, 0x4, R2 ;  /* 0x0000000405027825 */ /* 0x004fce00078e0202 */
[----:B------:R-:W2:Y:S01]  /*00a0*/  LDC.64 R4, c[0x0][0x388] ;  /* 0x0000e200ff047b82 */ /* 0x000ea20000000a00 */
[----:B-1----:R-:W2:Y:S02]  /*00b0*/  LDG.E R3, desc[UR4][R2.64] ;  /* 0x0000000402037981 */ /* 0x002ea4000c1e1900 */
[----:B--2---:R-:W-:-:S04]  /*00c0*/  IMAD.WIDE R4, R3, 0x8, R4 ;  /* 0x0000000803047825 */ /* 0x004fc800078e0204 */
[C---:B---3--:R-:W-:Y:S02]  /*00d0*/  IMAD.WIDE R6, R3.reuse, 0x8, R6 ;  /* 0x0000000803067825 */ /* 0x048fe400078e0206 */
[----:B------:R-:W2:Y:S04]  /*00e0*/  LDG.E.64 R4, desc[UR4][R4.64] ;  /* 0x0000000404047981 */ /* 0x000ea8000c1e1b00 */
[----:B------:R-:W2:Y:S01]  /*00f0*/  LDG.E.64 R6, desc[UR4][R6.64] ;  /* 0x0000000406067981 */ /* 0x000ea2000c1e1b00 */
[----:B0-----:R-:W-:Y:S01]  /*0100*/  IMAD.WIDE R10, R3, 0x8, R10 ;  /* 0x00000008030a7825 */ /* 0x001fe200078e020a */
[----:B--2---:R-:W-:-:S07]  /*0110*/  DADD R8, R4, R6 ;  /* 0x0000000004087229 */ /* 0x004fce0000000006 */
[----:B------:R-:W-:Y:S01]  /*0120*/  STG.E.64 desc[UR4][R10.64], R8 ;  /* 0x000000080a007986 */ /* 0x000fe2000c101b04 */
[----:B------:R-:W-:Y:S05]  /*0130*/  EXIT ;  /* 0x000000000000794d */ /* 0x000fea0003800000 */
.L_x_84:
        /* <DEDUP_REMOVED lines=12> */
.L_x_138:


//--------------------- .text._Z4isvvIfEvPT_S1_S1_Pi --------------------------
	.section	.text._Z4isvvIfEvPT_S1_S1_Pi,"ax",@progbits
	.align	128
        .global         _Z4isvvIfEvPT_S1_S1_Pi
        .type           _Z4isvvIfEvPT_S1_S1_Pi,@function
        .size           _Z4isvvIfEvPT_S1_S1_Pi,(.L_x_139 - _Z4isvvIfEvPT_S1_S1_Pi)
        .other          _Z4isvvIfEvPT_S1_S1_Pi,@"STO_CUDA_ENTRY STV_DEFAULT"
_Z4isvvIfEvPT_S1_S1_Pi:
.text._Z4isvvIfEvPT_S1_S1_Pi:
        /* <DEDUP_REMOVED lines=14> */
[----:B------:R-:W2:Y:S04]  /*00e0*/  LDG.E R4, desc[UR4][R4.64] ;  /* 0x0000000404047981 */ /* 0x000ea8000c1e1900 */
[----:B------:R-:W2:Y:S01]  /*00f0*/  LDG.E R7, desc[UR4][R6.64] ;  /* 0x0000000406077981 */ /* 0x000ea2000c1e1900 */
[----:B0-----:R-:W-:-:S04]  /*0100*/  IMAD.WIDE R8, R3, 0x4, R8 ;  /* 0x0000000403087825 */ /* 0x001fc800078e0208 */
[----:B--2---:R-:W-:-:S05]  /*0110*/  FADD R11, R4, R7 ;  /* 0x00000007040b7221 */ /* 0x004fca0000000000 */
[----:B------:R-:W-:Y:S01]  /*0120*/  STG.E desc[UR4][R8.64], R11 ;  /* 0x0000000b08007986 */ /* 0x000fe2000c101904 */
[----:B------:R-:W-:Y:S05]  /*0130*/  EXIT ;  /* 0x000000000000794d */ /* 0x000fea0003800000 */
.L_x_85:
        /* <DEDUP_REMOVED lines=12> */
.L_x_139:


//--------------------- .text._Z4isvvIiEvPT_S1_S1_Pi --------------------------
	.section	.text._Z4isvvIiEvPT_S1_S1_Pi,"ax",@progbits
	.align	128
        .global         _Z4isvvIiEvPT_S1_S1_Pi
        .type           _Z4isvvIiEvPT_S1_S1_Pi,@function
        .size           _Z4isvvIiEvPT_S1_S1_Pi,(.L_x_140 - _Z4isvvIiEvPT_S1_S1_Pi)
        .other          _Z4isvvIiEvPT_S1_S1_Pi,@"STO_CUDA_ENTRY STV_DEFAULT"
_Z4isvvIiEvPT_S1_S1_Pi:
.text._Z4isvvIiEvPT_S1_S1_Pi:
        /* <DEDUP_REMOVED lines=16> */
[----:B0-----:R-:W-:Y:S01]  /*0100*/  IMAD.WIDE R8, R3, 0x4, R8 ;  /* 0x0000000403087825 */ /* 0x001fe200078e0208 */
[----:B--2---:R-:W-:-:S05]  /*0110*/  IADD3 R11, PT, PT, R4, R7, RZ ;  /* 0x00000007040b7210 */ /* 0x004fca0007ffe0ff */
[----:B------:R-:W-:Y:S01]  /*0120*/  STG.E desc[UR4][R8.64], R11 ;  /* 0x0000000b08007986 */ /* 0x000fe2000c101904 */
[----:B------:R-:W-:Y:S05]  /*0130*/  EXIT ;  /* 0x000000000000794d */ /* 0x000fea0003800000 */
.L_x_86:
        /* <DEDUP_REMOVED lines=12> */
.L_x_140:


//--------------------- .text._Z4irvvIdEvPT_S1_S1_Pi --------------------------
	.section	.text._Z4irvvIdEvPT_S1_S1_Pi,"ax",@progbits
	.align	128
        .global         _Z4irvvIdEvPT_S1_S1_Pi
        .type           _Z4irvvIdEvPT_S1_S1_Pi,@function
        .size           _Z4irvvIdEvPT_S1_S1_Pi,(.L_x_141 - _Z4irvvIdEvPT_S1_S1_Pi)
        .other          _Z4irvvIdEvPT_S1_S1_Pi,@"STO_CUDA_ENTRY STV_DEFAULT"
_Z4irvvIdEvPT_S1_S1_Pi:
.text._Z4irvvIdEvPT_S1_S1_Pi:
        /* <DEDUP_REMOVED lines=20> */
.L_x_87:
        /* <DEDUP_REMOVED lines=12> */
.L_x_141:


//--------------------- .text._Z4irvvIfEvPT_S1_S1_Pi --------------------------
	.section	.text._Z4irvvIfEvPT_S1_S1_Pi,"ax",@progbits
	.align	128
        .global         _Z4irvvIfEvPT_S1_S1_Pi
        .type           _Z4irvvIfEvPT_S1_S1_Pi,@function
        .size           _Z4irvvIfEvPT_S1_S1_Pi,(.L_x_142 - _Z4irvvIfEvPT_S1_S1_Pi)
        .other          _Z4irvvIfEvPT_S1_S1_Pi,@"STO_CUDA_ENTRY STV_DEFAULT"
_Z4irvvIfEvPT_S1_S1_Pi:
.text._Z4irvvIfEvPT_S1_S1_Pi:
        /* <DEDUP_REMOVED lines=20> */
.L_x_88:
        /* <DEDUP_REMOVED lines=12> */
.L_x_142:


//--------------------- .text._Z4irvvIiEvPT_S1_S1_Pi --------------------------
	.section	.text._Z4irvvIiEvPT_S1_S1_Pi,"ax",@progbits
	.align	128
        .global         _Z4irvvIiEvPT_S1_S1_Pi
        .type           _Z4irvvIiEvPT_S1_S1_Pi,@function
        .size           _Z4irvvIiEvPT_S1_S1_Pi,(.L_x_143 - _Z4irvvIiEvPT_S1_S1_Pi)
        .other          _Z4irvvIiEvPT_S1_S1_Pi,@"STO_CUDA_ENTRY STV_DEFAULT"
_Z4irvvIiEvPT_S1_S1_Pi:
.text._Z4irvvIiEvPT_S1_S1_Pi:
        /* <DEDUP_REMOVED lines=20> */
.L_x_89:
        /* <DEDUP_REMOVED lines=12> */
.L_x_143:


//--------------------- .text._Z4stvvIdEvPT_S1_S1_i --------------------------
	.section	.text._Z4stvvIdEvPT_S1_S1_i,"ax",@progbits
	.align	128
        .global         _Z4stvvIdEvPT_S1_S1_i
        .type           _Z4stvvIdEvPT_S1_S1_i,@function
        .size           _Z4stvvIdEvPT_S1_S1_i,(.L_x_144 - _Z4stvvIdEvPT_S1_S1_i)
        .other          _Z4stvvIdEvPT_S1_S1_i,@"STO_CUDA_ENTRY STV_DEFAULT"
_Z4stvvIdEvPT_S1_S1_i:
.text._Z4stvvIdEvPT_S1_S1_i:
[----:B------:R-:W-:Y:S01]  /*0000*/  LDC R1, c[0x0][0x37c] ;  /* 0x0000df00ff017b82 */ /* 0x000fe20000000800 */
[----:B------:R-:W0:Y:S07]  /*0010*/  S2R R7, SR_TID.X ;  /* 0x0000000000077919 */ /* 0x000e2e0000002100 */
[----:B------:R-:W0:Y:S01]  /*0020*/  S2UR UR6, SR_CTAID.X ;  /* 0x00000000000679c3 */ /* 0x000e220000002500 */
[----:B------:R-:W1:Y:S01]  /*0030*/  LDCU UR7, c[0x0][0x398] ;  /* 0x00007300ff0777ac */ /* 0x000e620008000800 */
[----:B------:R-:W2:Y:S06]  /*0040*/  LDCU.64 UR4, c[0x0][0x358] ;  /* 0x00006b00ff0477ac */ /* 0x000eac0008000a00 */
[----:B------:R-:W0:Y:S08]  /*0050*/  LDC R0, c[0x0][0x360] ;  /* 0x0000d800ff007b82 */ /* 0x000e300000000800 */
[----:B------:R-:W3:Y:S08]  /*0060*/  LDC.64 R2, c[0x0][0x388] ;  /* 0x0000e200ff027b82 */ /* 0x000ef00000000a00 */
[----:B------:R-:W4:Y:S01]  /*0070*/  LDC.64 R4, c[0x0][0x390] ;  /* 0x0000e400ff047b82 */ /* 0x000f220000000a00 */
[----:B0-----:R-:W-:-:S07]  /*0080*/  IMAD R0, R0, UR6, R7 ;  /* 0x0000000600007c24 */ /* 0x001fce000f8e0207 */
[----:B------:R-:W0:Y:S01]  /*0090*/  LDC.64 R8, c[0x0][0x380] ;  /* 0x0000e000ff087b82 */ /* 0x000e220000000a00 */
[----:B-1----:R-:W-:-:S04]  /*00a0*/  IMAD R11, R0, UR7, RZ ;  /* 0x00000007000b7c24 */ /* 0x002fc8000f8e02ff */
[----:B---3--:R-:W-:-:S06]  /*00b0*/  IMAD.WIDE R2, R11, 0x8, R2 ;  /* 0x000000080b027825 */ /* 0x008fcc00078e0202 */
[----:B--2---:R-:W2:Y:S01]  /*00c0*/  LDG.E.64 R2, desc[UR4][R2.64] ;  /* 0x0000000402027981 */ /* 0x004ea2000c1e1b00 */
[----:B----4-:R-:W-:-:S06]  /*00d0*/  IMAD.WIDE R4, R11, 0x8, R4 ;  /* 0x000000080b047825 */ /* 0x010fcc00078e0204 */
[----:B------:R-:W2:Y:S01]  /*00e0*/  LDG.E.64 R4, desc[UR4][R4.64] ;  /* 0x0000000404047981 */ /* 0x000ea2000c1e1b00 */
[----:B0-----:R-:W-:Y:S01]  /*00f0*/  IMAD.WIDE R8, R11, 0x8, R8 ;  /* 0x000000080b087825 */ /* 0x001fe200078e0208 */
[----:B--2---:R-:W-:-:S07]  /*0100*/  DADD R6, R2, R4 ;  /* 0x0000000002067229 */ /* 0x004fce0000000004 */
[----:B------:R-:W-:Y:S01]  /*0110*/  STG.E.64 desc[UR4][R8.64], R6 ;  /* 0x0000000608007986 */ /* 0x000fe2000c101b04 */
[----:B------:R-:W-:Y:S05]  /*0120*/  EXIT ;  /* 0x000000000000794d */ /* 0x000fea0003800000 */
.L_x_90:
        /* <DEDUP_REMOVED lines=13> */
.L_x_144:


//--------------------- .text._Z4stvvIfEvPT_S1_S1_i --------------------------
	.section	.text._Z4stvvIfEvPT_S1_S1_i,"ax",@progbits
	.align	128
        .global         _Z4stvvIfEvPT_S1_S1_i
        .type           _Z4stvvIfEvPT_S1_S1_i,@function
        .size           _Z4stvvIfEvPT_S1_S1_i,(.L_x_145 - _Z4stvvIfEvPT_S1_S1_i)
        .other          _Z4stvvIfEvPT_S1_S1_i,@"STO_CUDA_ENTRY STV_DEFAULT"
_Z4stvvIfEvPT_S1_S1_i:
.text._Z4stvvIfEvPT_S1_S1_i:
        /* <DEDUP_REMOVED lines=12> */
[----:B--2---:R-:W2:Y:S01]  /*00c0*/  LDG.E R2, desc[UR4][R2.64] ;  /* 0x0000000402027981 */ /* 0x004ea2000c1e1900 */
[----:B----4-:R-:W-:-:S06]  /*00d0*/  IMAD.WIDE R4, R9, 0x4, R4 ;  /* 0x0000000409047825 */ /* 0x010fcc00078e0204 */
[----:B------:R-:W2:Y:S01]  /*00e0*/  LDG.E R5, desc[UR4][R4.64] ;  /* 0x0000000404057981 */ /* 0x000ea2000c1e1900 */
[----:B0-----:R-:W-:-:S04]  /*00f0*/  IMAD.WIDE R6, R9, 0x4, R6 ;  /* 0x0000000409067825 */ /* 0x001fc800078e0206 */
[----:B--2---:R-:W-:-:S05]  /*0100*/  FADD R9, R2, R5 ;  /* 0x0000000502097221 */ /* 0x004fca0000000000 */
[----:B------:R-:W-:Y:S01]  /*0110*/  STG.E desc[UR4][R6.64], R9 ;  /* 0x0000000906007986 */ /* 0x000fe2000c101904 */
[----:B------:R-:W-:Y:S05]  /*0120*/  EXIT ;  /* 0x000000000000794d */ /* 0x000fea0003800000 */
.L_x_91:
        /* <DEDUP_REMOVED lines=13> */
.L_x_145:


//--------------------- .text._Z4stvvIiEvPT_S1_S1_i --------------------------
	.section	.text._Z4stvvIiEvPT_S1_S1_i,"ax",@progbits
	.align	128
        .global         _Z4stvvIiEvPT_S1_S1_i
        .type           _Z4stvvIiEvPT_S1_S1_i,@function
        .size           _Z4stvvIiEvPT_S1_S1_i,(.L_x_146 - _Z4stvvIiEvPT_S1_S1_i)
        .other          _Z4stvvIiEvPT_S1_S1_i,@"STO_CUDA_ENTRY STV_DEFAULT"
_Z4stvvIiEvPT_S1_S1_i:
.text._Z4stvvIiEvPT_S1_S1_i:
        /* <DEDUP_REMOVED lines=15> */
[----:B0-----:R-:W-:Y:S01]  /*00f0*/  IMAD.WIDE R6, R9, 0x4, R6 ;  /* 0x0000000409067825 */ /* 0x001fe200078e0206 */
[----:B--2---:R-:W-:-:S05]  /*0100*/  IADD3 R9, PT, PT, R2, R5, RZ ;  /* 0x0000000502097210 */ /* 0x004fca0007ffe0ff */
[----:B------:R-:W-:Y:S01]  /*0110*/  STG.E desc[UR4][R6.64], R9 ;  /* 0x0000000906007986 */ /* 0x000fe2000c101904 */
[----:B------:R-:W-:Y:S05]  /*0120*/  EXIT ;  /* 0x000000000000794d */ /* 0x000fea0003800000 */
.L_x_92:
        /* <DEDUP_REMOVED lines=13> */
.L_x_146:


//--------------------- .text._Z4gevvIdEvPT_S1_S1_ --------------------------
	.section	.text._Z4gevvIdEvPT_S1_S1_,"ax",@progbits
	.align	128
        .global         _Z4gevvIdEvPT_S1_S1_
        .type           _Z4gevvIdEvPT_S1_S1_,@function
        .size           _Z4gevvIdEvPT_S1_S1_,(.L_x_147 - _Z4gevvIdEvPT_S1_S1_)
        .other          _Z4gevvIdEvPT_S1_S1_,@"STO_CUDA_ENTRY STV_DEFAULT"
_Z4gevvIdEvPT_S1_S1_:
.text._Z4gevvIdEvPT_S1_S1_:
        /* <DEDUP_REMOVED lines=9> */
[----:B--2---:R-:W-:-:S06]  /*0090*/  IMAD.WIDE R2, R11, 0x8, R2 ;  /* 0x000000080b027825 */ /* 0x004fcc00078e0202 */
[----:B-1----:R-:W2:Y:S01]  /*00a0*/  LDG.E.64 R2, desc[UR4][R2.64] ;  /* 0x0000000402027981 */ /* 0x002ea2000c1e1b00 */
[----:B---3--:R-:W-:-:S06]  /*00b0*/  IMAD.WIDE R4, R11, 0x8, R4 ;  /* 0x000000080b047825 */ /* 0x008fcc00078e0204 */
[----:B------:R-:W2:Y:S01]  /*00c0*/  LDG.E.64 R4, desc[UR4][R4.64] ;  /* 0x0000000404047981 */ /* 0x000ea2000c1e1b00 */
[----:B0-----:R-:W-:Y:S01]  /*00d0*/  IMAD.WIDE R8, R11, 0x8, R8 ;  /* 0x000000080b087825 */ /* 0x001fe200078e0208 */
[----:B--2---:R-:W-:-:S07]  /*00e0*/  DADD R6, R2, R4 ;  /* 0x0000000002067229 */ /* 0x004fce0000000004 */
[----:B------:R-:W-:Y:S01]  /*00f0*/  STG.E.64 desc[UR4][R8.64], R6 ;  /* 0x0000000608007986 */ /* 0x000fe2000c101b04 */
[----:B------:R-:W-:Y:S05]  /*0100*/  EXIT ;  /* 0x000000000000794d */ /* 0x000fea0003800000 */
.L_x_93:
        /* <DEDUP_REMOVED lines=15> */
.L_x_147:


//--------------------- .text._Z4gevvIfEvPT_S1_S1_ --------------------------
	.section	.text._Z4gevvIfEvPT_S1_S1_,"ax",@progbits
	.align	128
        .global         _Z4gevvIfEvPT_S1_S1_
        .type           _Z4gevvIfEvPT_S1_S1_,@function
        .size           _Z4gevvIfEvPT_S1_S1_,(.L_x_148 - _Z4gevvIfEvPT_S1_S1_)
        .other          _Z4gevvIfEvPT_S1_S1_,@"STO_CUDA_ENTRY STV_DEFAULT"
_Z4gevvIfEvPT_S1_S1_:
.text._Z4gevvIfEvPT_S1_S1_:
        /* <DEDUP_REMOVED lines=10> */
[----:B-1----:R-:W2:Y:S01]  /*00a0*/  LDG.E R2, desc[UR4][R2.64] ;  /* 0x0000000402027981 */ /* 0x002ea2000c1e1900 */
[----:B---3--:R-:W-:-:S06]  /*00b0*/  IMAD.WIDE R4, R9, 0x4, R4 ;  /* 0x0000000409047825 */ /* 0x008fcc00078e0204 */
[----:B------:R-:W2:Y:S01]  /*00c0*/  LDG.E R5, desc[UR4][R4.64] ;  /* 0x0000000404057981 */ /* 0x000ea2000c1e1900 */
[----:B0-----:R-:W-:-:S04]  /*00d0*/  IMAD.WIDE R6, R9, 0x4, R6 ;  /* 0x0000000409067825 */ /* 0x001fc800078e0206 */
[----:B--2---:R-:W-:-:S05]  /*00e0*/  FADD R9, R2, R5 ;  /* 0x0000000502097221 */ /* 0x004fca0000000000 */
[----:B------:R-:W-:Y:S01]  /*00f0*/  STG.E desc[UR4][R6.64], R9 ;  /* 0x0000000906007986 */ /* 0x000fe2000c101904 */
[----:B------:R-:W-:Y:S05]  /*0100*/  EXIT ;  /* 0x000000000000794d */ /* 0x000fea0003800000 */
.L_x_94:
        /* <DEDUP_REMOVED lines=15> */
.L_x_148:


//--------------------- .text._Z4gevvIiEvPT_S1_S1_ --------------------------
	.section	.text._Z4gevvIiEvPT_S1_S1_,"ax",@progbits
	.align	128
        .global         _Z4gevvIiEvPT_S1_S1_
        .type           _Z4gevvIiEvPT_S1_S1_,@function
        .size           _Z4gevvIiEvPT_S1_S1_,(.L_x_149 - _Z4gevvIiEvPT_S1_S1_)
        .other          _Z4gevvIiEvPT_S1_S1_,@"STO_CUDA_ENTRY STV_DEFAULT"
_Z4gevvIiEvPT_S1_S1_:
.text._Z4gevvIiEvPT_S1_S1_:
        /* <DEDUP_REMOVED lines=13> */
[----:B0-----:R-:W-:Y:S01]  /*00d0*/  IMAD.WIDE R6, R9, 0x4, R6 ;  /* 0x0000000409067825 */ /* 0x001fe200078e0206 */
[----:B--2---:R-:W-:-:S05]  /*00e0*/  IADD3 R9, PT, PT, R2, R5, RZ ;  /* 0x0000000502097210 */ /* 0x004fca0007ffe0ff */
[----:B------:R-:W-:Y:S01]  /*00f0*/  STG.E desc[UR4][R6.64], R9 ;  /* 0x0000000906007986 */ /* 0x000fe2000c101904 */
[----:B------:R-:W-:Y:S05]  /*0100*/  EXIT ;  /* 0x000000000000794d */ /* 0x000fea0003800000 */
.L_x_95:
        /* <DEDUP_REMOVED lines=15> */
.L_x_149:


//--------------------- .text._Z4cudfIdEvPT_      --------------------------
	.section	.text._Z4cudfIdEvPT_,"ax",@progbits
	.align	128
        .global         _Z4cudfIdEvPT_
        .type           _Z4cudfIdEvPT_,@function
        .size           _Z4cudfIdEvPT_,(.L_x_150 - _Z4cudfIdEvPT_)
        .other          _Z4cudfIdEvPT_,@"STO_CUDA_ENTRY STV_DEFAULT"
_Z4cudfIdEvPT_:
.text._Z4cudfIdEvPT_:
[----:B------:R-:W-:Y:S01]  /*0000*/  LDC R1, c[0x0][0x37c] ;  /* 0x0000df00ff017b82 */ /* 0x000fe20000000800 */
[----:B------:R-:W0:Y:S01]  /*0010*/  LDCU UR19, c[0x0][0x360] ;  /* 0x00006c00ff1377ac */ /* 0x000e220008000800 */
[----:B------:R-:W-:Y:S01]  /*0020*/  CS2R R2, SRZ ;  /* 0x0000000000027805 */ /* 0x000fe2000001ff00 */
[----:B------:R-:W1:Y:S01]  /*0030*/  LDCU.64 UR16, c[0x0][0x358] ;  /* 0x00006b00ff1077ac */ /* 0x000e620008000a00 */
[----:B0-----:R-:W-:-:S09]  /*0040*/  UISETP.GE.U32.AND UP0, UPT, UR19, 0x4, UPT ;  /* 0x000000041300788c */ /* 0x001fd2000bf06070 */
[----:B-1----:R-:W-:Y:S05]  /*0050*/  BRA.U !UP0, `(.L_x_96) ;  /* 0x0000000508107547 */ /* 0x002fea000b800000 */
[----:B------:R-:W-:Y:S01]  /*0060*/  USHF.R.U32.HI UR5, URZ, 0x2, UR19 ;  /* 0x00000002ff057899 */ /* 0x000fe20008011613 */
[----:B------:R-:W-:-:S03]  /*0070*/  CS2R R2, SRZ ;  /* 0x0000000000027805 */ /* 0x000fc6000001ff00 */
[----:B------:R-:W-:Y:S02]  /*0080*/  UIADD3 UR4, UPT, UPT, UR5, -0x1, URZ ;  /* 0xffffffff05047890 */ /* 0x000fe4000fffe0ff */
[----:B------:R-:W-:Y:S02]  /*0090*/  ULOP3.LUT UR10, UR5, 0x3, URZ, 0xc0, !UPT ;  /* 0x00000003050a7892 */ /* 0x000fe4000f8ec0ff */
[----:B------:R-:W-:Y:S02]  /*00a0*/  UISETP.GE.U32.AND UP1, UPT, UR4, 0x3, UPT ;  /* 0x000000030400788c */ /* 0x000fe4000bf26070 */
[----:B------:R-:W-:Y:S01]  /*00b0*/  UISETP.NE.AND UP0, UPT, UR10, URZ, UPT ;  /* 0x000000ff0a00728c */ /* 0x000fe2000bf05270 */
[----:B------:R-:W-:-:S06]  /*00c0*/  UMOV UR4, URZ ;  /* 0x000000ff00047c82 */ /* 0x000fcc0008000000 */
[----:B------:R-:W-:Y:S05]  /*00d0*/  BRA.U !UP1, `(.L_x_97) ;  /* 0x0000000109b47547 */ /* 0x000fea000b800000 */
[----:B------:R-:W-:Y:S01]  /*00e0*/  ULOP3.LUT UR6, UR5, 0x3ffffffc, URZ, 0xc0, !UPT ;  /* 0x3ffffffc05067892 */ /* 0x000fe2000f8ec0ff */
[----:B------:R-:W-:Y:S01]  /*00f0*/  CS2R R2, SRZ ;  /* 0x0000000000027805 */ /* 0x000fe2000001ff00 */
[----:B------:R-:W-:Y:S02]  /*0100*/  ULOP3.LUT UR4, UR5, 0x1fc, URZ, 0xc0, !UPT ;  /* 0x000001fc05047892 */ /* 0x000fe4000f8ec0ff */
[----:B------:R-:W-:Y:S01]  /*0110*/  UIADD3 UR5, UPT, UPT, -UR6, URZ, URZ ;  /* 0x000000ff06057290 */ /* 0x000fe2000fffe1ff */
[----:B------:R-:W-:-:S11]  /*0120*/  UMOV UR18, 0xa ;  /* 0x0000000a00127882 */ /* 0x000fd60000000000 */
.L_x_98:
[----:B------:R-:W-:Y:S02]  /*0130*/  UIADD3 UR11, UPT, UPT, UR18, -0xa, URZ ;  /* 0xfffffff6120b7890 */ /* 0x000fe4000fffe0ff */
[----:B------:R-:W-:Y:S02]  /*0140*/  UIADD3 UR13, UPT, UPT, UR18, -0x9, URZ ;  /* 0xfffffff7120d7890 */ /* 0x000fe4000fffe0ff */
[----:B------:R-:W-:Y:S02]  /*0150*/  UIMAD.WIDE.U32 UR6, UR11, 0x24924925, URZ ;  /* 0x249249250b0678a5 */ /* 0x000fe4000f8e00ff */
[----:B------:R-:W-:Y:S02]  /*0160*/  UIADD3 UR14, UPT, UPT, UR18, -0x8, URZ ;  /* 0xfffffff8120e7890 */ /* 0x000fe4000fffe0ff */
[----:B------:R-:W-:Y:S02]  /*0170*/  UIADD3 UR6, UPT, UPT, UR11, -UR7, URZ ;  /* 0x800000070b067290 */ /* 0x000fe4000fffe0ff */
[----:B------:R-:W-:-:S02]  /*0180*/  UIMAD.WIDE.U32 UR8, UR13, 0x24924925, URZ ;  /* 0x249249250d0878a5 */ /* 0x000fc4000f8e00ff */
[----:B------:R-:W-:Y:S02]  /*0190*/  ULEA.HI UR12, UR6, UR7, URZ, 0x1f ;  /* 0x00000007060c7291 */ /* 0x000fe4000f8ff8ff */
[----:B------:R-:W-:Y:S02]  /*01a0*/  UIMAD.WIDE.U32 UR6, UR14, 0x24924925, URZ ;  /* 0x249249250e0678a5 */ /* 0x000fe4000f8e00ff */
[----:B------:R-:W-:Y:S02]  /*01b0*/  UIADD3 UR8, UPT, UPT, UR13, -UR9, URZ ;  /* 0x800000090d087290 */ /* 0x000fe4000fffe0ff */
[----:B------:R-:W-:Y:S02]  /*01c0*/  USHF.R.U32.HI UR12, URZ, 0x2, UR12 ;  /* 0x00000002ff0c7899 */ /* 0x000fe4000801160c */
[----:B------:R-:W-:Y:S02]  /*01d0*/  ULEA.HI UR8, UR8, UR9, URZ, 0x1f ;  /* 0x0000000908087291 */ /* 0x000fe4000f8ff8ff */
[----:B------:R-:W-:Y:S01]  /*01e0*/  UIMAD UR12, UR11, UR18, -UR12 ;  /* 0x000000120b0c72a4 */ /* 0x000fe2000f8e0a0c */
[----:B------:R-:W-:Y:S01]  /*01f0*/  UMOV UR9, UR7 ;  /* 0x0000000700097c82 */ /* 0x000fe20008000000 */
[----:B------:R-:W-:-:S02]  /*0200*/  UIADD3 UR15, UPT, UPT, UR18, -0x7, URZ ;  /* 0xfffffff9120f7890 */ /* 0x000fc4000fffe0ff */
[----:B------:R-:W-:Y:S02]  /*0210*/  UIMAD UR13, UR13, UR18, UR13 ;  /* 0x000000120d0d72a4 */ /* 0x000fe4000f8e020d */
[----:B------:R-:W-:Y:S02]  /*0220*/  UIADD3 UR11, UPT, UPT, UR14, -UR9, URZ ;  /* 0x800000090e0b7290 */ /* 0x000fe4000fffe0ff */
[----:B------:R-:W-:Y:S01]  /*0230*/  USHF.R.U32.HI UR8, URZ, 0x2, UR8 ;  /* 0x00000002ff087899 */ /* 0x000fe20008011608 */
[----:B------:R-:W0:Y:S01]  /*0240*/  I2F.F64 R4, UR12 ;  /* 0x0000000c00047d12 */ /* 0x000e220008201c00 */
[----:B------:R-:W-:Y:S02]  /*0250*/  UIMAD.WIDE.U32 UR6, UR15, 0x24924925, URZ ;  /* 0x249249250f0678a5 */ /* 0x000fe4000f8e00ff */
[----:B------:R-:W-:Y:S02]  /*0260*/  ULEA.HI UR11, UR11, UR9, URZ, 0x1f ;  /* 0x000000090b0b7291 */ /* 0x000fe4000f8ff8ff */
[----:B------:R-:W-:-:S02]  /*0270*/  UIADD3 UR8, UPT, UPT, UR13, -UR8, URZ ;  /* 0x800000080d087290 */ /* 0x000fc4000fffe0ff */
[----:B------:R-:W-:Y:S02]  /*0280*/  UIADD3 UR9, UPT, UPT, UR18, 0x2, URZ ;  /* 0x0000000212097890 */ /* 0x000fe4000fffe0ff */
[----:B------:R-:W-:Y:S02]  /*0290*/  UIADD3 UR6, UPT, UPT, UR15, -UR7, URZ ;  /* 0x800000070f067290 */ /* 0x000fe4000fffe0ff */
[----:B------:R-:W-:Y:S02]  /*02a0*/  USHF.R.U32.HI UR11, URZ, 0x2, UR11 ;  /* 0x00000002ff0b7899 */ /* 0x000fe4000801160b */
[----:B------:R-:W-:Y:S01]  /*02b0*/  ULEA.HI UR7, UR6, UR7, URZ, 0x1f ;  /* 0x0000000706077291 */ /* 0x000fe2000f8ff8ff */
[----:B------:R-:W1:Y:S01]  /*02c0*/  I2F.F64 R6, UR8 ;  /* 0x0000000800067d12 */ /* 0x000e620008201c00 */
[----:B------:R-:W-:Y:S01]  /*02d0*/  UIMAD UR9, UR14, UR9, -UR11 ;  /* 0x000000090e0972a4 */ /* 0x000fe2000f8e0a0b */
[----:B0-----:R-:W-:Y:S01]  /*02e0*/  DADD R4, R4, R2 ;  /* 0x0000000004047229 */ /* 0x001fe20000000002 */
[----:B------:R-:W-:-:S02]  /*02f0*/  UIADD3 UR6, UPT, UPT, UR18, 0x3, URZ ;  /* 0x0000000312067890 */ /* 0x000fc4000fffe0ff */
[----:B------:R-:W-:Y:S02]  /*0300*/  USHF.R.U32.HI UR7, URZ, 0x2, UR7 ;  /* 0x00000002ff077899 */ /* 0x000fe40008011607 */
[----:B------:R-:W-:Y:S02]  /*0310*/  UIADD3 UR5, UPT, UPT, UR5, 0x4, URZ ;  /* 0x0000000405057890 */ /* 0x000fe4000fffe0ff */
[----:B------:R-:W-:Y:S01]  /*0320*/  UIMAD UR6, UR6, UR15, -UR7 ;  /* 0x0000000f060672a4 */ /* 0x000fe2000f8e0a07 */
[----:B------:R-:W0:Y:S01]  /*0330*/  I2F.F64 R2, UR9 ;  /* 0x0000000900027d12 */ /* 0x000e220008201c00 */
[----:B------:R-:W-:Y:S02]  /*0340*/  UISETP.NE.AND UP1, UPT, UR5, URZ, UPT ;  /* 0x000000ff0500728c */ /* 0x000fe4000bf25270 */
[----:B------:R-:W-:Y:S01]  /*0350*/  UIADD3 UR18, UPT, UPT, UR18, 0x4, URZ ;  /* 0x0000000412127890 */ /* 0x000fe2000fffe0ff */
[----:B-1----:R-:W-:-:S04]  /*0360*/  DADD R4, R4, R6 ;  /* 0x0000000004047229 */ /* 0x002fc80000000006 */
[----:B------:R-:W1:Y:S04]  /*0370*/  I2F.F64 R6, UR6 ;  /* 0x0000000600067d12 */ /* 0x000e680008201c00 */
[----:B0-----:R-:W-:-:S08]  /*0380*/  DADD R2, R4, R2 ;  /* 0x0000000004027229 */ /* 0x001fd00000000002 */
[----:B-1----:R-:W-:Y:S01]  /*0390*/  DADD R2, R2, R6 ;  /* 0x0000000002027229 */ /* 0x002fe20000000006 */
[----:B------:R-:W-:Y:S10]  /*03a0*/  BRA.U UP1, `(.L_x_98) ;  /* 0xfffffffd01607547 */ /* 0x000ff4000b83ffff */
.L_x_97:
[----:B------:R-:W-:Y:S05]  /*03b0*/  BRA.U !UP0, `(.L_x_96) ;  /* 0x0000000108387547 */ /* 0x000fea000b800000 */
[----:B------:R-:W-:Y:S02]  /*03c0*/  UIADD3 UR6, UPT, UPT, UR4, 0xa, URZ ;  /* 0x0000000a04067890 */ /* 0x000fe4000fffe0ff */
[----:B------:R-:W-:-:S12]  /*03d0*/  UIADD3 UR10, UPT, UPT, -UR10, URZ, URZ ;  /* 0x000000ff0a0a7290 */ /* 0x000fd8000fffe1ff */
.L_x_99:
[----:B------:R-:W-:Y:S02]  /*03e0*/  UIADD3 UR7, UPT, UPT, UR6, -0xa, URZ ;  /* 0xfffffff606077890 */ /* 0x000fe4000fffe0ff */
[----:B------:R-:W-:Y:S02]  /*03f0*/  UIADD3 UR10, UPT, UPT, UR10, 0x1, URZ ;  /* 0x000000010a0a7890 */ /* 0x000fe4000fffe0ff */
[----:B------:R-:W-:Y:S02]  /*0400*/  UIMAD.WIDE.U32 UR4, UR7, 0x24924925, URZ ;  /* 0x24924925070478a5 */ /* 0x000fe4000f8e00ff */
[----:B------:R-:W-:Y:S02]  /*0410*/  UISETP.NE.AND UP0, UPT, UR10, URZ, UPT ;  /* 0x000000ff0a00728c */ /* 0x000fe4000bf05270 */
[----:B------:R-:W-:-:S04]  /*0420*/  UIADD3 UR4, UPT, UPT, UR7, -UR5, URZ ;  /* 0x8000000507047290 */ /* 0x000fc8000fffe0ff */
[----:B------:R-:W-:-:S04]  /*0430*/  ULEA.HI UR4, UR4, UR5, URZ, 0x1f ;  /* 0x0000000504047291 */ /* 0x000fc8000f8ff8ff */
[----:B------:R-:W-:-:S04]  /*0440*/  USHF.R.U32.HI UR4, URZ, 0x2, UR4 ;  /* 0x00000002ff047899 */ /* 0x000fc80008011604 */
[----:B------:R-:W-:Y:S02]  /*0450*/  UIMAD UR4, UR7, UR6, -UR4 ;  /* 0x00000006070472a4 */ /* 0x000fe4000f8e0a04 */
[----:B------:R-:W-:-:S07]  /*0460*/  UIADD3 UR6, UPT, UPT, UR6, 0x1, URZ ;  /* 0x0000000106067890 */ /* 0x000fce000fffe0ff */
[----:B------:R-:W0:Y:S02]  /*0470*/  I2F.F64 R4, UR4 ;  /* 0x0000000400047d12 */ /* 0x000e240008201c00 */
[----:B0-----:R-:W-:Y:S01]  /*0480*/  DADD R2, R4, R2 ;  /* 0x0000000004027229 */ /* 0x001fe20000000002 */
[----:B------:R-:W-:Y:S10]  /*0490*/  BRA.U UP0, `(.L_x_99) ;  /* 0xfffffffd00d07547 */ /* 0x000ff4000b83ffff */
.L_x_96:
[----:B------:R-:W0:Y:S01]  /*04a0*/  S2R R7, SR_TID.X ;  /* 0x0000000000077919 */ /* 0x000e220000002100 */
[----:B------:R-:W1:Y:S01]  /*04b0*/  LDC.64 R4, c[0x0][0x380] ;  /* 0x0000e000ff047b82 */ /* 0x000e620000000a00 */
[----:B------:R-:W0:Y:S02]  /*04c0*/  S2R R0, SR_CTAID.X ;  /* 0x0000000000007919 */ /* 0x000e240000002500 */
[----:B0-----:R-:W-:-:S04]  /*04d0*/  IMAD R7, R0, UR19, R7 ;  /* 0x0000001300077c24 */ /* 0x001fc8000f8e0207 */
[----:B-1----:R-:W-:-:S05]  /*04e0*/  IMAD.WIDE R4, R7, 0x8, R4 ;  /* 0x0000000807047825 */ /* 0x002fca00078e0204 */
[----:B------:R-:W-:Y:S01]  /*04f0*/  STG.E.64 desc[UR16][R4.64], R2 ;  /* 0x0000000204007986 */ /* 0x000fe2000c101b10 */
[----:B------:R-:W-:Y:S05]  /*0500*/  EXIT ;  /* 0x000000000000794d */ /* 0x000fea0003800000 */
.L_x_100:
        /* <DEDUP_REMOVED lines=15> */
.L_x_150:


//--------------------- .text._Z4cudfIfEvPT_      --------------------------
	.section	.text._Z4cudfIfEvPT_,"ax",@progbits
	.align	128
        .global         _Z4cudfIfEvPT_
        .type           _Z4cudfIfEvPT_,@function
        .size           _Z4cudfIfEvPT_,(.L_x_151 - _Z4cudfIfEvPT_)
        .other          _Z4cudfIfEvPT_,@"STO_CUDA_ENTRY STV_DEFAULT"
_Z4cudfIfEvPT_:
.text._Z4cudfIfEvPT_:
[----:B------:R-:W-:Y:S01]  /*0000*/  LDC R1, c[0x0][0x37c] ;  /* 0x0000df00ff017b82 */ /* 0x000fe20000000800 */
[----:B------:R-:W0:Y:S01]  /*0010*/  LDCU UR25, c[0x0][0x360] ;  /* 0x00006c00ff1977ac */ /* 0x000e220008000800 */
[----:B------:R-:W-:Y:S01]  /*0020*/  HFMA2 R5, -RZ, RZ, 0, 0 ;  /* 0x00000000ff057431 */ /* 0x000fe200000001ff */
[----:B------:R-:W1:Y:S01]  /*0030*/  LDCU.64 UR22, c[0x0][0x358] ;  /* 0x00006b00ff1677ac */ /* 0x000e620008000a00 */
[----:B0-----:R-:W-:-:S09]  /*0040*/  UISETP.GE.U32.AND UP0, UPT, UR25, 0x4, UPT ;  /* 0x000000041900788c */ /* 0x001fd2000bf06070 */
[----:B-1----:R-:W-:Y:S05]  /*0050*/  BRA.U !UP0, `(.L_x_101) ;  /* 0x0000000508107547 */ /* 0x002fea000b800000 */
[----:B------:R-:W-:Y:S01]  /*0060*/  USHF.R.U32.HI UR5, URZ, 0x2, UR25 ;  /* 0x00000002ff057899 */ /* 0x000fe20008011619 */
[----:B------:R-:W-:-:S03]  /*0070*/  MOV R5, RZ ;  /* 0x000000ff00057202 */ /* 0x000fc60000000f00 */
[----:B------:R-:W-:Y:S02]  /*0080*/  UIADD3 UR4, UPT, UPT, UR5, -0x1, URZ ;  /* 0xffffffff05047890 */ /* 0x000fe4000fffe0ff */
[----:B------:R-:W-:Y:S02]  /*0090*/  ULOP3.LUT UR12, UR5, 0x3, URZ, 0xc0, !UPT ;  /* 0x00000003050c7892 */ /* 0x000fe4000f8ec0ff */
[----:B------:R-:W-:Y:S02]  /*00a0*/  UISETP.GE.U32.AND UP1, UPT, UR4, 0x3, UPT ;  /* 0x000000030400788c */ /* 0x000fe4000bf26070 */
[----:B------:R-:W-:Y:S01]  /*00b0*/  UISETP.NE.AND UP0, UPT, UR12, URZ, UPT ;  /* 0x000000ff0c00728c */ /* 0x000fe2000bf05270 */
[----:B------:R-:W-:-:S06]  /*00c0*/  UMOV UR4, URZ ;  /* 0x000000ff00047c82 */ /* 0x000fcc0008000000 */
[----:B------:R-:W-:Y:S05]  /*00d0*/  BRA.U !UP1, `(.L_x_102) ;  /* 0x0000000109b47547 */ /* 0x000fea000b800000 */
[----:B------:R-:W-:Y:S01]  /*00e0*/  ULOP3.LUT UR6, UR5, 0x3ffffffc, URZ, 0xc0, !UPT ;  /* 0x3ffffffc05067892 */ /* 0x000fe2000f8ec0ff */
[----:B------:R-:W-:Y:S01]  /*00f0*/  MOV R5, RZ ;  /* 0x000000ff00057202 */ /* 0x000fe20000000f00 */
[----:B------:R-:W-:Y:S02]  /*0100*/  ULOP3.LUT UR4, UR5, 0x1fc, URZ, 0xc0, !UPT ;  /* 0x000001fc05047892 */ /* 0x000fe4000f8ec0ff */
[----:B------:R-:W-:Y:S01]  /*0110*/  UIADD3 UR5, UPT, UPT, -UR6, URZ, URZ ;  /* 0x000000ff06057290 */ /* 0x000fe2000fffe1ff */
[----:B------:R-:W-:-:S11]  /*0120*/  UMOV UR24, 0xa ;  /* 0x0000000a00187882 */ /* 0x000fd60000000000 */
.L_x_103:
[----:B------:R-:W-:Y:S02]  /*0130*/  UIADD3 UR13, UPT, UPT, UR24, -0xa, URZ ;  /* 0xfffffff6180d7890 */ /* 0x000fe4000fffe0ff */
[----:B------:R-:W-:Y:S02]  /*0140*/  UIADD3 UR17, UPT, UPT, UR24, -0x9, URZ ;  /* 0xfffffff718117890 */ /* 0x000fe4000fffe0ff */
[----:B------:R-:W-:Y:S02]  /*0150*/  UIMAD.WIDE.U32 UR6, UR13, 0x24924925, URZ ;  /* 0x249249250d0678a5 */ /* 0x000fe4000f8e00ff */
[----:B------:R-:W-:Y:S02]  /*0160*/  UIADD3 UR19, UPT, UPT, UR24, -0x8, URZ ;  /* 0xfffffff818137890 */ /* 0x000fe4000fffe0ff */
[----:B------:R-:W-:Y:S02]  /*0170*/  UIMAD.WIDE.U32 UR8, UR17, 0x24924925, URZ ;  /* 0x24924925110878a5 */ /* 0x000fe4000f8e00ff */
[----:B------:R-:W-:Y:S01]  /*0180*/  UIMAD UR18, UR17, UR24, UR17 ;  /* 0x00000018111272a4 */ /* 0x000fe2000f8e0211 */
[----:B------:R-:W-:Y:S01]  /*0190*/  UMOV UR15, UR7 ;  /* 0x00000007000f7c82 */ /* 0x000fe20008000000 */
[----:B------:R-:W-:-:S02]  /*01a0*/  UIMAD.WIDE.U32 UR10, UR19, 0x24924925, URZ ;  /* 0x24924925130a78a5 */ /* 0x000fc4000f8e00ff */
[----:B------:R-:W-:Y:S02]  /*01b0*/  UIADD3 UR16, UPT, UPT, UR13, -UR15, URZ ;  /* 0x8000000f0d107290 */ /* 0x000fe4000fffe0ff */
[----:B------:R-:W-:Y:S02]  /*01c0*/  UIADD3 UR17, UPT, UPT, UR17, -UR9, URZ ;  /* 0x8000000911117290 */ /* 0x000fe4000fffe0ff */
[----:B------:R-:W-:Y:S02]  /*01d0*/  ULEA.HI UR16, UR16, UR15, URZ, 0x1f ;  /* 0x0000000f10107291 */ /* 0x000fe4000f8ff8ff */
[----:B------:R-:W-:Y:S02]  /*01e0*/  UIADD3 UR21, UPT, UPT, UR24, -0x7, URZ ;  /* 0xfffffff918157890 */ /* 0x000fe4000fffe0ff */
[----:B------:R-:W-:Y:S02]  /*01f0*/  UIADD3 UR8, UPT, UPT, UR19, -UR11, URZ ;  /* 0x8000000b13087290 */ /* 0x000fe4000fffe0ff */
[----:B------:R-:W-:-:S02]  /*0200*/  ULEA.HI UR17, UR17, UR9, URZ, 0x1f ;  /* 0x0000000911117291 */ /* 0x000fc4000f8ff8ff */
[----:B------:R-:W-:Y:S02]  /*0210*/  USHF.R.U32.HI UR16, URZ, 0x2, UR16 ;  /* 0x00000002ff107899 */ /* 0x000fe40008011610 */
[----:B------:R-:W-:Y:S02]  /*0220*/  UIMAD.WIDE.U32 UR6, UR21, 0x24924925, URZ ;  /* 0x24924925150678a5 */ /* 0x000fe4000f8e00ff */
[----:B------:R-:W-:Y:S02]  /*0230*/  ULEA.HI UR8, UR8, UR11, URZ, 0x1f ;  /* 0x0000000b08087291 */ /* 0x000fe4000f8ff8ff */
[----:B------:R-:W-:Y:S02]  /*0240*/  USHF.R.U32.HI UR17, URZ, 0x2, UR17 ;  /* 0x00000002ff117899 */ /* 0x000fe40008011611 */
[----:B------:R-:W-:Y:S02]  /*0250*/  UIMAD UR16, UR13, UR24, -UR16 ;  /* 0x000000180d1072a4 */ /* 0x000fe4000f8e0a10 */
[----:B------:R-:W-:-:S02]  /*0260*/  UIADD3 UR6, UPT, UPT, UR21, -UR7, URZ ;  /* 0x8000000715067290 */ /* 0x000fc4000fffe0ff */
[----:B------:R-:W-:Y:S02]  /*0270*/  UIADD3 UR20, UPT, UPT, UR24, 0x2, URZ ;  /* 0x0000000218147890 */ /* 0x000fe4000fffe0ff */
[----:B------:R-:W-:Y:S01]  /*0280*/  USHF.R.U32.HI UR8, URZ, 0x2, UR8 ;  /* 0x00000002ff087899 */ /* 0x000fe20008011608 */
[----:B------:R-:W-:Y:S01]  /*0290*/  I2FP.F32.S32 R0, UR16 ;  /* 0x0000001000007c45 */ /* 0x000fe20008201400 */
[----:B------:R-:W-:Y:S02]  /*02a0*/  UIADD3 UR17, UPT, UPT, UR18, -UR17, URZ ;  /* 0x8000001112117290 */ /* 0x000fe4000fffe0ff */
[----:B------:R-:W-:Y:S02]  /*02b0*/  ULEA.HI UR6, UR6, UR7, URZ, 0x1f ;  /* 0x0000000706067291 */ /* 0x000fe4000f8ff8ff */
[----:B------:R-:W-:Y:S01]  /*02c0*/  UIMAD UR8, UR19, UR20, -UR8 ;  /* 0x00000014130872a4 */ /* 0x000fe2000f8e0a08 */
[----:B------:R-:W-:Y:S01]  /*02d0*/  FADD R0, R0, R5 ;  /* 0x0000000500007221 */ /* 0x000fe20000000000 */
[----:B------:R-:W-:Y:S01]  /*02e0*/  UIADD3 UR14, UPT, UPT, UR24, 0x3, URZ ;  /* 0x00000003180e7890 */ /* 0x000fe2000fffe0ff */
[----:B------:R-:W-:Y:S01]  /*02f0*/  I2FP.F32.S32 R3, UR17 ;  /* 0x0000001100037c45 */ /* 0x000fe20008201400 */
[----:B------:R-:W-:-:S02]  /*0300*/  USHF.R.U32.HI UR6, URZ, 0x2, UR6 ;  /* 0x00000002ff067899 */ /* 0x000fc40008011606 */
[----:B------:R-:W-:Y:S01]  /*0310*/  UIADD3 UR5, UPT, UPT, UR5, 0x4, URZ ;  /* 0x0000000405057890 */ /* 0x000fe2000fffe0ff */
[----:B------:R-:W-:Y:S01]  /*0320*/  I2FP.F32.S32 R5, UR8 ;  /* 0x0000000800057c45 */ /* 0x000fe20008201400 */
[----:B------:R-:W-:Y:S01]  /*0330*/  UIMAD UR6, UR14, UR21, -UR6 ;  /* 0x000000150e0672a4 */ /* 0x000fe2000f8e0a06 */
[----:B------:R-:W-:Y:S01]  /*0340*/  FADD R0, R0, R3 ;  /* 0x0000000300007221 */ /* 0x000fe20000000000 */
[----:B------:R-:W-:Y:S02]  /*0350*/  UISETP.NE.AND UP1, UPT, UR5, URZ, UPT ;  /* 0x000000ff0500728c */ /* 0x000fe4000bf25270 */
[----:B------:R-:W-:Y:S01]  /*0360*/  UIADD3 UR24, UPT, UPT, UR24, 0x4, URZ ;  /* 0x0000000418187890 */ /* 0x000fe2000fffe0ff */
[----:B------:R-:W-:Y:S01]  /*0370*/  FADD R5, R0, R5 ;  /* 0x0000000500057221 */ /* 0x000fe20000000000 */
[----:B------:R-:W-:-:S05]  /*0380*/  I2FP.F32.S32 R0, UR6 ;  /* 0x0000000600007c45 */ /* 0x000fca0008201400 */
[----:B------:R-:W-:Y:S01]  /*0390*/  FADD R5, R5, R0 ;  /* 0x0000000005057221 */ /* 0x000fe20000000000 */
[----:B------:R-:W-:Y:S06]  /*03a0*/  BRA.U UP1, `(.L_x_103) ;  /* 0xfffffffd01607547 */ /* 0x000fec000b83ffff */
.L_x_102:
[----:B------:R-:W-:Y:S05]  /*03b0*/  BRA.U !UP0, `(.L_x_101) ;  /* 0x0000000108387547 */ /* 0x000fea000b800000 */
[----:B------:R-:W-:Y:S02]  /*03c0*/  UIADD3 UR6, UPT, UPT, UR4, 0xa, URZ ;  /* 0x0000000a04067890 */ /* 0x000fe4000fffe0ff */
[----:B------:R-:W-:-:S12]  /*03d0*/  UIADD3 UR12, UPT, UPT, -UR12, URZ, URZ ;  /* 0x000000ff0c0c7290 */ /* 0x000fd8000fffe1ff */
.L_x_104:
        /* <DEDUP_REMOVED lines=8> */
[----:B------:R-:W-:-:S04]  /*0460*/  UIADD3 UR6, UPT, UPT, UR6, 0x1, URZ ;  /* 0x0000000106067890 */ /* 0x000fc8000fffe0ff */
[----:B------:R-:W-:-:S05]  /*0470*/  I2FP.F32.S32 R0, UR4 ;  /* 0x0000000400007c45 */ /* 0x000fca0008201400 */
[----:B------:R-:W-:Y:S01]  /*0480*/  FADD R5, R0, R5 ;  /* 0x0000000500057221 */ /* 0x000fe20000000000 */
[----:B------:R-:W-:Y:S06]  /*0490*/  BRA.U UP0, `(.L_x_104) ;  /* 0xfffffffd00d07547 */ /* 0x000fec000b83ffff */
.L_x_101:
[----:B------:R-:W0:Y:S01]  /*04a0*/  S2R R7, SR_TID.X ;  /* 0x0000000000077919 */ /* 0x000e220000002100 */
[----:B------:R-:W1:Y:S01]  /*04b0*/  LDC.64 R2, c[0x0][0x380] ;  /* 0x0000e000ff027b82 */ /* 0x000e620000000a00 */
[----:B------:R-:W0:Y:S02]  /*04c0*/  S2R R0, SR_CTAID.X ;  /* 0x0000000000007919 */ /* 0x000e240000002500 */
[----:B0-----:R-:W-:-:S04]  /*04d0*/  IMAD R7, R0, UR25, R7 ;  /* 0x0000001900077c24 */ /* 0x001fc8000f8e0207 */
[----:B-1----:R-:W-:-:S05]  /*04e0*/  IMAD.WIDE R2, R7, 0x4, R2 ;  /* 0x0000000407027825 */ /* 0x002fca00078e0202 */
[----:B------:R-:W-:Y:S01]  /*04f0*/  STG.E desc[UR22][R2.64], R5 ;  /* 0x0000000502007986 */ /* 0x000fe2000c101916 */
[----:B------:R-:W-:Y:S05]  /*0500*/  EXIT ;  /* 0x000000000000794d */ /* 0x000fea0003800000 */
.L_x_105:
        /* <DEDUP_REMOVED lines=15> */
.L_x_151:


//--------------------- .text._Z4cudfIiEvPT_      --------------------------
	.section	.text._Z4cudfIiEvPT_,"ax",@progbits
	.align	128
        .global         _Z4cudfIiEvPT_
        .type           _Z4cudfIiEvPT_,@function
        .size           _Z4cudfIiEvPT_,(.L_x_152 - _Z4cudfIiEvPT_)
        .other          _Z4cudfIiEvPT_,@"STO_CUDA_ENTRY STV_DEFAULT"
_Z4cudfIiEvPT_:
.text._Z4cudfIiEvPT_:
[----:B------:R-:W-:Y:S01]  /*0000*/  LDC R1, c[0x0][0x37c] ;  /* 0x0000df00ff017b82 */ /* 0x000fe20000000800 */
[----:B------:R-:W0:Y:S01]  /*0010*/  LDCU UR7, c[0x0][0x360] ;  /* 0x00006c00ff0777ac */ /* 0x000e220008000800 */
[----:B------:R-:W-:Y:S01]  /*0020*/  HFMA2 R5, -RZ, RZ, 0, 0 ;  /* 0x00000000ff057431 */ /* 0x000fe200000001ff */
[----:B------:R-:W1:Y:S01]  /*0030*/  LDCU.64 UR8, c[0x0][0x358] ;  /* 0x00006b00ff0877ac */ /* 0x000e620008000a00 */
[----:B0-----:R-:W-:-:S09]  /*0040*/  UISETP.GE.U32.AND UP0, UPT, UR7, 0x4, UPT ;  /* 0x000000040700788c */ /* 0x001fd2000bf06070 */
[----:B-1----:R-:W-:Y:S05]  /*0050*/  BRA.U !UP0, `(.L_x_106) ;  /* 0x0000000108f07547 */ /* 0x002fea000b800000 */
[----:B------:R-:W-:Y:S01]  /*0060*/  USHF.R.U32.HI UR4, URZ, 0x2, UR7 ;  /* 0x00000002ff047899 */ /* 0x000fe20008011607 */
[----:B------:R-:W-:Y:S01]  /*0070*/  IMAD.MOV.U32 R2, RZ, RZ, RZ ;  /* 0x000000ffff027224 */ /* 0x000fe200078e00ff */
[----:B------:R-:W-:Y:S02]  /*0080*/  MOV R5, RZ ;  /* 0x000000ff00057202 */ /* 0x000fe40000000f00 */
[----:B------:R-:W-:Y:S02]  /*0090*/  UIADD3 UR6, UPT, UPT, UR4, -0x1, URZ ;  /* 0xffffffff04067890 */ /* 0x000fe4000fffe0ff */
[----:B------:R-:W-:Y:S02]  /*00a0*/  ULOP3.LUT UR5, UR4, 0x3, URZ, 0xc0, !UPT ;  /* 0x0000000304057892 */ /* 0x000fe4000f8ec0ff */
[----:B------:R-:W-:Y:S02]  /*00b0*/  UISETP.GE.U32.AND UP1, UPT, UR6, 0x3, UPT ;  /* 0x000000030600788c */ /* 0x000fe4000bf26070 */
[----:B------:R-:W-:-:S07]  /*00c0*/  UISETP.NE.AND UP0, UPT, UR5, URZ, UPT ;  /* 0x000000ff0500728c */ /* 0x000fce000bf05270 */
[----:B------:R-:W-:Y:S05]  /*00d0*/  BRA.U !UP1, `(.L_x_107) ;  /* 0x0000000109987547 */ /* 0x000fea000b800000 */
[----:B------:R-:W-:Y:S01]  /*00e0*/  ULOP3.LUT UR6, UR4, 0x3ffffffc, URZ, 0xc0, !UPT ;  /* 0x3ffffffc04067892 */ /* 0x000fe2000f8ec0ff */
[----:B------:R-:W-:Y:S01]  /*00f0*/  IMAD.MOV.U32 R5, RZ, RZ, RZ ;  /* 0x000000ffff057224 */ /* 0x000fe200078e00ff */
[----:B------:R-:W-:Y:S01]  /*0100*/  ULOP3.LUT UR4, UR4, 0x1fc, URZ, 0xc0, !UPT ;  /* 0x000001fc04047892 */ /* 0x000fe2000f8ec0ff */
[----:B------:R-:W-:Y:S01]  /*0110*/  MOV R0, 0xa ;  /* 0x0000000a00007802 */ /* 0x000fe20000000f00 */
[----:B------:R-:W-:-:S04]  /*0120*/  UIADD3 UR6, UPT, UPT, -UR6, URZ, URZ ;  /* 0x000000ff06067290 */ /* 0x000fc8000fffe1ff */
[----:B------:R-:W-:-:S08]  /*0130*/  IMAD.U32 R2, RZ, RZ, UR4 ;  /* 0x00000004ff027e24 */ /* 0x000fd0000f8e00ff */
.L_x_108:
[C---:B------:R-:W-:Y:S01]  /*0140*/  VIADD R9, R0.reuse, 0xfffffff7 ;  /* 0xfffffff700097836 */ /* 0x040fe20000000000 */
[C---:B------:R-:W-:Y:S01]  /*0150*/  IADD3 R4, PT, PT, R0.reuse, -0xa, RZ ;  /* 0xfffffff600047810 */ /* 0x040fe20007ffe0ff */
[C---:B------:R-:W-:Y:S01]  /*0160*/  VIADD R3, R0.reuse, 0xfffffff9 ;  /* 0xfffffff900037836 */ /* 0x040fe20000000000 */
[----:B------:R-:W-:Y:S01]  /*0170*/  IADD3 R10, PT, PT, R0, -0x8, RZ ;  /* 0xfffffff8000a7810 */ /* 0x000fe20007ffe0ff */
[----:B------:R-:W-:Y:S01]  /*0180*/  IMAD.HI.U32 R8, R9, 0x24924925, RZ ;  /* 0x2492492509087827 */ /* 0x000fe200078e00ff */
[----:B------:R-:W-:-:S03]  /*0190*/  UIADD3 UR6, UPT, UPT, UR6, 0x4, URZ ;  /* 0x0000000406067890 */ /* 0x000fc6000fffe0ff */
[----:B------:R-:W-:Y:S01]  /*01a0*/  IMAD.HI.U32 R7, R4, 0x24924925, RZ ;  /* 0x2492492504077827 */ /* 0x000fe200078e00ff */
[----:B------:R-:W-:-:S03]  /*01b0*/  UISETP.NE.AND UP1, UPT, UR6, URZ, UPT ;  /* 0x000000ff0600728c */ /* 0x000fc6000bf25270 */
[----:B------:R-:W-:Y:S01]  /*01c0*/  IMAD.IADD R11, R9, 0x1, -R8 ;  /* 0x00000001090b7824 */ /* 0x000fe200078e0a08 */
[----:B------:R-:W-:Y:S01]  /*01d0*/  IADD3 R6, PT, PT, R4, -R7, RZ ;  /* 0x8000000704067210 */ /* 0x000fe20007ffe0ff */
[----:B------:R-:W-:-:S03]  /*01e0*/  IMAD.HI.U32 R13, R10, 0x24924925, RZ ;  /* 0x249249250a0d7827 */ /* 0x000fc600078e00ff */
[----:B------:R-:W-:Y:S01]  /*01f0*/  LEA.HI R11, R11, R8, RZ, 0x1f ;  /* 0x000000080b0b7211 */ /* 0x000fe200078ff8ff */
[----:B------:R-:W-:Y:S01]  /*0200*/  IMAD.HI.U32 R12, R3, 0x24924925, RZ ;  /* 0x24924925030c7827 */ /* 0x000fe200078e00ff */
[----:B------:R-:W-:Y:S02]  /*0210*/  LEA.HI R6, R6, R7, RZ, 0x1f ;  /* 0x0000000706067211 */ /* 0x000fe400078ff8ff */
[-C--:B------:R-:W-:Y:S01]  /*0220*/  IADD3 R8, PT, PT, R10, -R13.reuse, RZ ;  /* 0x8000000d0a087210 */ /* 0x080fe20007ffe0ff */
[-C--:B------:R-:W-:Y:S01]  /*0230*/  IMAD R4, R4, R0.reuse, R5 ;  /* 0x0000000004047224 */ /* 0x080fe200078e0205 */
[----:B------:R-:W-:Y:S01]  /*0240*/  SHF.R.U32.HI R11, RZ, 0x2, R11 ;  /* 0x00000002ff0b7819 */ /* 0x000fe2000001160b */
[----:B------:R-:W-:Y:S01]  /*0250*/  IMAD R9, R9, R0, R9 ;  /* 0x0000000009097224 */ /* 0x000fe200078e0209 */
[----:B------:R-:W-:Y:S01]  /*0260*/  LEA.HI R13, R8, R13, RZ, 0x1f ;  /* 0x0000000d080d7211 */ /* 0x000fe200078ff8ff */
[----:B------:R-:W-:Y:S01]  /*0270*/  IMAD.IADD R7, R3, 0x1, -R12 ;  /* 0x0000000103077824 */ /* 0x000fe200078e0a0c */
[----:B------:R-:W-:Y:S01]  /*0280*/  LEA.HI R6, R6, R11, RZ, 0x1e ;  /* 0x0000000b06067211 */ /* 0x000fe200078ff0ff */
[----:B------:R-:W-:Y:S01]  /*0290*/  VIADD R5, R0, 0x2 ;  /* 0x0000000200057836 */ /* 0x000fe20000000000 */
[----:B------:R-:W-:-:S02]  /*02a0*/  IADD3 R4, PT, PT, R9, R4, RZ ;  /* 0x0000000409047210 */ /* 0x000fc40007ffe0ff */
[----:B------:R-:W-:Y:S02]  /*02b0*/  LEA.HI R7, R7, R12, RZ, 0x1f ;  /* 0x0000000c07077211 */ /* 0x000fe400078ff8ff */
[----:B------:R-:W-:Y:S01]  /*02c0*/  LEA.HI R6, R13, R6, RZ, 0x1e ;  /* 0x000000060d067211 */ /* 0x000fe200078ff0ff */
[----:B------:R-:W-:Y:S01]  /*02d0*/  IMAD R5, R10, R5, R4 ;  /* 0x000000050a057224 */ /* 0x000fe200078e0204 */
[C---:B------:R-:W-:Y:S02]  /*02e0*/  IADD3 R4, PT, PT, R0.reuse, 0x3, RZ ;  /* 0x0000000300047810 */ /* 0x040fe40007ffe0ff */
[----:B------:R-:W-:Y:S02]  /*02f0*/  LEA.HI R6, R7, R6, RZ, 0x1e ;  /* 0x0000000607067211 */ /* 0x000fe400078ff0ff */
[----:B------:R-:W-:-:S03]  /*0300*/  IADD3 R0, PT, PT, R0, 0x4, RZ ;  /* 0x0000000400007810 */ /* 0x000fc60007ffe0ff */
[----:B------:R-:W-:-:S04]  /*0310*/  IMAD.IADD R5, R5, 0x1, -R6 ;  /* 0x0000000105057824 */ /* 0x000fc800078e0a06 */
[----:B------:R-:W-:Y:S01]  /*0320*/  IMAD R5, R4, R3, R5 ;  /* 0x0000000304057224 */ /* 0x000fe200078e0205 */
[----:B------:R-:W-:Y:S06]  /*0330*/  BRA.U UP1, `(.L_x_108) ;  /* 0xfffffffd01807547 */ /* 0x000fec000b83ffff */
.L_x_107:
[----:B------:R-:W-:Y:S05]  /*0340*/  BRA.U !UP0, `(.L_x_106) ;  /* 0x0000000108347547 */ /* 0x000fea000b800000 */
[----:B------:R-:W-:Y:S01]  /*0350*/  VIADD R2, R2, 0xa ;  /* 0x0000000a02027836 */ /* 0x000fe20000000000 */
[----:B------:R-:W-:-:S12]  /*0360*/  UIADD3 UR5, UPT, UPT, -UR5, URZ, URZ ;  /* 0x000000ff05057290 */ /* 0x000fd8000fffe1ff */
.L_x_109:
[----:B------:R-:W-:Y:S01]  /*0370*/  IADD3 R3, PT, PT, R2, -0xa, RZ ;  /* 0xfffffff602037810 */ /* 0x000fe20007ffe0ff */
[----:B------:R-:W-:-:S04]  /*0380*/  UIADD3 UR5, UPT, UPT, UR5, 0x1, URZ ;  /* 0x0000000105057890 */ /* 0x000fc8000fffe0ff */
[----:B------:R-:W-:Y:S01]  /*0390*/  IMAD.HI.U32 R0, R3, 0x24924925, RZ ;  /* 0x2492492503007827 */ /* 0x000fe200078e00ff */
[----:B------:R-:W-:-:S03]  /*03a0*/  UISETP.NE.AND UP0, UPT, UR5, URZ, UPT ;  /* 0x000000ff0500728c */ /* 0x000fc6000bf05270 */
[----:B------:R-:W-:-:S05]  /*03b0*/  IMAD.IADD R7, R3, 0x1, -R0 ;  /* 0x0000000103077824 */ /* 0x000fca00078e0a00 */
[----:B------:R-:W-:-:S04]  /*03c0*/  LEA.HI R7, R7, R0, RZ, 0x1f ;  /* 0x0000000007077211 */ /* 0x000fc800078ff8ff */
[----:B------:R-:W-:-:S04]  /*03d0*/  SHF.R.U32.HI R0, RZ, 0x2, R7 ;  /* 0x00000002ff007819 */ /* 0x000fc80000011607 */
[----:B------:R-:W-:-:S05]  /*03e0*/  IADD3 R0, PT, PT, -R0, R5, RZ ;  /* 0x0000000500007210 */ /* 0x000fca0007ffe1ff */
[----:B------:R-:W-:Y:S01]  /*03f0*/  IMAD R5, R3, R2, R0 ;  /* 0x0000000203057224 */ /* 0x000fe200078e0200 */
[----:B------:R-:W-:Y:S01]  /*0400*/  IADD3 R2, PT, PT, R2, 0x1, RZ ;  /* 0x0000000102027810 */ /* 0x000fe20007ffe0ff */
[----:B------:R-:W-:Y:S06]  /*0410*/  BRA.U UP0, `(.L_x_109) ;  /* 0xfffffffd00d47547 */ /* 0x000fec000b83ffff */
.L_x_106:
[----:B------:R-:W0:Y:S01]  /*0420*/  S2R R7, SR_TID.X ;  /* 0x0000000000077919 */ /* 0x000e220000002100 */
[----:B------:R-:W1:Y:S01]  /*0430*/  LDC.64 R2, c[0x0][0x380] ;  /* 0x0000e000ff027b82 */ /* 0x000e620000000a00 */
[----:B------:R-:W0:Y:S02]  /*0440*/  S2R R0, SR_CTAID.X ;  /* 0x0000000000007919 */ /* 0x000e240000002500 */
[----:B0-----:R-:W-:-:S04]  /*0450*/  IMAD R7, R0, UR7, R7 ;  /* 0x0000000700077c24 */ /* 0x001fc8000f8e0207 */
[----:B-1----:R-:W-:-:S05]  /*0460*/  IMAD.WIDE R2, R7, 0x4, R2 ;  /* 0x0000000407027825 */ /* 0x002fca00078e0202 */
[----:B------:R-:W-:Y:S01]  /*0470*/  STG.E desc[UR8][R2.64], R5 ;  /* 0x0000000502007986 */ /* 0x000fe2000c101908 */
[----:B------:R-:W-:Y:S05]  /*0480*/  EXIT ;  /* 0x000000000000794d */ /* 0x000fea0003800000 */
.L_x_110:
        /* <DEDUP_REMOVED lines=15> */
.L_x_152:


//--------------------- .text._Z4compIdEvPT_      --------------------------
	.section	.text._Z4compIdEvPT_,"ax",@progbits
	.align	128
        .global         _Z4compIdEvPT_
        .type           _Z4compIdEvPT_,@function
        .size           _Z4compIdEvPT_,(.L_x_153 - _Z4compIdEvPT_)
        .other          _Z4compIdEvPT_,@"STO_CUDA_ENTRY STV_DEFAULT"
_Z4compIdEvPT_:
.text._Z4compIdEvPT_:
[----:B------:R-:W-:Y:S01]  /*0000*/  LDC R1, c[0x0][0x37c] ;  /* 0x0000df00ff017b82 */ /* 0x000fe20000000800 */
[----:B------:R-:W0:Y:S07]  /*0010*/  S2R R13, SR_TID.X ;  /* 0x00000000000d7919 */ /* 0x000e2e0000002100 */
[----:B------:R-:W0:Y:S08]  /*0020*/  S2UR UR4, SR_CTAID.X ;  /* 0x00000000000479c3 */ /* 0x000e300000002500 */
[----:B------:R-:W0:Y:S02]  /*0030*/  LDC R0, c[0x0][0x360] ;  /* 0x0000d800ff007b82 */ /* 0x000e240000000800 */
[C---:B0-----:R-:W-:Y:S01]  /*0040*/  IMAD R13, R0.reuse, UR4, R13 ;  /* 0x00000004000d7c24 */ /* 0x041fe2000f8e020d */
[----:B------:R-:W-:Y:S01]  /*0050*/  ISETP.GE.U32.AND P0, PT, R0, 0x4, PT ;  /* 0x000000040000780c */ /* 0x000fe20003f06070 */
[----:B------:R-:W0:Y:S02]  /*0060*/  LDCU.64 UR4, c[0x0][0x358] ;  /* 0x00006b00ff0477ac */ /* 0x000e240008000a00 */
[----:B------:R1:W2:Y:S10]  /*0070*/  I2F.F64 R2, R13 ;  /* 0x0000000d00027312 */ /* 0x0002b40000201c00 */
[----:B-1----:R-:W-:Y:S05]  /*0080*/  @!P0 BRA `(.L_x_111) ;  /* 0x0000000800b08947 */ /* 0x002fea0003800000 */
[----:B------:R-:W-:Y:S01]  /*0090*/  SHF.R.U32.HI R0, RZ, 0x2, R0 ;  /* 0x00000002ff007819 */ /* 0x000fe20000011600 */
[----:B------:R-:W-:-:S03]  /*00a0*/  IMAD.MOV.U32 R11, RZ, RZ, RZ ;  /* 0x000000ffff0b7224 */ /* 0x000fc600078e00ff */
[C---:B------:R-:W-:Y:S01]  /*00b0*/  LOP3.LUT R12, R0.reuse, 0x3, RZ, 0xc0, !PT ;  /* 0x00000003000c7812 */ /* 0x040fe200078ec0ff */
[----:B------:R-:W-:-:S03]  /*00c0*/  VIADD R4, R0, 0xffffffff ;  /* 0xffffffff00047836 */ /* 0x000fc60000000000 */
[----:B------:R-:W-:Y:S02]  /*00d0*/  ISETP.NE.AND P0, PT, R12, RZ, PT ;  /* 0x000000ff0c00720c */ /* 0x000fe40003f05270 */
[----:B------:R-:W-:-:S13]  /*00e0*/  ISETP.GE.U32.AND P1, PT, R4, 0x3, PT ;  /* 0x000000030400780c */ /* 0x000fda0003f26070 */
[----:B------:R-:W-:Y:S05]  /*00f0*/  @!P1 BRA `(.L_x_112) ;  /* 0x0000000800009947 */ /* 0x000fea0003800000 */
[C---:B------:R-:W-:Y:S01]  /*0100*/  LOP3.LUT R4, R0.reuse, 0x3ffffffc, RZ, 0xc0, !PT ;  /* 0x3ffffffc00047812 */ /* 0x040fe200078ec0ff */
[----:B------:R-:W-:Y:S01]  /*0110*/  IMAD.MOV.U32 R10, RZ, RZ, 0xd ;  /* 0x0000000dff0a7424 */ /* 0x000fe200078e00ff */
[----:B------:R-:W-:Y:S02]  /*0120*/  LOP3.LUT R11, R0, 0x1fc, RZ, 0xc0, !PT ;  /* 0x000001fc000b7812 */ /* 0x000fe400078ec0ff */
[----:B------:R-:W-:-:S07]  /*0130*/  IADD3 R0, PT, PT, -R4, RZ, RZ ;  /* 0x000000ff04007210 */ /* 0x000fce0007ffe1ff */
.L_x_113:
[C---:B------:R-:W-:Y:S01]  /*0140*/  VIADD R14, R10.reuse, 0xffffffec ;  /* 0xffffffec0a0e7836 */ /* 0x040fe20000000000 */
[C---:B------:R-:W-:Y:S01]  /*0150*/  IADD3 R18, PT, PT, R10.reuse, -0x11, RZ ;  /* 0xffffffef0a127810 */ /* 0x040fe20007ffe0ff */
[----:B------:R-:W-:Y:S01]  /*0160*/  VIADD R15, R10, 0xffffffed ;  /* 0xffffffed0a0f7836 */ /* 0x000fe20000000000 */
[----:B------:R-:W-:Y:S01]  /*0170*/  IADD3 R0, PT, PT, R0, 0x4, RZ ;  /* 0x0000000400007810 */ /* 0x000fe20007ffe0ff */
[----:B------:R-:W-:Y:S01]  /*0180*/  VIADD R16, R10, 0xffffffee ;  /* 0xffffffee0a107836 */ /* 0x000fe20000000000 */
[----:B------:R-:W-:Y:S02]  /*0190*/  IABS R21, R14 ;  /* 0x0000000e00157213 */ /* 0x000fe40000000000 */
[----:B------:R-:W-:Y:S02]  /*01a0*/  IABS R20, R15 ;  /* 0x0000000f00147213 */ /* 0x000fe40000000000 */
[----:B------:R-:W1:Y:S01]  /*01b0*/  I2F.RP R8, R21 ;  /* 0x0000001500087306 */ /* 0x000e620000209400 */
[----:B------:R-:W-:-:S02]  /*01c0*/  IABS R17, R16 ;  /* 0x0000001000117213 */ /* 0x000fc40000000000 */
[----:B------:R-:W-:-:S05]  /*01d0*/  IABS R19, R18 ;  /* 0x0000001200137213 */ /* 0x000fca0000000000 */
[----:B------:R-:W3:Y:S08]  /*01e0*/  I2F.RP R9, R20 ;  /* 0x0000001400097306 */ /* 0x000ef00000209400 */
[----:B------:R-:W4:Y:S08]  /*01f0*/  I2F.RP R22, R17 ;  /* 0x0000001100167306 */ /* 0x000f300000209400 */
[----:B-1----:R-:W1:Y:S08]  /*0200*/  MUFU.RCP R8, R8 ;  /* 0x0000000800087308 */ /* 0x002e700000001000 */
[----:B---3--:R-:W3:Y:S08]  /*0210*/  MUFU.RCP R9, R9 ;  /* 0x0000000900097308 */ /* 0x008ef00000001000 */
[----:B----4-:R-:W4:Y:S01]  /*0220*/  MUFU.RCP R22, R22 ;  /* 0x0000001600167308 */ /* 0x010f220000001000 */
[----:B-1----:R-:W-:-:S07]  /*0230*/  VIADD R4, R8, 0xffffffe ;  /* 0x0ffffffe08047836 */ /* 0x002fce0000000000 */
[----:B------:R1:W5:Y:S01]  /*0240*/  F2I.FTZ.U32.TRUNC.NTZ R5, R4 ;  /* 0x0000000400057305 */ /* 0x000362000021f000 */
[----:B---3--:R-:W-:-:S07]  /*0250*/  VIADD R6, R9, 0xffffffe ;  /* 0x0ffffffe09067836 */ /* 0x008fce0000000000 */
[----:B------:R-:W-:Y:S01]  /*0260*/  I2F.RP R23, R19 ;  /* 0x0000001300177306 */ /* 0x000fe20000209400 */
[----:B----4-:R-:W-:Y:S02]  /*0270*/  VIADD R8, R22, 0xffffffe ;  /* 0x0ffffffe16087836 */ /* 0x010fe40000000000 */
[----:B-1----:R-:W-:Y:S01]  /*0280*/  IMAD.MOV.U32 R4, RZ, RZ, RZ ;  /* 0x000000ffff047224 */ /* 0x002fe200078e00ff */
[----:B-----5:R-:W-:-:S04]  /*0290*/  IADD3 R24, PT, PT, RZ, -R5, RZ ;  /* 0x80000005ff187210 */ /* 0x020fc80007ffe0ff */
[----:B------:R1:W3:Y:S01]  /*02a0*/  F2I.FTZ.U32.TRUNC.NTZ R7, R6 ;  /* 0x0000000600077305 */ /* 0x0002e2000021f000 */
[----:B------:R-:W-:-:S07]  /*02b0*/  IMAD R25, R24, R21, RZ ;  /* 0x0000001518197224 */ /* 0x000fce00078e02ff */
[----:B------:R4:W5:Y:S01]  /*02c0*/  F2I.FTZ.U32.TRUNC.NTZ R9, R8 ;  /* 0x0000000800097305 */ /* 0x000962000021f000 */
[----:B------:R-:W-:Y:S01]  /*02d0*/  IMAD.HI.U32 R4, R5, R25, R4 ;  /* 0x0000001905047227 */ /* 0x000fe200078e0004 */
[----:B------:R-:W-:-:S03]  /*02e0*/  IADD3 R5, PT, PT, R10, -0xd, RZ ;  /* 0xfffffff30a057810 */ /* 0x000fc60007ffe0ff */
[----:B-1----:R-:W-:Y:S02]  /*02f0*/  IMAD.MOV.U32 R6, RZ, RZ, RZ ;  /* 0x000000ffff067224 */ /* 0x002fe400078e00ff */
[----:B---3--:R-:W-:Y:S01]  /*0300*/  IMAD.MOV R27, RZ, RZ, -R7 ;  /* 0x000000ffff1b7224 */ /* 0x008fe200078e0a07 */
[----:B------:R-:W1:Y:S01]  /*0310*/  MUFU.RCP R23, R23 ;  /* 0x0000001700177308 */ /* 0x000e620000001000 */
[----:B----4-:R-:W-:Y:S02]  /*0320*/  IMAD.MOV.U32 R8, RZ, RZ, RZ ;  /* 0x000000ffff087224 */ /* 0x010fe400078e00ff */
[----:B------:R-:W-:Y:S02]  /*0330*/  IMAD R25, R27, R20, RZ ;  /* 0x000000141b197224 */ /* 0x000fe400078e02ff */
[----:B-----5:R-:W-:-:S04]  /*0340*/  IMAD.MOV R22, RZ, RZ, -R9 ;  /* 0x000000ffff167224 */ /* 0x020fc800078e0a09 */
[----:B------:R-:W-:Y:S02]  /*0350*/  IMAD R27, R22, R17, RZ ;  /* 0x00000011161b7224 */ /* 0x000fe400078e02ff */
[----:B------:R-:W-:Y:S01]  /*0360*/  IMAD.HI.U32 R22, R7, R25, R6 ;  /* 0x0000001907167227 */ /* 0x000fe200078e0006 */
[----:B------:R-:W-:-:S03]  /*0370*/  IABS R6, R14 ;  /* 0x0000000e00067213 */ /* 0x000fc60000000000 */
[----:B------:R-:W-:Y:S01]  /*0380*/  IMAD R7, R5, R10, RZ ;  /* 0x0000000a05077224 */ /* 0x000fe200078e02ff */
[----:B-1----:R-:W-:Y:S01]  /*0390*/  IADD3 R5, PT, PT, R23, 0xffffffe, RZ ;  /* 0x0ffffffe17057810 */ /* 0x002fe20007ffe0ff */
[----:B------:R-:W-:Y:S02]  /*03a0*/  VIADD R23, R10, 0xfffffff4 ;  /* 0xfffffff40a177836 */ /* 0x000fe40000000000 */
[----:B------:R-:W-:Y:S01]  /*03b0*/  IMAD.MOV R24, RZ, RZ, -R6 ;  /* 0x000000ffff187224 */ /* 0x000fe200078e0a06 */
[----:B------:R-:W-:Y:S01]  /*03c0*/  IABS R25, R7 ;  /* 0x0000000700197213 */ /* 0x000fe20000000000 */
[----:B------:R-:W-:Y:S01]  /*03d0*/  IMAD.HI.U32 R9, R9, R27, R8 ;  /* 0x0000001b09097227 */ /* 0x000fe200078e0008 */
[----:B------:R-:W1:Y:S01]  /*03e0*/  F2I.FTZ.U32.TRUNC.NTZ R5, R5 ;  /* 0x0000000500057305 */ /* 0x000e62000021f000 */
[----:B------:R-:W-:Y:S02]  /*03f0*/  LOP3.LUT R7, R7, R14, RZ, 0x3c, !PT ;  /* 0x0000000e07077212 */ /* 0x000fe400078e3cff */
[----:B------:R-:W-:-:S02]  /*0400*/  IMAD R6, R23, R10, R23 ;  /* 0x0000000a17067224 */ /* 0x000fc400078e0217 */
[----:B------:R-:W-:Y:S01]  /*0410*/  IMAD.HI.U32 R8, R4, R25, RZ ;  /* 0x0000001904087227 */ /* 0x000fe200078e00ff */
[----:B------:R-:W-:Y:S02]  /*0420*/  IABS R4, R15 ;  /* 0x0000000f00047213 */ /* 0x000fe40000000000 */
[----:B------:R-:W-:Y:S01]  /*0430*/  IABS R23, R6 ;  /* 0x0000000600177213 */ /* 0x000fe20000000000 */
[----:B------:R-:W-:Y:S01]  /*0440*/  IMAD R24, R8, R24, R25 ;  /* 0x0000001808187224 */ /* 0x000fe200078e0219 */
[----:B------:R-:W-:Y:S02]  /*0450*/  IADD3 R4, PT, PT, RZ, -R4, RZ ;  /* 0x80000004ff047210 */ /* 0x000fe40007ffe0ff */
[----:B------:R-:W-:Y:S01]  /*0460*/  ISETP.GE.AND P5, PT, R7, RZ, PT ;  /* 0x000000ff0700720c */ /* 0x000fe20003fa6270 */
[----:B------:R-:W-:Y:S01]  /*0470*/  IMAD.HI.U32 R22, R22, R23, RZ ;  /* 0x0000001716167227 */ /* 0x000fe200078e00ff */
[----:B------:R-:W-:Y:S02]  /*0480*/  ISETP.GT.U32.AND P2, PT, R21, R24, PT ;  /* 0x000000181500720c */ /* 0x000fe40003f44070 */
[----:B------:R-:W-:Y:S01]  /*0490*/  LOP3.LUT R6, R6, R15, RZ, 0x3c, !PT ;  /* 0x0000000f06067212 */ /* 0x000fe200078e3cff */
[----:B------:R-:W-:-:S02]  /*04a0*/  IMAD R23, R22, R4, R23 ;  /* 0x0000000416177224 */ /* 0x000fc400078e0217 */
[----:B-1----:R-:W-:Y:S02]  /*04b0*/  IMAD.MOV R26, RZ, RZ, -R5 ;  /* 0x000000ffff1a7224 */ /* 0x002fe400078e0a05 */
[----:B------:R-:W-:Y:S01]  /*04c0*/  IMAD.MOV.U32 R4, RZ, RZ, RZ ;  /* 0x000000ffff047224 */ /* 0x000fe200078e00ff */
[----:B------:R-:W-:Y:S01]  /*04d0*/  ISETP.GT.U32.AND P3, PT, R20, R23, PT ;  /* 0x000000171400720c */ /* 0x000fe20003f64070 */
[----:B------:R-:W-:-:S04]  /*04e0*/  IMAD R25, R26, R19, RZ ;  /* 0x000000131a197224 */ /* 0x000fc800078e02ff */
[----:B------:R-:W-:Y:S01]  /*04f0*/  @!P2 IADD3 R24, PT, PT, R24, -R21, RZ ;  /* 0x800000151818a210 */ /* 0x000fe20007ffe0ff */
[----:B------:R-:W-:-:S03]  /*0500*/  IMAD.HI.U32 R4, R5, R25, R4 ;  /* 0x0000001905047227 */ /* 0x000fc600078e0004 */
[----:B------:R-:W-:Y:S01]  /*0510*/  ISETP.GE.U32.AND P6, PT, R24, R21, PT ;  /* 0x000000151800720c */ /* 0x000fe20003fc6070 */
[C---:B------:R-:W-:Y:S02]  /*0520*/  VIADD R5, R10.reuse, 0xfffffff5 ;  /* 0xfffffff50a057836 */ /* 0x040fe40000000000 */
[C---:B------:R-:W-:Y:S01]  /*0530*/  VIADD R24, R10.reuse, 0x2 ;  /* 0x000000020a187836 */ /* 0x040fe20000000000 */
[----:B------:R-:W-:Y:S01]  /*0540*/  @!P3 IADD3 R23, PT, PT, R23, -R20, RZ ;  /* 0x800000141717b210 */ /* 0x000fe20007ffe0ff */
[C---:B------:R-:W-:Y:S02]  /*0550*/  VIADD R21, R10.reuse, 0xfffffff6 ;  /* 0xfffffff60a157836 */ /* 0x040fe40000000000 */
[----:B------:R-:W-:Y:S01]  /*0560*/  IMAD R5, R5, R24, RZ ;  /* 0x0000001805057224 */ /* 0x000fe200078e02ff */
[----:B------:R-:W-:Y:S01]  /*0570*/  ISETP.GE.U32.AND P4, PT, R23, R20, PT ;  /* 0x000000141700720c */ /* 0x000fe20003f86070 */
[----:B------:R-:W-:Y:S01]  /*0580*/  VIADD R24, R10, 0x3 ;  /* 0x000000030a187836 */ /* 0x000fe20000000000 */
[----:B------:R-:W-:Y:S01]  /*0590*/  IABS R23, R16 ;  /* 0x0000001000177213 */ /* 0x000fe20000000000 */
[----:B------:R-:W-:Y:S01]  /*05a0*/  @!P2 VIADD R8, R8, 0x1 ;  /* 0x000000010808a836 */ /* 0x000fe20000000000 */
[----:B------:R-:W-:Y:S01]  /*05b0*/  IABS R20, R5 ;  /* 0x0000000500147213 */ /* 0x000fe20000000000 */
[----:B------:R-:W-:Y:S01]  /*05c0*/  IMAD R21, R24, R21, RZ ;  /* 0x0000001518157224 */ /* 0x000fe200078e02ff */
[----:B------:R-:W-:Y:S01]  /*05d0*/  IADD3 R23, PT, PT, RZ, -R23, RZ ;  /* 0x80000017ff177210 */ /* 0x000fe20007ffe0ff */
[----:B------:R-:W-:Y:S01]  /*05e0*/  @!P3 VIADD R22, R22, 0x1 ;  /* 0x000000011616b836 */ /* 0x000fe20000000000 */
[----:B------:R-:W-:Y:S01]  /*05f0*/  IABS R24, R18 ;  /* 0x0000001200187213 */ /* 0x000fe20000000000 */
[----:B------:R-:W-:Y:S01]  /*0600*/  IMAD.HI.U32 R9, R9, R20, RZ ;  /* 0x0000001409097227 */ /* 0x000fe200078e00ff */
[----:B------:R-:W-:-:S02]  /*0610*/  IABS R25, R21 ;  /* 0x0000001500197213 */ /* 0x000fc40000000000 */
[----:B------:R-:W-:Y:S01]  /*0620*/  @P6 IADD3 R8, PT, PT, R8, 0x1, RZ ;  /* 0x0000000108086810 */ /* 0x000fe20007ffe0ff */
[----:B------:R-:W-:Y:S01]  /*0630*/  IMAD R20, R9, R23, R20 ;  /* 0x0000001709147224 */ /* 0x000fe200078e0214 */
[----:B------:R-:W-:Y:S01]  /*0640*/  ISETP.NE.AND P6, PT, R14, RZ, PT ;  /* 0x000000ff0e00720c */ /* 0x000fe20003fc5270 */
[----:B------:R-:W-:Y:S01]  /*0650*/  IMAD.MOV R24, RZ, RZ, -R24 ;  /* 0x000000ffff187224 */ /* 0x000fe200078e0a18 */
[----:B------:R-:W-:Y:S01]  /*0660*/  ISETP.GE.AND P3, PT, R6, RZ, PT ;  /* 0x000000ff0600720c */ /* 0x000fe20003f66270 */
[----:B------:R-:W-:Y:S01]  /*0670*/  IMAD.HI.U32 R4, R4, R25, RZ ;  /* 0x0000001904047227 */ /* 0x000fe200078e00ff */
[----:B------:R-:W-:Y:S02]  /*0680*/  ISETP.GT.U32.AND P1, PT, R17, R20, PT ;  /* 0x000000141100720c */ /* 0x000fe40003f24070 */
[----:B------:R-:W-:Y:S01]  /*0690*/  LOP3.LUT R5, R5, R16, RZ, 0x3c, !PT ;  /* 0x0000001005057212 */ /* 0x000fe200078e3cff */
[----:B------:R-:W-:Y:S01]  /*06a0*/  IMAD R24, R4, R24, R25 ;  /* 0x0000001804187224 */ /* 0x000fe200078e0219 */
[----:B------:R-:W-:Y:S01]  /*06b0*/  LOP3.LUT R21, R21, R18, RZ, 0x3c, !PT ;  /* 0x0000001215157212 */ /* 0x000fe200078e3cff */
[----:B------:R-:W-:-:S02]  /*06c0*/  IMAD.MOV.U32 R6, RZ, RZ, R8 ;  /* 0x000000ffff067224 */ /* 0x000fc400078e0008 */
[----:B------:R-:W-:Y:S01]  /*06d0*/  @P4 VIADD R22, R22, 0x1 ;  /* 0x0000000116164836 */ /* 0x000fe20000000000 */
[----:B------:R-:W-:Y:S01]  /*06e0*/  ISETP.GT.U32.AND P2, PT, R19, R24, PT ;  /* 0x000000181300720c */ /* 0x000fe20003f44070 */
[----:B------:R-:W-:Y:S01]  /*06f0*/  @!P5 IMAD.MOV R6, RZ, RZ, -R6 ;  /* 0x000000ffff06d224 */ /* 0x000fe200078e0a06 */
[----:B------:R-:W-:Y:S01]  /*0700*/  @!P6 LOP3.LUT R6, RZ, R14, RZ, 0x33, !PT ;  /* 0x0000000eff06e212 */ /* 0x000fe200078e33ff */
[----:B------:R-:W-:Y:S01]  /*0710*/  @!P3 IMAD.MOV R22, RZ, RZ, -R22 ;  /* 0x000000ffff16b224 */ /* 0x000fe200078e0a16 */
[----:B------:R-:W-:Y:S01]  /*0720*/  ISETP.NE.AND P6, PT, R15, RZ, PT ;  /* 0x000000ff0f00720c */ /* 0x000fe20003fc5270 */
[----:B------:R-:W-:Y:S01]  /*0730*/  @!P1 VIADD R9, R9, 0x1 ;  /* 0x0000000109099836 */ /* 0x000fe20000000000 */
[-C--:B------:R-:W-:Y:S01]  /*0740*/  @!P1 IADD3 R20, PT, PT, R20, -R17.reuse, RZ ;  /* 0x8000001114149210 */ /* 0x080fe20007ffe0ff */
[----:B------:R-:W-:Y:S01]  /*0750*/  VIADD R10, R10, 0x4 ;  /* 0x000000040a0a7836 */ /* 0x000fe20000000000 */
[----:B------:R-:W-:Y:S01]  /*0760*/  ISETP.GE.AND P5, PT, R5, RZ, PT ;  /* 0x000000ff0500720c */ /* 0x000fe20003fa6270 */
[----:B------:R-:W2:Y:S01]  /*0770*/  I2F.F64 R6, R6 ;  /* 0x0000000600067312 */ /* 0x000ea20000201c00 */
[----:B------:R-:W-:-:S02]  /*0780*/  ISETP.GE.U32.AND P4, PT, R20, R17, PT ;  /* 0x000000111400720c */ /* 0x000fc40003f86070 */
[----:B------:R-:W-:Y:S01]  /*0790*/  ISETP.NE.AND P1, PT, R16, RZ, PT ;  /* 0x000000ff1000720c */ /* 0x000fe20003f25270 */
[----:B------:R-:W-:Y:S01]  /*07a0*/  @!P2 VIADD R4, R4, 0x1 ;  /* 0x000000010404a836 */ /* 0x000fe20000000000 */
[-C--:B------:R-:W-:Y:S02]  /*07b0*/  @!P2 IADD3 R24, PT, PT, R24, -R19.reuse, RZ ;  /* 0x800000131818a210 */ /* 0x080fe40007ffe0ff */
[----:B------:R-:W-:Y:S02]  /*07c0*/  ISETP.NE.AND P2, PT, R18, RZ, PT ;  /* 0x000000ff1200720c */ /* 0x000fe40003f45270 */
[----:B------:R-:W-:Y:S02]  /*07d0*/  ISETP.GE.U32.AND P3, PT, R24, R19, PT ;  /* 0x000000131800720c */ /* 0x000fe40003f66070 */
[----:B------:R-:W-:-:S03]  /*07e0*/  @!P6 LOP3.LUT R22, RZ, R15, RZ, 0x33, !PT ;  /* 0x0000000fff16e212 */ /* 0x000fc600078e33ff */
[----:B------:R-:W-:Y:S01]  /*07f0*/  @P4 IADD3 R9, PT, PT, R9, 0x1, RZ ;  /* 0x0000000109094810 */ /* 0x000fe20007ffe0ff */
[----:B--2---:R-:W-:Y:S01]  /*0800*/  DADD R6, R6, R2 ;  /* 0x0000000006067229 */ /* 0x004fe20000000002 */
[----:B------:R-:W-:-:S03]  /*0810*/  ISETP.GE.AND P4, PT, R21, RZ, PT ;  /* 0x000000ff1500720c */ /* 0x000fc60003f86270 */
[----:B------:R-:W-:Y:S02]  /*0820*/  IMAD.MOV.U32 R14, RZ, RZ, R9 ;  /* 0x000000ffff0e7224 */ /* 0x000fe400078e0009 */
[----:B------:R-:W1:Y:S01]  /*0830*/  I2F.F64 R8, R22 ;  /* 0x0000001600087312 */ /* 0x000e620000201c00 */
[----:B------:R-:W-:Y:S01]  /*0840*/  @P3 IADD3 R4, PT, PT, R4, 0x1, RZ ;  /* 0x0000000104043810 */ /* 0x000fe20007ffe0ff */
[----:B------:R-:W-:Y:S01]  /*0850*/  @!P5 IMAD.MOV R14, RZ, RZ, -R14 ;  /* 0x000000ffff0ed224 */ /* 0x000fe200078e0a0e */
[----:B------:R-:W-:Y:S02]  /*0860*/  @!P1 LOP3.LUT R14, RZ, R16, RZ, 0x33, !PT ;  /* 0x00000010ff0e9212 */ /* 0x000fe400078e33ff */
[----:B------:R-:W-:-:S03]  /*0870*/  ISETP.NE.AND P1, PT, R0, RZ, PT ;  /* 0x000000ff0000720c */ /* 0x000fc60003f25270 */
[----:B------:R-:W2:Y:S01]  /*0880*/  I2F.F64 R2, R14 ;  /* 0x0000000e00027312 */ /* 0x000ea20000201c00 */
[----:B------:R-:W-:Y:S01]  /*0890*/  @!P4 IMAD.MOV R4, RZ, RZ, -R4 ;  /* 0x000000ffff04c224 */ /* 0x000fe200078e0a04 */
[----:B------:R-:W-:Y:S01]  /*08a0*/  @!P2 LOP3.LUT R4, RZ, R18, RZ, 0x33, !PT ;  /* 0x00000012ff04a212 */ /* 0x000fe200078e33ff */
[----:B-1----:R-:W-:-:S05]  /*08b0*/  DADD R6, R6, R8 ;  /* 0x0000000006067229 */ /* 0x002fca0000000008 */
[----:B------:R-:W1:Y:S03]  /*08c0*/  I2F.F64 R4, R4 ;  /* 0x0000000400047312 */ /* 0x000e660000201c00 */
[----:B--2---:R-:W-:-:S08]  /*08d0*/  DADD R2, R6, R2 ;  /* 0x0000000006027229 */ /* 0x004fd00000000002 */
[----:B-1----:R-:W-:Y:S01]  /*08e0*/  DADD R2, R2, R4 ;  /* 0x0000000002027229 */ /* 0x002fe20000000004 */
[----:B------:R-:W-:Y:S10]  /*08f0*/  @P1 BRA `(.L_x_113) ;  /* 0xfffffff800101947 */ /* 0x000ff4000383ffff */
.L_x_112:
[----:B------:R-:W-:Y:S05]  /*0900*/  @!P0 BRA `(.L_x_111) ;  /* 0x0000000000908947 */ /* 0x000fea0003800000 */
[----:B------:R-:W-:Y:S01]  /*0910*/  VIADD R11, R11, 0xd ;  /* 0x0000000d0b0b7836 */ /* 0x000fe20000000000 */
[----:B------:R-:W-:-:S07]  /*0920*/  IADD3 R12, PT, PT, -R12, RZ, RZ ;  /* 0x000000ff0c0c7210 */ /* 0x000fce0007ffe1ff */
.L_x_114:
[C---:B------:R-:W-:Y:S01]  /*0930*/  VIADD R15, R11.reuse, 0xffffffec ;  /* 0xffffffec0b0f7836 */ /* 0x040fe20000000000 */
[C---:B------:R-:W-:Y:S02]  /*0940*/  IADD3 R0, PT, PT, R11.reuse, -0xd, RZ ;  /* 0xfffffff30b007810 */ /* 0x040fe40007ffe0ff */
[----:B------:R-:W-:Y:S02]  /*0950*/  IADD3 R12, PT, PT, R12, 0x1, RZ ;  /* 0x000000010c0c7810 */ /* 0x000fe40007ffe0ff */
[----:B------:R-:W-:Y:S01]  /*0960*/  IABS R7, R15 ;  /* 0x0000000f00077213 */ /* 0x000fe20000000000 */
[----:B------:R-:W-:Y:S01]  /*0970*/  IMAD R0, R0, R11, RZ ;  /* 0x0000000b00007224 */ /* 0x000fe200078e02ff */
[----:B------:R-:W-:Y:S01]  /*0980*/  IABS R10, R15 ;  /* 0x0000000f000a7213 */ /* 0x000fe20000000000 */
[----:B------:R-:W-:Y:S01]  /*0990*/  VIADD R11, R11, 0x1 ;  /* 0x000000010b0b7836 */ /* 0x000fe20000000000 */
[----:B------:R-:W1:Y:S08]  /*09a0*/  I2F.RP R6, R7 ;  /* 0x0000000700067306 */ /* 0x000e700000209400 */
[----:B-1----:R-:W1:Y:S02]  /*09b0*/  MUFU.RCP R6, R6 ;  /* 0x0000000600067308 */ /* 0x002e640000001000 */
[----:B-1----:R-:W-:-:S02]  /*09c0*/  VIADD R4, R6, 0xffffffe ;  /* 0x0ffffffe06047836 */ /* 0x002fc40000000000 */
[----:B------:R-:W-:-:S04]  /*09d0*/  IMAD.MOV R6, RZ, RZ, -R10 ;  /* 0x000000ffff067224 */ /* 0x000fc800078e0a0a */
[----:B------:R1:W3:Y:S02]  /*09e0*/  F2I.FTZ.U32.TRUNC.NTZ R5, R4 ;  /* 0x0000000400057305 */ /* 0x0002e4000021f000 */
[----:B-1----:R-:W-:Y:S01]  /*09f0*/  MOV R4, RZ ;  /* 0x000000ff00047202 */ /* 0x002fe20000000f00 */
[----:B---3--:R-:W-:-:S04]  /*0a00*/  IMAD.MOV R8, RZ, RZ, -R5 ;  /* 0x000000ffff087224 */ /* 0x008fc800078e0a05 */
[----:B------:R-:W-:Y:S01]  /*0a10*/  IMAD R9, R8, R7, RZ ;  /* 0x0000000708097224 */ /* 0x000fe200078e02ff */
[----:B------:R-:W-:Y:S02]  /*0a20*/  IABS R8, R0 ;  /* 0x0000000000087213 */ /* 0x000fe40000000000 */
[----:B------:R-:W-:Y:S01]  /*0a30*/  LOP3.LUT R0, R0, R15, RZ, 0x3c, !PT ;  /* 0x0000000f00007212 */ /* 0x000fe200078e3cff */
[----:B------:R-:W-:-:S03]  /*0a40*/  IMAD.HI.U32 R5, R5, R9, R4 ;  /* 0x0000000905057227 */ /* 0x000fc600078e0004 */
[----:B------:R-:W-:Y:S01]  /*0a50*/  ISETP.GE.AND P2, PT, R0, RZ, PT ;  /* 0x000000ff0000720c */ /* 0x000fe20003f46270 */
[----:B------:R-:W-:-:S04]  /*0a60*/  IMAD.MOV.U32 R4, RZ, RZ, R8 ;  /* 0x000000ffff047224 */ /* 0x000fc800078e0008 */
[----:B------:R-:W-:-:S04]  /*0a70*/  IMAD.HI.U32 R5, R5, R4, RZ ;  /* 0x0000000405057227 */ /* 0x000fc800078e00ff */
[----:B------:R-:W-:-:S05]  /*0a80*/  IMAD R4, R5, R6, R4 ;  /* 0x0000000605047224 */ /* 0x000fca00078e0204 */
[----:B------:R-:W-:-:S13]  /*0a90*/  ISETP.GT.U32.AND P1, PT, R7, R4, PT ;  /* 0x000000040700720c */ /* 0x000fda0003f24070 */
[----:B------:R-:W-:Y:S01]  /*0aa0*/  @!P1 IMAD.IADD R4, R4, 0x1, -R7 ;  /* 0x0000000104049824 */ /* 0x000fe200078e0a07 */
[----:B------:R-:W-:Y:S02]  /*0ab0*/  @!P1 IADD3 R5, PT, PT, R5, 0x1, RZ ;  /* 0x0000000105059810 */ /* 0x000fe40007ffe0ff */
[----:B------:R-:W-:Y:S02]  /*0ac0*/  ISETP.NE.AND P1, PT, R15, RZ, PT ;  /* 0x000000ff0f00720c */ /* 0x000fe40003f25270 */
[----:B------:R-:W-:-:S13]  /*0ad0*/  ISETP.GE.U32.AND P0, PT, R4, R7, PT ;  /* 0x000000070400720c */ /* 0x000fda0003f06070 */
[----:B------:R-:W-:Y:S01]  /*0ae0*/  @P0 VIADD R5, R5, 0x1 ;  /* 0x0000000105050836 */ /* 0x000fe20000000000 */
[----:B------:R-:W-:-:S03]  /*0af0*/  ISETP.NE.AND P0, PT, R12, RZ, PT ;  /* 0x000000ff0c00720c */ /* 0x000fc60003f05270 */
[----:B------:R-:W-:Y:S01]  /*0b00*/  @!P2 IMAD.MOV R5, RZ, RZ, -R5 ;  /* 0x000000ffff05a224 */ /* 0x000fe200078e0a05 */
[----:B------:R-:W-:-:S06]  /*0b10*/  @!P1 LOP3.LUT R5, RZ, R15, RZ, 0x33, !PT ;  /* 0x0000000fff059212 */ /* 0x000fcc00078e33ff */
[----:B------:R-:W2:Y:S02]  /*0b20*/  I2F.F64 R4, R5 ;  /* 0x0000000500047312 */ /* 0x000ea40000201c00 */
[----:B--2---:R-:W-:Y:S01]  /*0b30*/  DADD R2, R4, R2 ;  /* 0x0000000004027229 */ /* 0x004fe20000000002 */
[----:B------:R-:W-:Y:S10]  /*0b40*/  @P0 BRA `(.L_x_114) ;  /* 0xfffffffc00780947 */ /* 0x000ff4000383ffff */
.L_x_111:
[----:B------:R-:W1:Y:S02]  /*0b50*/  LDC.64 R4, c[0x0][0x380] ;  /* 0x0000e000ff047b82 */ /* 0x000e640000000a00 */
[----:B-1----:R-:W-:-:S05]  /*0b60*/  IMAD.WIDE R4, R13, 0x8, R4 ;  /* 0x000000080d047825 */ /* 0x002fca00078e0204 */
[----:B0-2---:R-:W-:Y:S01]  /*0b70*/  STG.E.64 desc[UR4][R4.64], R2 ;  /* 0x0000000204007986 */ /* 0x005fe2000c101b04 */
[----:B------:R-:W-:Y:S05]  /*0b80*/  EXIT ;  /* 0x000000000000794d */ /* 0x000fea0003800000 */
.L_x_115:
        /* <DEDUP_REMOVED lines=15> */
.L_x_153:


//--------------------- .text._Z4compIfEvPT_      --------------------------
	.section	.text._Z4compIfEvPT_,"ax",@progbits
	.align	128
        .global         _Z4compIfEvPT_
        .type           _Z4compIfEvPT_,@function
        .size           _Z4compIfEvPT_,(.L_x_154 - _Z4compIfEvPT_)
        .other          _Z4compIfEvPT_,@"STO_CUDA_ENTRY STV_DEFAULT"
_Z4compIfEvPT_:
.text._Z4compIfEvPT_:
[----:B------:R-:W-:Y:S08]  /*0000*/  LDC R1, c[0x0][0x37c] ;  /* 0x0000df00ff017b82 */ /* 0x000ff00000000800 */
[----:B------:R-:W0:Y:S01]  /*0010*/  LDC R0, c[0x0][0x360] ;  /* 0x0000d800ff007b82 */ /* 0x000e220000000800 */
[----:B------:R-:W1:Y:S01]  /*0020*/  S2R R3, SR_TID.X ;  /* 0x0000000000037919 */ /* 0x000e620000002100 */
[----:B------:R-:W2:Y:S06]  /*0030*/  LDCU.64 UR4, c[0x0][0x358] ;  /* 0x00006b00ff0477ac */ /* 0x000eac0008000a00 */
[----:B------:R-:W1:Y:S01]  /*0040*/  S2UR UR6, SR_CTAID.X ;  /* 0x00000000000679c3 */ /* 0x000e620000002500 */
[C---:B0-----:R-:W-:Y:S01]  /*0050*/  ISETP.GE.U32.AND P0, PT, R0.reuse, 0x4, PT ;  /* 0x000000040000780c */ /* 0x041fe20003f06070 */
[----:B-1----:R-:W-:-:S05]  /*0060*/  IMAD R12, R0, UR6, R3 ;  /* 0x00000006000c7c24 */ /* 0x002fca000f8e0203 */
[----:B------:R-:W-:-:S07]  /*0070*/  I2FP.F32.S32 R11, R12 ;  /* 0x0000000c000b7245 */ /* 0x000fce0000201400 */
[----:B--2---:R-:W-:Y:S05]  /*0080*/  @!P0 BRA `(.L_x_116) ;  /* 0x0000000800c08947 */ /* 0x004fea0003800000 */
        /* <DEDUP_REMOVED lines=11> */
.L_x_118:
[C---:B------:R-:W-:Y:S01]  /*0140*/  VIADD R13, R8.reuse, 0xffffffec ;  /* 0xffffffec080d7836 */ /* 0x040fe20000000000 */
[C---:B------:R-:W-:Y:S01]  /*0150*/  IADD3 R18, PT, PT, R8.reuse, -0x11, RZ ;  /* 0xffffffef08127810 */ /* 0x040fe20007ffe0ff */
[----:B------:R-:W-:Y:S01]  /*0160*/  VIADD R14, R8, 0xffffffed ;  /* 0xffffffed080e7836 */ /* 0x000fe20000000000 */
[----:B------:R-:W-:Y:S01]  /*0170*/  IADD3 R0, PT, PT, R0, 0x4, RZ ;  /* 0x0000000400007810 */ /* 0x000fe20007ffe0ff */
[C---:B------:R-:W-:Y:S01]  /*0180*/  VIADD R16, R8.reuse, 0xffffffee ;  /* 0xffffffee08107836 */ /* 0x040fe20000000000 */
[----:B------:R-:W-:Y:S01]  /*0190*/  IABS R22, R13 ;  /* 0x0000000d00167213 */ /* 0x000fe20000000000 */
[C---:B------:R-:W-:Y:S01]  /*01a0*/  VIADD R5, R8.reuse, 0xfffffff3 ;  /* 0xfffffff308057836 */ /* 0x040fe20000000000 */
[----:B------:R-:W-:Y:S01]  /*01b0*/  IABS R15, R14 ;  /* 0x0000000e000f7213 */ /* 0x000fe20000000000 */
[----:B------:R-:W-:Y:S01]  /*01c0*/  VIADD R26, R8, 0x3 ;  /* 0x00000003081a7836 */ /* 0x000fe20000000000 */
[----:B------:R-:W0:Y:S01]  /*01d0*/  I2F.RP R2, R22 ;  /* 0x0000001600027306 */ /* 0x000e220000209400 */
[----:B------:R-:W-:Y:S01]  /*01e0*/  IABS R17, R16 ;  /* 0x0000001000117213 */ /* 0x000fe20000000000 */
[----:B------:R-:W-:Y:S01]  /*01f0*/  IMAD R20, R5, R8, RZ ;  /* 0x0000000805147224 */ /* 0x000fe200078e02ff */
[----:B------:R-:W-:-:S02]  /*0200*/  IABS R19, R18 ;  /* 0x0000001200137213 */ /* 0x000fc40000000000 */
[----:B------:R-:W-:-:S03]  /*0210*/  ISETP.NE.AND P6, PT, R13, RZ, PT ;  /* 0x000000ff0d00720c */ /* 0x000fc60003fc5270 */
[----:B------:R-:W1:Y:S08]  /*0220*/  I2F.RP R4, R15 ;  /* 0x0000000f00047306 */ /* 0x000e700000209400 */
[----:B0-----:R-:W0:Y:S08]  /*0230*/  MUFU.RCP R2, R2 ;  /* 0x0000000200027308 */ /* 0x001e300000001000 */
[----:B------:R-:W-:Y:S08]  /*0240*/  I2F.RP R21, R17 ;  /* 0x0000001100157306 */ /* 0x000ff00000209400 */
[----:B-1----:R-:W1:Y:S01]  /*0250*/  MUFU.RCP R4, R4 ;  /* 0x0000000400047308 */ /* 0x002e620000001000 */
[----:B0-----:R-:W-:-:S07]  /*0260*/  VIADD R6, R2, 0xffffffe ;  /* 0x0ffffffe02067836 */ /* 0x001fce0000000000 */
[----:B------:R-:W-:Y:S08]  /*0270*/  I2F.RP R24, R19 ;  /* 0x0000001300187306 */ /* 0x000ff00000209400 */
[----:B------:R0:W2:Y:S01]  /*0280*/  F2I.FTZ.U32.TRUNC.NTZ R7, R6 ;  /* 0x0000000600077305 */ /* 0x0000a2000021f000 */
[----:B-1----:R-:W-:Y:S01]  /*0290*/  VIADD R3, R4, 0xffffffe ;  /* 0x0ffffffe04037836 */ /* 0x002fe20000000000 */
[----:B------:R-:W-:-:S06]  /*02a0*/  IABS R4, R13 ;  /* 0x0000000d00047213 */ /* 0x000fcc0000000000 */
[----:B------:R-:W1:Y:S01]  /*02b0*/  MUFU.RCP R21, R21 ;  /* 0x0000001500157308 */ /* 0x000e620000001000 */
[----:B0-----:R-:W-:Y:S01]  /*02c0*/  IMAD.MOV.U32 R6, RZ, RZ, RZ ;  /* 0x000000ffff067224 */ /* 0x001fe200078e00ff */
[----:B--2---:R-:W-:-:S06]  /*02d0*/  IADD3 R25, PT, PT, RZ, -R7, RZ ;  /* 0x80000007ff197210 */ /* 0x004fcc0007ffe0ff */
[----:B------:R0:W2:Y:S08]  /*02e0*/  MUFU.RCP R2, R24 ;  /* 0x0000001800027308 */ /* 0x0000b00000001000 */
[----:B------:R-:W3:Y:S01]  /*02f0*/  F2I.FTZ.U32.TRUNC.NTZ R3, R3 ;  /* 0x0000000300037305 */ /* 0x000ee2000021f000 */
[----:B-1----:R-:W-:Y:S01]  /*0300*/  VIADD R23, R21, 0xffffffe ;  /* 0x0ffffffe15177836 */ /* 0x002fe20000000000 */
[----:B0-----:R-:W-:Y:S01]  /*0310*/  IABS R24, R20 ;  /* 0x0000001400187213 */ /* 0x001fe20000000000 */
[----:B------:R-:W-:Y:S01]  /*0320*/  IMAD R21, R25, R22, RZ ;  /* 0x0000001619157224 */ /* 0x000fe200078e02ff */
[----:B------:R-:W-:-:S03]  /*0330*/  LOP3.LUT R20, R20, R13, RZ, 0x3c, !PT ;  /* 0x0000000d14147212 */ /* 0x000fc600078e3cff */
[----:B------:R-:W-:Y:S01]  /*0340*/  IMAD.HI.U32 R6, R7, R21, R6 ;  /* 0x0000001507067227 */ /* 0x000fe200078e0006 */
[----:B------:R0:W1:Y:S01]  /*0350*/  F2I.FTZ.U32.TRUNC.NTZ R5, R23 ;  /* 0x0000001700057305 */ /* 0x000062000021f000 */
[----:B--2---:R-:W-:Y:S02]  /*0360*/  IADD3 R2, PT, PT, R2, 0xffffffe, RZ ;  /* 0x0ffffffe02027810 */ /* 0x004fe40007ffe0ff */
[----:B------:R-:W-:Y:S01]  /*0370*/  IMAD.MOV R21, RZ, RZ, -R4 ;  /* 0x000000ffff157224 */ /* 0x000fe200078e0a04 */
[----:B------:R-:W-:Y:S02]  /*0380*/  MOV R4, R24 ;  /* 0x0000001800047202 */ /* 0x000fe40000000f00 */
[----:B------:R-:W-:Y:S01]  /*0390*/  ISETP.GE.AND P4, PT, R20, RZ, PT ;  /* 0x000000ff1400720c */ /* 0x000fe20003f86270 */
[----:B------:R-:W-:Y:S01]  /*03a0*/  IMAD.MOV.U32 R24, RZ, RZ, R21 ;  /* 0x000000ffff187224 */ /* 0x000fe200078e0015 */
[----:B------:R2:W4:Y:S01]  /*03b0*/  F2I.FTZ.U32.TRUNC.NTZ R7, R2 ;  /* 0x0000000200077305 */ /* 0x000522000021f000 */
[----:B------:R-:W-:-:S04]  /*03c0*/  IMAD.HI.U32 R21, R6, R4, RZ ;  /* 0x0000000406157227 */ /* 0x000fc800078e00ff */
[----:B---3--:R-:W-:Y:S02]  /*03d0*/  IMAD.MOV R6, RZ, RZ, -R3 ;  /* 0x000000ffff067224 */ /* 0x008fe400078e0a03 */
[----:B0-----:R-:W-:Y:S02]  /*03e0*/  IMAD R23, R21, R24, R4 ;  /* 0x0000001815177224 */ /* 0x001fe400078e0204 */
[----:B--2---:R-:W-:Y:S01]  /*03f0*/  IMAD.MOV.U32 R2, RZ, RZ, RZ ;  /* 0x000000ffff027224 */ /* 0x004fe200078e00ff */
[----:B------:R-:W-:Y:S01]  /*0400*/  MOV R4, R6 ;  /* 0x0000000600047202 */ /* 0x000fe20000000f00 */
[----:B-1----:R-:W-:Y:S01]  /*0410*/  IMAD.MOV R6, RZ, RZ, -R5 ;  /* 0x000000ffff067224 */ /* 0x002fe200078e0a05 */
[----:B------:R-:W-:-:S03]  /*0420*/  ISETP.GT.U32.AND P1, PT, R22, R23, PT ;  /* 0x000000171600720c */ /* 0x000fc60003f24070 */
[----:B------:R-:W-:Y:S01]  /*0430*/  IMAD R25, R4, R15, RZ ;  /* 0x0000000f04197224 */ /* 0x000fe200078e02ff */
[----:B------:R-:W-:Y:S01]  /*0440*/  MOV R4, R6 ;  /* 0x0000000600047202 */ /* 0x000fe20000000f00 */
[----:B----4-:R-:W-:Y:S02]  /*0450*/  IMAD.MOV R24, RZ, RZ, -R7 ;  /* 0x000000ffff187224 */ /* 0x010fe400078e0a07 */
[----:B------:R-:W-:Y:S01]  /*0460*/  IMAD.HI.U32 R2, R3, R25, R2 ;  /* 0x0000001903027227 */ /* 0x000fe200078e0002 */
[----:B------:R-:W-:-:S03]  /*0470*/  IADD3 R3, PT, PT, R8, -0xc, RZ ;  /* 0xfffffff408037810 */ /* 0x000fc60007ffe0ff */
[----:B------:R-:W-:Y:S02]  /*0480*/  IMAD R25, R4, R17, RZ ;  /* 0x0000001104197224 */ /* 0x000fe400078e02ff */
[----:B------:R-:W-:Y:S02]  /*0490*/  IMAD.MOV.U32 R4, RZ, RZ, RZ ;  /* 0x000000ffff047224 */ /* 0x000fe400078e00ff */
[----:B------:R-:W-:Y:S02]  /*04a0*/  IMAD.MOV.U32 R6, RZ, RZ, R24 ;  /* 0x000000ffff067224 */ /* 0x000fe400078e0018 */
[----:B------:R-:W-:Y:S01]  /*04b0*/  IMAD.HI.U32 R4, R5, R25, R4 ;  /* 0x0000001905047227 */ /* 0x000fe200078e0004 */
[----:B------:R-:W-:-:S03]  /*04c0*/  IABS R25, R18 ;  /* 0x0000001200197213 */ /* 0x000fc60000000000 */
[----:B------:R-:W-:Y:S02]  /*04d0*/  IMAD R5, R6, R19, RZ ;  /* 0x0000001306057224 */ /* 0x000fe400078e02ff */
[----:B------:R-:W-:Y:S02]  /*04e0*/  HFMA2 R6, -RZ, RZ, 0, 0 ;  /* 0x00000000ff067431 */ /* 0x000fe400000001ff */
[----:B------:R-:W-:Y:S02]  /*04f0*/  @!P1 IMAD.IADD R23, R23, 0x1, -R22 ;  /* 0x0000000117179824 */ /* 0x000fe400078e0a16 */
[----:B------:R-:W-:Y:S02]  /*0500*/  IMAD R3, R3, R8, R3 ;  /* 0x0000000803037224 */ /* 0x000fe400078e0203 */
[----:B------:R-:W-:Y:S01]  /*0510*/  IMAD.MOV R25, RZ, RZ, -R25 ;  /* 0x000000ffff197224 */ /* 0x000fe200078e0a19 */
[----:B------:R-:W-:Y:S01]  /*0520*/  ISETP.GE.U32.AND P5, PT, R23, R22, PT ;  /* 0x000000161700720c */ /* 0x000fe20003fa6070 */
[----:B------:R-:W-:Y:S01]  /*0530*/  VIADD R22, R8, 0x2 ;  /* 0x0000000208167836 */ /* 0x000fe20000000000 */
[----:B------:R-:W-:Y:S01]  /*0540*/  IABS R23, R3 ;  /* 0x0000000300177213 */ /* 0x000fe20000000000 */
[----:B------:R-:W-:Y:S01]  /*0550*/  @!P1 VIADD R21, R21, 0x1 ;  /* 0x0000000115159836 */ /* 0x000fe20000000000 */
[-C--:B------:R-:W-:Y:S01]  /*0560*/  LOP3.LUT R3, R3, R14.reuse, RZ, 0x3c, !PT ;  /* 0x0000000e03037212 */ /* 0x080fe200078e3cff */
[----:B------:R-:W-:Y:S01]  /*0570*/  IMAD.HI.U32 R6, R7, R5, R6 ;  /* 0x0000000507067227 */ /* 0x000fe200078e0006 */
[----:B------:R-:W-:-:S03]  /*0580*/  IABS R7, R14 ;  /* 0x0000000e00077213 */ /* 0x000fc60000000000 */
[----:B------:R-:W-:Y:S01]  /*0590*/  VIADD R5, R8, 0xfffffff5 ;  /* 0xfffffff508057836 */ /* 0x000fe20000000000 */
[----:B------:R-:W-:Y:S01]  /*05a0*/  IADD3 R24, PT, PT, RZ, -R7, RZ ;  /* 0x80000007ff187210 */ /* 0x000fe20007ffe0ff */
[----:B------:R-:W-:-:S04]  /*05b0*/  IMAD.HI.U32 R2, R2, R23, RZ ;  /* 0x0000001702027227 */ /* 0x000fc800078e00ff */
[----:B------:R-:W-:Y:S01]  /*05c0*/  IMAD R5, R5, R22, RZ ;  /* 0x0000001605057224 */ /* 0x000fe200078e02ff */
[----:B------:R-:W-:Y:S01]  /*05d0*/  IABS R22, R16 ;  /* 0x0000001000167213 */ /* 0x000fe20000000000 */
[----:B------:R-:W-:Y:S02]  /*05e0*/  VIADD R7, R8, 0xfffffff6 ;  /* 0xfffffff608077836 */ /* 0x000fe40000000000 */
[----:B------:R-:W-:Y:S01]  /*05f0*/  IMAD R24, R2, R24, R23 ;  /* 0x0000001802187224 */ /* 0x000fe200078e0217 */
[----:B------:R-:W-:Y:S01]  /*0600*/  IABS R27, R5 ;  /* 0x00000005001b7213 */ /* 0x000fe20000000000 */
[----:B------:R-:W-:Y:S01]  /*0610*/  IMAD R7, R26, R7, RZ ;  /* 0x000000071a077224 */ /* 0x000fe200078e02ff */
[----:B------:R-:W-:Y:S01]  /*0620*/  IADD3 R22, PT, PT, RZ, -R22, RZ ;  /* 0x80000016ff167210 */ /* 0x000fe20007ffe0ff */
[----:B------:R-:W-:Y:S01]  /*0630*/  @P5 VIADD R21, R21, 0x1 ;  /* 0x0000000115155836 */ /* 0x000fe20000000000 */
[----:B------:R-:W-:Y:S01]  /*0640*/  ISETP.GT.U32.AND P2, PT, R15, R24, PT ;  /* 0x000000180f00720c */ /* 0x000fe20003f44070 */
[----:B------:R-:W-:Y:S01]  /*0650*/  IMAD.HI.U32 R4, R4, R27, RZ ;  /* 0x0000001b04047227 */ /* 0x000fe200078e00ff */
[----:B------:R-:W-:-:S02]  /*0660*/  IABS R23, R7 ;  /* 0x0000000700177213 */ /* 0x000fc40000000000 */
[----:B------:R-:W-:Y:S01]  /*0670*/  @!P4 IADD3 R21, PT, PT, -R21, RZ, RZ ;  /* 0x000000ff1515c210 */ /* 0x000fe20007ffe1ff */
[----:B------:R-:W-:Y:S01]  /*0680*/  IMAD R22, R4, R22, R27 ;  /* 0x0000001604167224 */ /* 0x000fe200078e021b */
[----:B------:R-:W-:Y:S01]  /*0690*/  ISETP.GE.AND P4, PT, R3, RZ, PT ;  /* 0x000000ff0300720c */ /* 0x000fe20003f86270 */
[----:B------:R-:W-:Y:S01]  /*06a0*/  IMAD.HI.U32 R6, R6, R23, RZ ;  /* 0x0000001706067227 */ /* 0x000fe200078e00ff */
[----:B------:R-:W-:Y:S02]  /*06b0*/  LOP3.LUT R7, R7, R18, RZ, 0x3c, !PT ;  /* 0x0000001207077212 */ /* 0x000fe400078e3cff */
[----:B------:R-:W-:Y:S01]  /*06c0*/  ISETP.GT.U32.AND P3, PT, R17, R22, PT ;  /* 0x000000161100720c */ /* 0x000fe20003f64070 */
[----:B------:R-:W-:Y:S01]  /*06d0*/  IMAD R26, R6, R25, R23 ;  /* 0x00000019061a7224 */ /* 0x000fe200078e0217 */
[----:B------:R-:W-:Y:S01]  /*06e0*/  @!P6 LOP3.LUT R21, RZ, R13, RZ, 0x33, !PT ;  /* 0x0000000dff15e212 */ /* 0x000fe200078e33ff */
[----:B------:R-:W-:Y:S01]  /*06f0*/  @!P2 VIADD R2, R2, 0x1 ;  /* 0x000000010202a836 */ /* 0x000fe20000000000 */
[----:B------:R-:W-:Y:S01]  /*0700*/  @!P2 IADD3 R24, PT, PT, R24, -R15, RZ ;  /* 0x8000000f1818a210 */ /* 0x000fe20007ffe0ff */
[----:B------:R-:W-:Y:S01]  /*0710*/  VIADD R8, R8, 0x4 ;  /* 0x0000000408087836 */ /* 0x000fe20000000000 */
[----:B------:R-:W-:-:S02]  /*0720*/  ISETP.GT.U32.AND P1, PT, R19, R26, PT ;  /* 0x0000001a1300720c */ /* 0x000fc40003f24070 */
[----:B------:R-:W-:Y:S02]  /*0730*/  ISETP.GE.U32.AND P5, PT, R24, R15, PT ;  /* 0x0000000f1800720c */ /* 0x000fe40003fa6070 */
[----:B------:R-:W-:Y:S02]  /*0740*/  LOP3.LUT R5, R5, R16, RZ, 0x3c, !PT ;  /* 0x0000001005057212 */ /* 0x000fe400078e3cff */
[----:B------:R-:W-:Y:S01]  /*0750*/  ISETP.NE.AND P6, PT, R14, RZ, PT ;  /* 0x000000ff0e00720c */ /* 0x000fe20003fc5270 */
[----:B------:R-:W-:Y:S02]  /*0760*/  @!P3 IMAD.IADD R22, R22, 0x1, -R17 ;  /* 0x000000011616b824 */ /* 0x000fe400078e0a11 */
[----:B------:R-:W-:Y:S01]  /*0770*/  @!P3 VIADD R4, R4, 0x1 ;  /* 0x000000010404b836 */ /* 0x000fe20000000000 */
[----:B------:R-:W-:Y:S02]  /*0780*/  ISETP.GE.AND P3, PT, R7, RZ, PT ;  /* 0x000000ff0700720c */ /* 0x000fe40003f66270 */
[----:B------:R-:W-:Y:S01]  /*0790*/  ISETP.GE.U32.AND P2, PT, R22, R17, PT ;  /* 0x000000111600720c */ /* 0x000fe20003f46070 */
[----:B------:R-:W-:-:S02]  /*07a0*/  @!P1 IMAD.IADD R26, R26, 0x1, -R19 ;  /* 0x000000011a1a9824 */ /* 0x000fc400078e0a13 */
[----:B------:R-:W-:Y:S01]  /*07b0*/  @P5 IADD3 R2, PT, PT, R2, 0x1, RZ ;  /* 0x0000000102025810 */ /* 0x000fe20007ffe0ff */
[----:B------:R-:W-:Y:S01]  /*07c0*/  @!P1 VIADD R6, R6, 0x1 ;  /* 0x0000000106069836 */ /* 0x000fe20000000000 */
[----:B------:R-:W-:Y:S02]  /*07d0*/  ISETP.NE.AND P1, PT, R18, RZ, PT ;  /* 0x000000ff1200720c */ /* 0x000fe40003f25270 */
[----:B------:R-:W-:Y:S01]  /*07e0*/  ISETP.GE.U32.AND P5, PT, R26, R19, PT ;  /* 0x000000131a00720c */ /* 0x000fe20003fa6070 */
[----:B------:R-:W-:Y:S01]  /*07f0*/  IMAD.MOV.U32 R3, RZ, RZ, R2 ;  /* 0x000000ffff037224 */ /* 0x000fe200078e0002 */
[----:B------:R-:W-:-:S04]  /*0800*/  I2FP.F32.S32 R2, R21 ;  /* 0x0000001500027245 */ /* 0x000fc80000201400 */
[----:B------:R-:W-:Y:S01]  /*0810*/  @!P4 IADD3 R3, PT, PT, -R3, RZ, RZ ;  /* 0x000000ff0303c210 */ /* 0x000fe20007ffe1ff */
[----:B------:R-:W-:Y:S01]  /*0820*/  @P2 VIADD R4, R4, 0x1 ;  /* 0x0000000104042836 */ /* 0x000fe20000000000 */
[----:B------:R-:W-:Y:S01]  /*0830*/  ISETP.GE.AND P4, PT, R5, RZ, PT ;  /* 0x000000ff0500720c */ /* 0x000fe20003f86270 */
[----:B------:R-:W-:Y:S01]  /*0840*/  FADD R2, R2, R11 ;  /* 0x0000000b02027221 */ /* 0x000fe20000000000 */
[----:B------:R-:W-:Y:S02]  /*0850*/  ISETP.NE.AND P2, PT, R16, RZ, PT ;  /* 0x000000ff1000720c */ /* 0x000fe40003f45270 */
[----:B------:R-:W-:Y:S02]  /*0860*/  @!P6 LOP3.LUT R3, RZ, R14, RZ, 0x33, !PT ;  /* 0x0000000eff03e212 */ /* 0x000fe400078e33ff */
[----:B------:R-:W-:Y:S02]  /*0870*/  @P5 IADD3 R6, PT, PT, R6, 0x1, RZ ;  /* 0x0000000106065810 */ /* 0x000fe40007ffe0ff */
[----:B------:R-:W-:-:S03]  /*0880*/  I2FP.F32.S32 R3, R3 ;  /* 0x0000000300037245 */ /* 0x000fc60000201400 */
[----:B------:R-:W-:Y:S01]  /*0890*/  @!P3 IMAD.MOV R6, RZ, RZ, -R6 ;  /* 0x000000ffff06b224 */ /* 0x000fe200078e0a06 */
[----:B------:R-:W-:Y:S01]  /*08a0*/  @!P1 LOP3.LUT R6, RZ, R18, RZ, 0x33, !PT ;  /* 0x00000012ff069212 */ /* 0x000fe200078e33ff */
[----:B------:R-:W-:Y:S01]  /*08b0*/  @!P4 IMAD.MOV R4, RZ, RZ, -R4 ;  /* 0x000000ffff04c224 */ /* 0x000fe200078e0a04 */
[----:B------:R-:W-:Y:S01]  /*08c0*/  ISETP.NE.AND P1, PT, R0, RZ, PT ;  /* 0x000000ff0000720c */ /* 0x000fe20003f25270 */
[----:B------:R-:W-:Y:S01]  /*08d0*/  FADD R3, R2, R3 ;  /* 0x0000000302037221 */ /* 0x000fe20000000000 */
[----:B------:R-:W-:Y:S02]  /*08e0*/  @!P2 LOP3.LUT R4, RZ, R16, RZ, 0x33, !PT ;  /* 0x00000010ff04a212 */ /* 0x000fe400078e33ff */
[----:B------:R-:W-:Y:S02]  /*08f0*/  I2FP.F32.S32 R6, R6 ;  /* 0x0000000600067245 */ /* 0x000fe40000201400 */
[----:B------:R-:W-:-:S05]  /*0900*/  I2FP.F32.S32 R4, R4 ;  /* 0x0000000400047245 */ /* 0x000fca0000201400 */
[----:B------:R-:W-:-:S04]  /*0910*/  FADD R3, R3, R4 ;  /* 0x0000000403037221 */ /* 0x000fc80000000000 */
[----:B------:R-:W-:Y:S01]  /*0920*/  FADD R11, R3, R6 ;  /* 0x00000006030b7221 */ /* 0x000fe20000000000 */
[----:B------:R-:W-:Y:S06]  /*0930*/  @P1 BRA `(.L_x_118) ;  /* 0xfffffff800001947 */ /* 0x000fec000383ffff */
.L_x_117:
[----:B------:R-:W-:Y:S05]  /*0940*/  @!P0 BRA `(.L_x_116) ;  /* 0x0000000000908947 */ /* 0x000fea0003800000 */
[----:B------:R-:W-:Y:S01]  /*0950*/  VIADD R9, R9, 0xd ;  /* 0x0000000d09097836 */ /* 0x000fe20000000000 */
[----:B------:R-:W-:-:S07]  /*0960*/  IADD3 R10, PT, PT, -R10, RZ, RZ ;  /* 0x000000ff0a0a7210 */ /* 0x000fce0007ffe1ff */
.L_x_119:
[C---:B------:R-:W-:Y:S01]  /*0970*/  VIADD R13, R9.reuse, 0xffffffec ;  /* 0xffffffec090d7836 */ /* 0x040fe20000000000 */
[C---:B------:R-:W-:Y:S02]  /*0980*/  IADD3 R0, PT, PT, R9.reuse, -0xd, RZ ;  /* 0xfffffff309007810 */ /* 0x040fe40007ffe0ff */
[----:B------:R-:W-:Y:S02]  /*0990*/  IADD3 R10, PT, PT, R10, 0x1, RZ ;  /* 0x000000010a0a7810 */ /* 0x000fe40007ffe0ff */
[----:B------:R-:W-:Y:S01]  /*09a0*/  IABS R5, R13 ;  /* 0x0000000d00057213 */ /* 0x000fe20000000000 */
[----:B------:R-:W-:Y:S01]  /*09b0*/  IMAD R0, R0, R9, RZ ;  /* 0x0000000900007224 */ /* 0x000fe200078e02ff */
[----:B------:R-:W-:Y:S01]  /*09c0*/  IABS R8, R13 ;  /* 0x0000000d00087213 */ /* 0x000fe20000000000 */
[----:B------:R-:W-:Y:S01]  /*09d0*/  VIADD R9, R9, 0x1 ;  /* 0x0000000109097836 */ /* 0x000fe20000000000 */
[----:B------:R-:W0:Y:S08]  /*09e0*/  I2F.RP R4, R5 ;  /* 0x0000000500047306 */ /* 0x000e300000209400 */
[----:B0-----:R-:W0:Y:S02]  /*09f0*/  MUFU.RCP R4, R4 ;  /* 0x0000000400047308 */ /* 0x001e240000001000 */
[----:B0-----:R-:W-:-:S02]  /*0a00*/  VIADD R2, R4, 0xffffffe ;  /* 0x0ffffffe04027836 */ /* 0x001fc40000000000 */
[----:B------:R-:W-:-:S04]  /*0a10*/  IMAD.MOV R4, RZ, RZ, -R8 ;  /* 0x000000ffff047224 */ /* 0x000fc800078e0a08 */
[----:B------:R0:W1:Y:S02]  /*0a20*/  F2I.FTZ.U32.TRUNC.NTZ R3, R2 ;  /* 0x0000000200037305 */ /* 0x000064000021f000 */
[----:B0-----:R-:W-:Y:S01]  /*0a30*/  MOV R2, RZ ;  /* 0x000000ff00027202 */ /* 0x001fe20000000f00 */
[----:B-1----:R-:W-:-:S04]  /*0a40*/  IMAD.MOV R6, RZ, RZ, -R3 ;  /* 0x000000ffff067224 */ /* 0x002fc800078e0a03 */
        /* <DEDUP_REMOVED lines=16> */
[----:B------:R-:W-:-:S04]  /*0b50*/  @!P1 LOP3.LUT R3, RZ, R13, RZ, 0x33, !PT ;  /* 0x0000000dff039212 */ /* 0x000fc800078e33ff */
[----:B------:R-:W-:-:S05]  /*0b60*/  I2FP.F32.S32 R0, R3 ;  /* 0x0000000300007245 */ /* 0x000fca0000201400 */
[----:B------:R-:W-:Y:S01]  /*0b70*/  FADD R11, R0, R11 ;  /* 0x0000000b000b7221 */ /* 0x000fe20000000000 */
[----:B------:R-:W-:Y:S06]  /*0b80*/  @P0 BRA `(.L_x_119) ;  /* 0xfffffffc00780947 */ /* 0x000fec000383ffff */
.L_x_116:
[----:B------:R-:W0:Y:S02]  /*0b90*/  LDC.64 R2, c[0x0][0x380] ;  /* 0x0000e000ff027b82 */ /* 0x000e240000000a00 */
[----:B0-----:R-:W-:-:S05]  /*0ba0*/  IMAD.WIDE R12, R12, 0x4, R2 ;  /* 0x000000040c0c7825 */ /* 0x001fca00078e0202 */
[----:B------:R-:W-:Y:S01]  /*0bb0*/  STG.E desc[UR4][R12.64], R11 ;  /* 0x0000000b0c007986 */ /* 0x000fe2000c101904 */
[----:B------:R-:W-:Y:S05]  /*0bc0*/  EXIT ;  /* 0x000000000000794d */ /* 0x000fea0003800000 */
.L_x_120:
        /* <DEDUP_REMOVED lines=11> */
.L_x_154:


//--------------------- .text._Z4compIiEvPT_      --------------------------
	.section	.text._Z4compIiEvPT_,"ax",@progbits
	.align	128
        .global         _Z4compIiEvPT_
        .type           _Z4compIiEvPT_,@function
        .size           _Z4compIiEvPT_,(.L_x_155 - _Z4compIiEvPT_)
        .other          _Z4compIiEvPT_,@"STO_CUDA_ENTRY STV_DEFAULT"
_Z4compIiEvPT_:
.text._Z4compIiEvPT_:
[----:B------:R-:W-:Y:S08]  /*0000*/  LDC R1, c[0x0][0x37c] ;  /* 0x0000df00ff017b82 */ /* 0x000ff00000000800 */
[----:B------:R-:W0:Y:S01]  /*0010*/  LDC R2, c[0x0][0x360] ;  /* 0x0000d800ff027b82 */ /* 0x000e220000000800 */
[----:B------:R-:W1:Y:S01]  /*0020*/  S2R R3, SR_TID.X ;  /* 0x0000000000037919 */ /* 0x000e620000002100 */
[----:B------:R-:W2:Y:S06]  /*0030*/  LDCU.64 UR4, c[0x0][0x358] ;  /* 0x00006b00ff0477ac */ /* 0x000eac0008000a00 */
[----:B------:R-:W1:Y:S01]  /*0040*/  S2UR UR6, SR_CTAID.X ;  /* 0x00000000000679c3 */ /* 0x000e620000002500 */
[C---:B0-----:R-:W-:Y:S01]  /*0050*/  ISETP.GE.U32.AND P0, PT, R2.reuse, 0x4, PT ;  /* 0x000000040200780c */ /* 0x041fe20003f06070 */
[----:B-1----:R-:W-:-:S04]  /*0060*/  IMAD R0, R2, UR6, R3 ;  /* 0x0000000602007c24 */ /* 0x002fc8000f8e0203 */
[----:B------:R-:W-:-:S08]  /*0070*/  IMAD.MOV.U32 R16, RZ, RZ, R0 ;  /* 0x000000ffff107224 */ /* 0x000fd000078e0000 */
[----:B--2---:R-:W-:Y:S05]  /*0080*/  @!P0 BRA `(.L_x_121) ;  /* 0x00000008009c8947 */ /* 0x004fea0003800000 */
[----:B------:R-:W-:Y:S01]  /*0090*/  SHF.R.U32.HI R2, RZ, 0x2, R2 ;  /* 0x00000002ff027819 */ /* 0x000fe20000011602 */
[----:B------:R-:W-:Y:S01]  /*00a0*/  IMAD.MOV.U32 R12, RZ, RZ, RZ ;  /* 0x000000ffff0c7224 */ /* 0x000fe200078e00ff */
[----:B------:R-:W-:Y:S02]  /*00b0*/  MOV R16, R0 ;  /* 0x0000000000107202 */ /* 0x000fe40000000f00 */
[C---:B------:R-:W-:Y:S01]  /*00c0*/  LOP3.LUT R11, R2.reuse, 0x3, RZ, 0xc0, !PT ;  /* 0x00000003020b7812 */ /* 0x040fe200078ec0ff */
[----:B------:R-:W-:-:S03]  /*00d0*/  VIADD R3, R2, 0xffffffff ;  /* 0xffffffff02037836 */ /* 0x000fc60000000000 */
[----:B------:R-:W-:Y:S02]  /*00e0*/  ISETP.NE.AND P0, PT, R11, RZ, PT ;  /* 0x000000ff0b00720c */ /* 0x000fe40003f05270 */
[----:B------:R-:W-:-:S13]  /*00f0*/  ISETP.GE.U32.AND P1, PT, R3, 0x3, PT ;  /* 0x000000030300780c */ /* 0x000fda0003f26070 */
[----:B------:R-:W-:Y:S05]  /*0100*/  @!P1 BRA `(.L_x_122) ;  /* 0x0000000400ec9947 */ /* 0x000fea0003800000 */
[C---:B------:R-:W-:Y:S01]  /*0110*/  LOP3.LUT R14, R2.reuse, 0x3ffffffc, RZ, 0xc0, !PT ;  /* 0x3ffffffc020e7812 */ /* 0x040fe200078ec0ff */
[----:B------:R-:W-:Y:S01]  /*0120*/  IMAD.MOV.U32 R13, RZ, RZ, 0xd ;  /* 0x0000000dff0d7424 */ /* 0x000fe200078e00ff */
[----:B------:R-:W-:Y:S01]  /*0130*/  LOP3.LUT R12, R2, 0x1fc, RZ, 0xc0, !PT ;  /* 0x000001fc020c7812 */ /* 0x000fe200078ec0ff */
[----:B------:R-:W-:Y:S02]  /*0140*/  IMAD.MOV.U32 R16, RZ, RZ, R0 ;  /* 0x000000ffff107224 */ /* 0x000fe400078e0000 */
[----:B------:R-:W-:-:S07]  /*0150*/  IMAD.MOV R14, RZ, RZ, -R14 ;  /* 0x000000ffff0e7224 */ /* 0x000fce00078e0a0e */
.L_x_123:
[C---:B------:R-:W-:Y:S01]  /*0160*/  IADD3 R19, PT, PT, R13.reuse, -0x14, RZ ;  /* 0xffffffec0d137810 */ /* 0x040fe20007ffe0ff */
[C---:B------:R-:W-:Y:S02]  /*0170*/  VIADD R10, R13.reuse, 0xffffffed ;  /* 0xffffffed0d0a7836 */ /* 0x040fe40000000000 */
[C---:B------:R-:W-:Y:S01]  /*0180*/  VIADD R17, R13.reuse, 0xffffffef ;  /* 0xffffffef0d117836 */ /* 0x040fe20000000000 */
[----:B------:R-:W-:Y:S01]  /*0190*/  IABS R23, R19 ;  /* 0x0000001300177213 */ /* 0x000fe20000000000 */
[C---:B------:R-:W-:Y:S01]  /*01a0*/  VIADD R18, R13.reuse, 0xffffffee ;  /* 0xffffffee0d127836 */ /* 0x040fe20000000000 */
[----:B------:R-:W-:Y:S01]  /*01b0*/  IABS R15, R10 ;  /* 0x0000000a000f7213 */ /* 0x000fe20000000000 */
[C---:B------:R-:W-:Y:S01]  /*01c0*/  VIADD R20, R13.reuse, 0xfffffff3 ;  /* 0xfffffff30d147836 */ /* 0x040fe20000000000 */
[----:B------:R-:W0:Y:S01]  /*01d0*/  I2F.RP R4, R23 ;  /* 0x0000001700047306 */ /* 0x000e220000209400 */
[----:B------:R-:W-:Y:S01]  /*01e0*/  IABS R21, R17 ;  /* 0x0000001100157213 */ /* 0x000fe20000000000 */
[----:B------:R-:W-:Y:S01]  /*01f0*/  VIADD R28, R13, 0x3 ;  /* 0x000000030d1c7836 */ /* 0x000fe20000000000 */
[----:B------:R-:W-:Y:S01]  /*0200*/  IABS R22, R18 ;  /* 0x0000001200167213 */ /* 0x000fe20000000000 */
[----:B------:R-:W-:Y:S01]  /*0210*/  IMAD R20, R20, R13, RZ ;  /* 0x0000000d14147224 */ /* 0x000fe200078e02ff */
[----:B------:R-:W-:Y:S01]  /*0220*/  IABS R27, R19 ;  /* 0x00000013001b7213 */ /* 0x000fe20000000000 */
[----:B------:R-:W-:-:S02]  /*0230*/  VIADD R14, R14, 0x4 ;  /* 0x000000040e0e7836 */ /* 0x000fc40000000000 */
[----:B------:R-:W-:Y:S02]  /*0240*/  I2F.RP R8, R15 ;  /* 0x0000000f00087306 */ /* 0x000fe40000209400 */
[----:B------:R-:W-:-:S06]  /*0250*/  IMAD.MOV R27, RZ, RZ, -R27 ;  /* 0x000000ffff1b7224 */ /* 0x000fcc00078e0a1b */
[----:B0-----:R-:W0:Y:S08]  /*0260*/  MUFU.RCP R4, R4 ;  /* 0x0000000400047308 */ /* 0x001e300000001000 */
[----:B------:R-:W1:Y:S08]  /*0270*/  I2F.RP R24, R21 ;  /* 0x0000001500187306 */ /* 0x000e700000209400 */
[----:B------:R-:W-:Y:S01]  /*0280*/  I2F.RP R9, R22 ;  /* 0x0000001600097306 */ /* 0x000fe20000209400 */
[----:B0-----:R-:W-:-:S07]  /*0290*/  IADD3 R2, PT, PT, R4, 0xffffffe, RZ ;  /* 0x0ffffffe04027810 */ /* 0x001fce0007ffe0ff */
[----:B------:R-:W0:Y:S08]  /*02a0*/  MUFU.RCP R8, R8 ;  /* 0x0000000800087308 */ /* 0x000e300000001000 */
[----:B------:R2:W3:Y:S08]  /*02b0*/  F2I.FTZ.U32.TRUNC.NTZ R3, R2 ;  /* 0x0000000200037305 */ /* 0x0004f0000021f000 */
[----:B-1----:R-:W1:Y:S01]  /*02c0*/  MUFU.RCP R24, R24 ;  /* 0x0000001800187308 */ /* 0x002e620000001000 */
[----:B0-----:R-:W-:-:S02]  /*02d0*/  VIADD R4, R8, 0xffffffe ;  /* 0x0ffffffe08047836 */ /* 0x001fc40000000000 */
[----:B--2---:R-:W-:Y:S01]  /*02e0*/  IMAD.MOV.U32 R2, RZ, RZ, RZ ;  /* 0x000000ffff027224 */ /* 0x004fe200078e00ff */
[----:B---3--:R-:W-:-:S04]  /*02f0*/  IADD3 R26, PT, PT, RZ, -R3, RZ ;  /* 0x80000003ff1a7210 */ /* 0x008fc80007ffe0ff */
[----:B------:R-:W0:Y:S01]  /*0300*/  MUFU.RCP R9, R9 ;  /* 0x0000000900097308 */ /* 0x000e220000001000 */
[----:B------:R-:W-:-:S07]  /*0310*/  IMAD R25, R26, R23, RZ ;  /* 0x000000171a197224 */ /* 0x000fce00078e02ff */
[----:B------:R-:W2:Y:S01]  /*0320*/  F2I.FTZ.U32.TRUNC.NTZ R5, R4 ;  /* 0x0000000400057305 */ /* 0x000ea2000021f000 */
[----:B-1----:R-:W-:Y:S01]  /*0330*/  VIADD R8, R24, 0xffffffe ;  /* 0x0ffffffe18087836 */ /* 0x002fe20000000000 */
[----:B------:R-:W-:Y:S01]  /*0340*/  IABS R24, R20 ;  /* 0x0000001400187213 */ /* 0x000fe20000000000 */
[----:B------:R-:W-:Y:S01]  /*0350*/  IMAD.HI.U32 R2, R3, R25, R2 ;  /* 0x0000001903027227 */ /* 0x000fe200078e0002 */
[----:B------:R-:W-:Y:S02]  /*0360*/  LOP3.LUT R20, R20, R19, RZ, 0x3c, !PT ;  /* 0x0000001314147212 */ /* 0x000fe400078e3cff */
[----:B------:R-:W-:Y:S01]  /*0370*/  MOV R3, R24 ;  /* 0x0000001800037202 */ /* 0x000fe20000000f00 */
[----:B------:R-:W-:Y:S01]  /*0380*/  IMAD.MOV.U32 R24, RZ, RZ, R27 ;  /* 0x000000ffff187224 */ /* 0x000fe200078e001b */
[----:B------:R-:W-:Y:S01]  /*0390*/  ISETP.GE.AND P2, PT, R20, RZ, PT ;  /* 0x000000ff1400720c */ /* 0x000fe20003f46270 */
[----:B0-----:R-:W-:Y:S02]  /*03a0*/  VIADD R6, R9, 0xffffffe ;  /* 0x0ffffffe09067836 */ /* 0x001fe40000000000 */
[----:B------:R-:W-:Y:S01]  /*03b0*/  IMAD.HI.U32 R2, R2, R3, RZ ;  /* 0x0000000302027227 */ /* 0x000fe200078e00ff */
[----:B------:R0:W1:Y:S03]  /*03c0*/  F2I.FTZ.U32.TRUNC.NTZ R9, R8 ;  /* 0x0000000800097305 */ /* 0x000066000021f000 */
[----:B------:R-:W-:-:S02]  /*03d0*/  IMAD R24, R2, R24, R3 ;  /* 0x0000001802187224 */ /* 0x000fc400078e0203 */
[----:B--2---:R-:W-:-:S03]  /*03e0*/  IMAD.MOV R4, RZ, RZ, -R5 ;  /* 0x000000ffff047224 */ /* 0x004fc600078e0a05 */
[----:B------:R2:W3:Y:S01]  /*03f0*/  F2I.FTZ.U32.TRUNC.NTZ R7, R6 ;  /* 0x0000000600077305 */ /* 0x0004e2000021f000 */
[----:B------:R-:W-:Y:S01]  /*0400*/  IMAD R3, R4, R15, RZ ;  /* 0x0000000f04037224 */ /* 0x000fe200078e02ff */
[----:B------:R-:W-:Y:S01]  /*0410*/  ISETP.GT.U32.AND P1, PT, R23, R24, PT ;  /* 0x000000181700720c */ /* 0x000fe20003f24070 */
[----:B------:R-:W-:Y:S01]  /*0420*/  IMAD.MOV.U32 R4, RZ, RZ, RZ ;  /* 0x000000ffff047224 */ /* 0x000fe200078e00ff */
[----:B0-----:R-:W-:-:S03]  /*0430*/  IADD3 R8, PT, PT, R13, -0xc, RZ ;  /* 0xfffffff40d087810 */ /* 0x001fc60007ffe0ff */
[----:B------:R-:W-:-:S04]  /*0440*/  IMAD.HI.U32 R4, R5, R3, R4 ;  /* 0x0000000305047227 */ /* 0x000fc800078e0004 */
[----:B--2---:R-:W-:Y:S02]  /*0450*/  IMAD.MOV.U32 R6, RZ, RZ, RZ ;  /* 0x000000ffff067224 */ /* 0x004fe400078e00ff */
[----:B-1----:R-:W-:Y:S01]  /*0460*/  IMAD.MOV R26, RZ, RZ, -R9 ;  /* 0x000000ffff1a7224 */ /* 0x002fe200078e0a09 */
[----:B---3--:R-:W-:Y:S01]  /*0470*/  IADD3 R25, PT, PT, RZ, -R7, RZ ;  /* 0x80000007ff197210 */ /* 0x008fe20007ffe0ff */
[----:B------:R-:W-:Y:S01]  /*0480*/  @!P1 VIADD R2, R2, 0x1 ;  /* 0x0000000102029836 */ /* 0x000fe20000000000 */
[----:B------:R-:W-:Y:S01]  /*0490*/  @!P1 IADD3 R24, PT, PT, R24, -R23, RZ ;  /* 0x8000001718189210 */ /* 0x000fe20007ffe0ff */
[----:B------:R-:W-:Y:S01]  /*04a0*/  IMAD R5, R26, R21, RZ ;  /* 0x000000151a057224 */ /* 0x000fe200078e02ff */
[----:B------:R-:W-:Y:S01]  /*04b0*/  ISETP.NE.AND P1, PT, R19, RZ, PT ;  /* 0x000000ff1300720c */ /* 0x000fe20003f25270 */
[----:B------:R-:W-:Y:S01]  /*04c0*/  IMAD R3, R25, R22, RZ ;  /* 0x0000001619037224 */ /* 0x000fe200078e02ff */
[----:B------:R-:W-:Y:S02]  /*04d0*/  ISETP.GE.U32.AND P4, PT, R24, R23, PT ;  /* 0x000000171800720c */ /* 0x000fe40003f86070 */
[----:B------:R-:W-:Y:S01]  /*04e0*/  IADD3 R24, PT, PT, R13, 0x2, RZ ;  /* 0x000000020d187810 */ /* 0x000fe20007ffe0ff */
[----:B------:R-:W-:Y:S01]  /*04f0*/  IMAD.HI.U32 R6, R7, R3, R6 ;  /* 0x0000000307067227 */ /* 0x000fe200078e0006 */
[----:B------:R-:W-:-:S02]  /*0500*/  IABS R23, R18 ;  /* 0x0000001200177213 */ /* 0x000fc40000000000 */
[----:B------:R-:W-:Y:S01]  /*0510*/  IABS R25, R17 ;  /* 0x0000001100197213 */ /* 0x000fe20000000000 */
[----:B------:R-:W-:Y:S01]  /*0520*/  IMAD R3, R8, R13, R8 ;  /* 0x0000000d08037224 */ /* 0x000fe200078e0208 */
[----:B------:R-:W-:Y:S01]  /*0530*/  IADD3 R23, PT, PT, RZ, -R23, RZ ;  /* 0x80000017ff177210 */ /* 0x000fe20007ffe0ff */
[----:B------:R-:W-:-:S03]  /*0540*/  IMAD.MOV.U32 R8, RZ, RZ, RZ ;  /* 0x000000ffff087224 */ /* 0x000fc600078e00ff */
[----:B------:R-:W-:Y:S01]  /*0550*/  IABS R7, R3 ;  /* 0x0000000300077213 */ /* 0x000fe20000000000 */
[----:B------:R-:W-:Y:S01]  /*0560*/  IMAD.HI.U32 R8, R9, R5, R8 ;  /* 0x0000000509087227 */ /* 0x000fe200078e0008 */
[-C--:B------:R-:W-:Y:S02]  /*0570*/  IABS R9, R10.reuse ;  /* 0x0000000a00097213 */ /* 0x080fe40000000000 */
[----:B------:R-:W-:Y:S01]  /*0580*/  @P4 IADD3 R2, PT, PT, R2, 0x1, RZ ;  /* 0x0000000102024810 */ /* 0x000fe20007ffe0ff */
[----:B------:R-:W-:Y:S01]  /*0590*/  VIADD R5, R13, 0xfffffff5 ;  /* 0xfffffff50d057836 */ /* 0x000fe20000000000 */
[----:B------:R-:W-:Y:S01]  /*05a0*/  LOP3.LUT R3, R3, R10, RZ, 0x3c, !PT ;  /* 0x0000000a03037212 */ /* 0x000fe200078e3cff */
[----:B------:R-:W-:Y:S01]  /*05b0*/  IMAD.MOV R26, RZ, RZ, -R9 ;  /* 0x000000ffff1a7224 */ /* 0x000fe200078e0a09 */
[----:B------:R-:W-:Y:S01]  /*05c0*/  @!P2 IADD3 R2, PT, PT, -R2, RZ, RZ ;  /* 0x000000ff0202a210 */ /* 0x000fe20007ffe1ff */
[----:B------:R-:W-:Y:S01]  /*05d0*/  VIADD R9, R13, 0xfffffff6 ;  /* 0xfffffff60d097836 */ /* 0x000fe20000000000 */
[----:B------:R-:W-:Y:S01]  /*05e0*/  @!P1 LOP3.LUT R2, RZ, R19, RZ, 0x33, !PT ;  /* 0x00000013ff029212 */ /* 0x000fe200078e33ff */
[----:B------:R-:W-:Y:S01]  /*05f0*/  IMAD R5, R5, R24, RZ ;  /* 0x0000001805057224 */ /* 0x000fe200078e02ff */
[----:B------:R-:W-:Y:S01]  /*0600*/  IADD3 R13, PT, PT, R13, 0x4, RZ ;  /* 0x000000040d0d7810 */ /* 0x000fe20007ffe0ff */
[----:B------:R-:W-:-:S02]  /*0610*/  IMAD R24, R28, R9, RZ ;  /* 0x000000091c187224 */ /* 0x000fc400078e02ff */
[----:B------:R-:W-:Y:S01]  /*0620*/  IMAD.HI.U32 R4, R4, R7, RZ ;  /* 0x0000000704047227 */ /* 0x000fe200078e00ff */
[----:B------:R-:W-:Y:S02]  /*0630*/  IABS R9, R5 ;  /* 0x0000000500097213 */ /* 0x000fe40000000000 */
[----:B------:R-:W-:Y:S01]  /*0640*/  LOP3.LUT R5, R5, R18, RZ, 0x3c, !PT ;  /* 0x0000001205057212 */ /* 0x000fe200078e3cff */
[----:B------:R-:W-:Y:S01]  /*0650*/  IMAD R26, R4, R26, R7 ;  /* 0x0000001a041a7224 */ /* 0x000fe200078e0207 */
[----:B------:R-:W-:Y:S01]  /*0660*/  IABS R7, R24 ;  /* 0x0000001800077213 */ /* 0x000fe20000000000 */
[----:B------:R-:W-:Y:S01]  /*0670*/  IMAD.HI.U32 R6, R6, R9, RZ ;  /* 0x0000000906067227 */ /* 0x000fe200078e00ff */
[----:B------:R-:W-:Y:S02]  /*0680*/  LOP3.LUT R24, R24, R17, RZ, 0x3c, !PT ;  /* 0x0000001118187212 */ /* 0x000fe400078e3cff */
[----:B------:R-:W-:Y:S01]  /*0690*/  ISETP.GT.U32.AND P6, PT, R15, R26, PT ;  /* 0x0000001a0f00720c */ /* 0x000fe20003fc4070 */
[----:B------:R-:W-:-:S02]  /*06a0*/  IMAD R9, R6, R23, R9 ;  /* 0x0000001706097224 */ /* 0x000fc400078e0209 */
[----:B------:R-:W-:Y:S02]  /*06b0*/  IMAD.MOV R28, RZ, RZ, -R25 ;  /* 0x000000ffff1c7224 */ /* 0x000fe400078e0a19 */
[----:B------:R-:W-:Y:S01]  /*06c0*/  IMAD.HI.U32 R8, R8, R7, RZ ;  /* 0x0000000708087227 */ /* 0x000fe200078e00ff */
[----:B------:R-:W-:-:S03]  /*06d0*/  ISETP.GT.U32.AND P5, PT, R22, R9, PT ;  /* 0x000000091600720c */ /* 0x000fc60003fa4070 */
[----:B------:R-:W-:-:S04]  /*06e0*/  IMAD R28, R8, R28, R7 ;  /* 0x0000001c081c7224 */ /* 0x000fc800078e0207 */
[----:B------:R-:W-:Y:S01]  /*06f0*/  @!P6 IMAD.IADD R26, R26, 0x1, -R15 ;  /* 0x000000011a1ae824 */ /* 0x000fe200078e0a0f */
[----:B------:R-:W-:Y:S01]  /*0700*/  ISETP.GT.U32.AND P3, PT, R21, R28, PT ;  /* 0x0000001c1500720c */ /* 0x000fe20003f64070 */
[----:B------:R-:W-:Y:S01]  /*0710*/  @!P6 VIADD R4, R4, 0x1 ;  /* 0x000000010404e836 */ /* 0x000fe20000000000 */
[----:B------:R-:W-:Y:S02]  /*0720*/  ISETP.GE.AND P6, PT, R3, RZ, PT ;  /* 0x000000ff0300720c */ /* 0x000fe40003fc6270 */
[----:B------:R-:W-:Y:S01]  /*0730*/  ISETP.GE.U32.AND P4, PT, R26, R15, PT ;  /* 0x0000000f1a00720c */ /* 0x000fe20003f86070 */
[----:B------:R-:W-:Y:S01]  /*0740*/  @!P5 IMAD.IADD R9, R9, 0x1, -R22 ;  /* 0x000000010909d824 */ /* 0x000fe200078e0a16 */
[----:B------:R-:W-:Y:S02]  /*0750*/  @!P5 IADD3 R6, PT, PT, R6, 0x1, RZ ;  /* 0x000000010606d810 */ /* 0x000fe40007ffe0ff */
[----:B------:R-:W-:Y:S02]  /*0760*/  ISETP.GE.AND P5, PT, R5, RZ, PT ;  /* 0x000000ff0500720c */ /* 0x000fe40003fa6270 */
[----:B------:R-:W-:-:S03]  /*0770*/  ISETP.GE.U32.AND P2, PT, R9, R22, PT ;  /* 0x000000160900720c */ /* 0x000fc60003f46070 */
[----:B------:R-:W-:Y:S02]  /*0780*/  @!P3 IMAD.IADD R28, R28, 0x1, -R21 ;  /* 0x000000011c1cb824 */ /* 0x000fe400078e0a15 */
[----:B------:R-:W-:Y:S01]  /*0790*/  @!P3 VIADD R8, R8, 0x1 ;  /* 0x000000010808b836 */ /* 0x000fe20000000000 */
[----:B------:R-:W-:Y:S01]  /*07a0*/  ISETP.NE.AND P3, PT, R10, RZ, PT ;  /* 0x000000ff0a00720c */ /* 0x000fe20003f65270 */
[----:B------:R-:W-:Y:S01]  /*07b0*/  @P4 VIADD R4, R4, 0x1 ;  /* 0x0000000104044836 */ /* 0x000fe20000000000 */
[----:B------:R-:W-:Y:S02]  /*07c0*/  ISETP.GE.U32.AND P1, PT, R28, R21, PT ;  /* 0x000000151c00720c */ /* 0x000fe40003f26070 */
[----:B------:R-:W-:Y:S01]  /*07d0*/  ISETP.GE.AND P4, PT, R24, RZ, PT ;  /* 0x000000ff1800720c */ /* 0x000fe20003f86270 */
[----:B------:R-:W-:Y:S02]  /*07e0*/  @!P6 IMAD.MOV R4, RZ, RZ, -R4 ;  /* 0x000000ffff04e224 */ /* 0x000fe400078e0a04 */
[----:B------:R-:W-:-:S02]  /*07f0*/  @P2 IADD3 R6, PT, PT, R6, 0x1, RZ ;  /* 0x0000000106062810 */ /* 0x000fc40007ffe0ff */
[----:B------:R-:W-:Y:S02]  /*0800*/  ISETP.NE.AND P2, PT, R18, RZ, PT ;  /* 0x000000ff1200720c */ /* 0x000fe40003f45270 */
[----:B------:R-:W-:Y:S02]  /*0810*/  @!P5 IADD3 R6, PT, PT, -R6, RZ, RZ ;  /* 0x000000ff0606d210 */ /* 0x000fe40007ffe1ff */
[----:B------:R-:W-:Y:S02]  /*0820*/  @!P3 LOP3.LUT R4, RZ, R10, RZ, 0x33, !PT ;  /* 0x0000000aff04b212 */ /* 0x000fe400078e33ff */
[----:B------:R-:W-:Y:S01]  /*0830*/  @P1 VIADD R8, R8, 0x1 ;  /* 0x0000000108081836 */ /* 0x000fe20000000000 */
[----:B------:R-:W-:Y:S02]  /*0840*/  ISETP.NE.AND P1, PT, R17, RZ, PT ;  /* 0x000000ff1100720c */ /* 0x000fe40003f25270 */
[----:B------:R-:W-:Y:S01]  /*0850*/  IADD3 R3, PT, PT, R4, R2, R16 ;  /* 0x0000000204037210 */ /* 0x000fe20007ffe010 */
[----:B------:R-:W-:-:S03]  /*0860*/  @!P4 IMAD.MOV R8, RZ, RZ, -R8 ;  /* 0x000000ffff08c224 */ /* 0x000fc600078e0a08 */
[----:B------:R-:W-:Y:S02]  /*0870*/  @!P2 LOP3.LUT R6, RZ, R18, RZ, 0x33, !PT ;  /* 0x00000012ff06a212 */ /* 0x000fe400078e33ff */
[----:B------:R-:W-:-:S05]  /*0880*/  ISETP.NE.AND P2, PT, R14, RZ, PT ;  /* 0x000000ff0e00720c */ /* 0x000fca0003f45270 */
[----:B------:R-:W-:-:S04]  /*0890*/  @!P1 LOP3.LUT R8, RZ, R17, RZ, 0x33, !PT ;  /* 0x00000011ff089212 */ /* 0x000fc800078e33ff */
[----:B------:R-:W-:-:S04]  /*08a0*/  IADD3 R16, PT, PT, R8, R6, R3 ;  /* 0x0000000608107210 */ /* 0x000fc80007ffe003 */
[----:B------:R-:W-:Y:S05]  /*08b0*/  @P2 BRA `(.L_x_123) ;  /* 0xfffffff800282947 */ /* 0x000fea000383ffff */
.L_x_122:
[----:B------:R-:W-:Y:S05]  /*08c0*/  @!P0 BRA `(.L_x_121) ;  /* 0x00000000008c8947 */ /* 0x000fea0003800000 */
[----:B------:R-:W-:Y:S02]  /*08d0*/  VIADD R12, R12, 0xd ;  /* 0x0000000d0c0c7836 */ /* 0x000fe40000000000 */
[----:B------:R-:W-:-:S07]  /*08e0*/  IMAD.MOV R11, RZ, RZ, -R11 ;  /* 0x000000ffff0b7224 */ /* 0x000fce00078e0a0b */
.L_x_124:
[C---:B------:R-:W-:Y:S01]  /*08f0*/  IADD3 R6, PT, PT, R12.reuse, -0x14, RZ ;  /* 0xffffffec0c067810 */ /* 0x040fe20007ffe0ff */
[C---:B------:R-:W-:Y:S02]  /*0900*/  VIADD R5, R12.reuse, 0xfffffff3 ;  /* 0xfffffff30c057836 */ /* 0x040fe40000000000 */
[----:B------:R-:W-:Y:S01]  /*0910*/  VIADD R11, R11, 0x1 ;  /* 0x000000010b0b7836 */ /* 0x000fe20000000000 */
[----:B------:R-:W-:Y:S01]  /*0920*/  IABS R7, R6 ;  /* 0x0000000600077213 */ /* 0x000fe20000000000 */
[----:B------:R-:W-:Y:S01]  /*0930*/  IMAD R5, R5, R12, RZ ;  /* 0x0000000c05057224 */ /* 0x000fe200078e02ff */
[----:B------:R-:W-:Y:S02]  /*0940*/  IABS R10, R6 ;  /* 0x00000006000a7213 */ /* 0x000fe40000000000 */
[----:B------:R-:W0:Y:S01]  /*0950*/  I2F.RP R4, R7 ;  /* 0x0000000700047306 */ /* 0x000e220000209400 */
[----:B------:R-:W-:-:S07]  /*0960*/  IADD3 R12, PT, PT, R12, 0x1, RZ ;  /* 0x000000010c0c7810 */ /* 0x000fce0007ffe0ff */
[----:B0-----:R-:W0:Y:S02]  /*0970*/  MUFU.RCP R4, R4 ;  /* 0x0000000400047308 */ /* 0x001e240000001000 */
[----:B0-----:R-:W-:Y:S02]  /*0980*/  VIADD R2, R4, 0xffffffe ;  /* 0x0ffffffe04027836 */ /* 0x001fe40000000000 */
[----:B------:R-:W-:-:S04]  /*0990*/  IMAD.MOV R4, RZ, RZ, -R10 ;  /* 0x000000ffff047224 */ /* 0x000fc800078e0a0a */
[----:B------:R0:W1:Y:S02]  /*09a0*/  F2I.FTZ.U32.TRUNC.NTZ R3, R2 ;  /* 0x0000000200037305 */ /* 0x000064000021f000 */
[----:B0-----:R-:W-:Y:S01]  /*09b0*/  IMAD.MOV.U32 R2, RZ, RZ, RZ ;  /* 0x000000ffff027224 */ /* 0x001fe200078e00ff */
[----:B-1----:R-:W-:-:S05]  /*09c0*/  IADD3 R8, PT, PT, RZ, -R3, RZ ;  /* 0x80000003ff087210 */ /* 0x002fca0007ffe0ff */
[----:B------:R-:W-:Y:S01]  /*09d0*/  IMAD R9, R8, R7, RZ ;  /* 0x0000000708097224 */ /* 0x000fe200078e02ff */
[----:B------:R-:W-:Y:S02]  /*09e0*/  IABS R8, R5 ;  /* 0x0000000500087213 */ /* 0x000fe40000000000 */
[----:B------:R-:W-:Y:S01]  /*09f0*/  LOP3.LUT R5, R5, R6, RZ, 0x3c, !PT ;  /* 0x0000000605057212 */ /* 0x000fe200078e3cff */
[----:B------:R-:W-:Y:S01]  /*0a00*/  IMAD.HI.U32 R3, R3, R9, R2 ;  /* 0x0000000903037227 */ /* 0x000fe200078e0002 */
[----:B------:R-:W-:Y:S02]  /*0a10*/  MOV R2, R8 ;  /* 0x0000000800027202 */ /* 0x000fe40000000f00 */
[----:B------:R-:W-:-:S03]  /*0a20*/  ISETP.GE.AND P2, PT, R5, RZ, PT ;  /* 0x000000ff0500720c */ /* 0x000fc60003f46270 */
[----:B------:R-:W-:-:S04]  /*0a30*/  IMAD.HI.U32 R3, R3, R2, RZ ;  /* 0x0000000203037227 */ /* 0x000fc800078e00ff */
[----:B------:R-:W-:-:S05]  /*0a40*/  IMAD R2, R3, R4, R2 ;  /* 0x0000000403027224 */ /* 0x000fca00078e0202 */
[----:B------:R-:W-:-:S13]  /*0a50*/  ISETP.GT.U32.AND P1, PT, R7, R2, PT ;  /* 0x000000020700720c */ /* 0x000fda0003f24070 */
[----:B------:R-:W-:Y:S02]  /*0a60*/  @!P1 IMAD.IADD R2, R2, 0x1, -R7 ;  /* 0x0000000102029824 */ /* 0x000fe400078e0a07 */
[----:B------:R-:W-:Y:S01]  /*0a70*/  @!P1 VIADD R3, R3, 0x1 ;  /* 0x0000000103039836 */ /* 0x000fe20000000000 */
[----:B------:R-:W-:Y:S02]  /*0a80*/  ISETP.NE.AND P1, PT, R6, RZ, PT ;  /* 0x000000ff0600720c */ /* 0x000fe40003f25270 */
[----:B------:R-:W-:-:S13]  /*0a90*/  ISETP.GE.U32.AND P0, PT, R2, R7, PT ;  /* 0x000000070200720c */ /* 0x000fda0003f06070 */
[----:B------:R-:W-:Y:S02]  /*0aa0*/  @P0 IADD3 R3, PT, PT, R3, 0x1, RZ ;  /* 0x0000000103030810 */ /* 0x000fe40007ffe0ff */
[----:B------:R-:W-:-:S03]  /*0ab0*/  ISETP.NE.AND P0, PT, R11, RZ, PT ;  /* 0x000000ff0b00720c */ /* 0x000fc60003f05270 */
[----:B------:R-:W-:Y:S01]  /*0ac0*/  @!P2 IMAD.MOV R3, RZ, RZ, -R3 ;  /* 0x000000ffff03a224 */ /* 0x000fe200078e0a03 */
[----:B------:R-:W-:-:S05]  /*0ad0*/  @!P1 LOP3.LUT R3, RZ, R6, RZ, 0x33, !PT ;  /* 0x00000006ff039212 */ /* 0x000fca00078e33ff */
[----:B------:R-:W-:-:S04]  /*0ae0*/  IMAD.IADD R16, R3, 0x1, R16 ;  /* 0x0000000103107824 */ /* 0x000fc800078e0210 */
[----:B------:R-:W-:Y:S05]  /*0af0*/  @P0 BRA `(.L_x_124) ;  /* 0xfffffffc007c0947 */ /* 0x000fea000383ffff */
.L_x_121:
[----:B------:R-:W0:Y:S02]  /*0b00*/  LDC.64 R2, c[0x0][0x380] ;  /* 0x0000e000ff027b82 */ /* 0x000e240000000a00 */
[----:B0-----:R-:W-:-:S05]  /*0b10*/  IMAD.WIDE R2, R0, 0x4, R2 ;  /* 0x0000000400027825 */ /* 0x001fca00078e0202 */
[----:B------:R-:W-:Y:S01]  /*0b20*/  STG.E desc[UR4][R2.64], R16 ;  /* 0x0000001002007986 */ /* 0x000fe2000c101904 */
[----:B------:R-:W-:Y:S05]  /*0b30*/  EXIT ;  /* 0x000000000000794d */ /* 0x000fea0003800000 */
.L_x_125:
        /* <DEDUP_REMOVED lines=12> */
.L_x_155:


//--------------------- .nv.global.init           --------------------------
	.section	.nv.global.init,"aw",@progbits
	.align	4
.nv.global.init:
	.type		mrg32k3aM1SubSeq,@object
	.size		mrg32k3aM1SubSeq,(mrg32k3aM2SubSeq - mrg32k3aM1SubSeq)
mrg32k3aM1SubSeq:
        /*0000*/ 	.byte	0x0b, 0xcc, 0xee, 0x04, 0x73, 0x29, 0x8b, 0x6f, 0xf6, 0x53, 0x03, 0xf6, 0x23, 0xf6, 0xea, 0xda
        /* <DEDUP_REMOVED lines=125> */
	.type		mrg32k3aM2SubSeq,@object
	.size		mrg32k3aM2SubSeq,(mrg32k3aM1 - mrg32k3aM2SubSeq)
mrg32k3aM2SubSeq:
        /* <DEDUP_REMOVED lines=126> */
	.type		mrg32k3aM1,@object
	.size		mrg32k3aM1,(mrg32k3aM1Seq - mrg32k3aM1)
mrg32k3aM1:
        /* <DEDUP_REMOVED lines=144> */
	.type		mrg32k3aM1Seq,@object
	.size		mrg32k3aM1Seq,(mrg32k3aM2 - mrg32k3aM1Seq)
mrg32k3aM1Seq:
        /* <DEDUP_REMOVED lines=144> */
	.type		mrg32k3aM2,@object
	.size		mrg32k3aM2,(mrg32k3aM2Seq - mrg32k3aM2)
mrg32k3aM2:
        /* <DEDUP_REMOVED lines=144> */
	.type		mrg32k3aM2Seq,@object
	.size		mrg32k3aM2Seq,(precalc_xorwow_matrix - mrg32k3aM2Seq)
mrg32k3aM2Seq:
        /* <DEDUP_REMOVED lines=144> */
	.type		precalc_xorwow_matrix,@object
	.size		precalc_xorwow_matrix,(precalc_xorwow_offset_matrix - precalc_xorwow_matrix)
precalc_xorwow_matrix:
        /* <DEDUP_REMOVED lines=6400> */
	.type		precalc_xorwow_offset_matrix,@object
	.size		precalc_xorwow_offset_matrix,(.L_1 - precalc_xorwow_offset_matrix)
precalc_xorwow_offset_matrix:
        /* <DEDUP_REMOVED lines=6400> */
.L_1:


//--------------------- .nv.shared.reserved.0     --------------------------
	.section	.nv.shared.reserved.0,"aw",@nobits
	.weak		__nv_reservedSMEM_offset_0_alias
	.size		__nv_reservedSMEM_offset_0_alias, 0, 64
	.other		__nv_reservedSMEM_offset_0_alias,@"STO_CUDA_RESERVED_SHARED STV_DEFAULT"
__nv_reservedSMEM_offset_0_alias:
	.zero		0
	.zero		64


//--------------------- .nv.constant0._Z4randIdEvPT_i --------------------------
	.section	.nv.constant0._Z4randIdEvPT_i,"a",@progbits
	.sectionflags	@""
	.align	4
.nv.constant0._Z4randIdEvPT_i:
	.zero		908


//--------------------- .nv.constant0._Z4randIfEvPT_i --------------------------
	.section	.nv.constant0._Z4randIfEvPT_i,"a",@progbits
	.sectionflags	@""
	.align	4
.nv.constant0._Z4randIfEvPT_i:
	.zero		908


//--------------------- .nv.constant0._Z4randIiEvPT_i --------------------------
	.section	.nv.constant0._Z4randIiEvPT_i,"a",@progbits
	.sectionflags	@""
	.align	4
.nv.constant0._Z4randIiEvPT_i:
	.zero		908


//--------------------- .nv.constant0._Z4gemmIdEvPT_S1_S1_i --------------------------
	.section	.nv.constant0._Z4gemmIdEvPT_S1_S1_i,"a",@progbits
	.sectionflags	@""
	.align	4
.nv.constant0._Z4gemmIdEvPT_S1_S1_i:
	.zero		924


//--------------------- .nv.constant0._Z4gemmIfEvPT_S1_S1_i --------------------------
	.section	.nv.constant0._Z4gemmIfEvPT_S1_S1_i,"a",@progbits
	.sectionflags	@""
	.align	4
.nv.constant0._Z4gemmIfEvPT_S1_S1_i:
	.zero		924


//--------------------- .nv.constant0._Z4gemmIiEvPT_S1_S1_i --------------------------
	.section	.nv.constant0._Z4gemmIiEvPT_S1_S1_i,"a",@progbits
	.sectionflags	@""
	.align	4
.nv.constant0._Z4gemmIiEvPT_S1_S1_i:
	.zero		924


//--------------------- .nv.constant0._Z4spmvIdEvPT_S1_S1_PiS2_ --------------------------
	.section	.nv.constant0._Z4spmvIdEvPT_S1_S1_PiS2_,"a",@progbits
	.sectionflags	@""
	.align	4
.nv.constant0._Z4spmvIdEvPT_S1_S1_PiS2_:
	.zero		936


//--------------------- .nv.constant0._Z4spmvIfEvPT_S1_S1_PiS2_ --------------------------
	.section	.nv.constant0._Z4spmvIfEvPT_S1_S1_PiS2_,"a",@progbits
	.sectionflags	@""
	.align	4
.nv.constant0._Z4spmvIfEvPT_S1_S1_PiS2_:
	.zero		936


//--------------------- .nv.constant0._Z4spmvIiEvPT_S1_S1_PiS2_ --------------------------
	.section	.nv.constant0._Z4spmvIiEvPT_S1_S1_PiS2_,"a",@progbits
	.sectionflags	@""
	.align	4
.nv.constant0._Z4spmvIiEvPT_S1_S1_PiS2_:
	.zero		936


//--------------------- .nv.constant0._Z4gemvIdEvPT_S1_S1_i --------------------------
	.section	.nv.constant0._Z4gemvIdEvPT_S1_S1_i,"a",@progbits
	.sectionflags	@""
	.align	4
.nv.constant0._Z4gemvIdEvPT_S1_S1_i:
	.zero		924


//--------------------- .nv.constant0._Z4gemvIfEvPT_S1_S1_i --------------------------
	.section	.nv.constant0._Z4gemvIfEvPT_S1_S1_i,"a",@progbits
	.sectionflags	@""
	.align	4
.nv.constant0._Z4gemvIfEvPT_S1_S1_i:
	.zero		924


//--------------------- .nv.constant0._Z4gemvIiEvPT_S1_S1_i --------------------------
	.section	.nv.constant0._Z4gemvIiEvPT_S1_S1_i,"a",@progbits
	.sectionflags	@""
	.align	4
.nv.constant0._Z4gemvIiEvPT_S1_S1_i:
	.zero		924


//--------------------- .nv.constant0._Z4isvvIdEvPT_S1_S1_Pi --------------------------
	.section	.nv.constant0._Z4isvvIdEvPT_S1_S1_Pi,"a",@progbits
	.sectionflags	@""
	.align	4
.nv.constant0._Z4isvvIdEvPT_S1_S1_Pi:
	.zero		928


//--------------------- .nv.constant0._Z4isvvIfEvPT_S1_S1_Pi --------------------------
	.section	.nv.constant0._Z4isvvIfEvPT_S1_S1_Pi,"a",@progbits
	.sectionflags	@""
	.align	4
.nv.constant0._Z4isvvIfEvPT_S1_S1_Pi:
	.zero		928


//--------------------- .nv.constant0._Z4isvvIiEvPT_S1_S1_Pi --------------------------
	.section	.nv.constant0._Z4isvvIiEvPT_S1_S1_Pi,"a",@progbits
	.sectionflags	@""
	.align	4
.nv.constant0._Z4isvvIiEvPT_S1_S1_Pi:
	.zero		928


//--------------------- .nv.constant0._Z4irvvIdEvPT_S1_S1_Pi --------------------------
	.section	.nv.constant0._Z4irvvIdEvPT_S1_S1_Pi,"a",@progbits
	.sectionflags	@""
	.align	4
.nv.constant0._Z4irvvIdEvPT_S1_S1_Pi:
	.zero		928


//--------------------- .nv.constant0._Z4irvvIfEvPT_S1_S1_Pi --------------------------
	.section	.nv.constant0._Z4irvvIfEvPT_S1_S1_Pi,"a",@progbits
	.sectionflags	@""
	.align	4
.nv.constant0._Z4irvvIfEvPT_S1_S1_Pi:
	.zero		928


//--------------------- .nv.constant0._Z4irvvIiEvPT_S1_S1_Pi --------------------------
	.section	.nv.constant0._Z4irvvIiEvPT_S1_S1_Pi,"a",@progbits
	.sectionflags	@""
	.align	4
.nv.constant0._Z4irvvIiEvPT_S1_S1_Pi:
	.zero		928


//--------------------- .nv.constant0._Z4stvvIdEvPT_S1_S1_i --------------------------
	.section	.nv.constant0._Z4stvvIdEvPT_S1_S1_i,"a",@progbits
	.sectionflags	@""
	.align	4
.nv.constant0._Z4stvvIdEvPT_S1_S1_i:
	.zero		924


//--------------------- .nv.constant0._Z4stvvIfEvPT_S1_S1_i --------------------------
	.section	.nv.constant0._Z4stvvIfEvPT_S1_S1_i,"a",@progbits
	.sectionflags	@""
	.align	4
.nv.constant0._Z4stvvIfEvPT_S1_S1_i:
	.zero		924


//--------------------- .nv.constant0._Z4stvvIiEvPT_S1_S1_i --------------------------
	.section	.nv.constant0._Z4stvvIiEvPT_S1_S1_i,"a",@progbits
	.sectionflags	@""
	.align	4
.nv.constant0._Z4stvvIiEvPT_S1_S1_i:
	.zero		924


//--------------------- .nv.constant0._Z4gevvIdEvPT_S1_S1_ --------------------------
	.section	.nv.constant0._Z4gevvIdEvPT_S1_S1_,"a",@progbits
	.sectionflags	@""
	.align	4
.nv.constant0._Z4gevvIdEvPT_S1_S1_:
	.zero		920


//--------------------- .nv.constant0._Z4gevvIfEvPT_S1_S1_ --------------------------
	.section	.nv.constant0._Z4gevvIfEvPT_S1_S1_,"a",@progbits
	.sectionflags	@""
	.align	4
.nv.constant0._Z4gevvIfEvPT_S1_S1_:
	.zero		920


//--------------------- .nv.constant0._Z4gevvIiEvPT_S1_S1_ --------------------------
	.section	.nv.constant0._Z4gevvIiEvPT_S1_S1_,"a",@progbits
	.sectionflags	@""
	.align	4
.nv.constant0._Z4gevvIiEvPT_S1_S1_:
	.zero		920


//--------------------- .nv.constant0._Z4cudfIdEvPT_ --------------------------
	.section	.nv.constant0._Z4cudfIdEvPT_,"a",@progbits
	.sectionflags	@""
	.align	4
.nv.constant0._Z4cudfIdEvPT_:
	.zero		904


//--------------------- .nv.constant0._Z4cudfIfEvPT_ --------------------------
	.section	.nv.constant0._Z4cudfIfEvPT_,"a",@progbits
	.sectionflags	@""
	.align	4
.nv.constant0._Z4cudfIfEvPT_:
	.zero		904


//--------------------- .nv.constant0._Z4cudfIiEvPT_ --------------------------
	.section	.nv.constant0._Z4cudfIiEvPT_,"a",@progbits
	.sectionflags	@""
	.align	4
.nv.constant0._Z4cudfIiEvPT_:
	.zero		904


//--------------------- .nv.constant0._Z4compIdEvPT_ --------------------------
	.section	.nv.constant0._Z4compIdEvPT_,"a",@progbits
	.sectionflags	@""
	.align	4
.nv.constant0._Z4compIdEvPT_:
	.zero		904


//--------------------- .nv.constant0._Z4compIfEvPT_ --------------------------
	.section	.nv.constant0._Z4compIfEvPT_,"a",@progbits
	.sectionflags	@""
	.align	4
.nv.constant0._Z4compIfEvPT_:
	.zero		904


//--------------------- .nv.constant0._Z4compIiEvPT_ --------------------------
	.section	.nv.constant0._Z4compIiEvPT_,"a",@progbits
	.sectionflags	@""
	.align	4
.nv.constant0._Z4compIiEvPT_:
	.zero		904


//--------------------- SYMBOLS --------------------------

	.type		.nv.reservedSmem.offset0,@object
	.size		.nv.reservedSmem.offset0,0x4
